	.target	sm_90a

	.elftype	@"ET_EXEC"


//--------------------- .note.nv.tkinfo           --------------------------
	.section	.note.nv.tkinfo,"",@"SHT_NOTE"
	.sectionflags	@"SHF_NOTE_NV_TKINFO"
	.tkinfo
        /*0018*/ 	.word	0x00000002
        /*0030*/ 	.string	""
        /*0030*/ 	.string	"ptxas"
        /*0030*/ 	.string	"Cuda compilation tools, release 13.0, V13.0.88"
        /*0030*/ 	.string	"Build cuda_13.0.r13.0/compiler.36424714_0"
        /*0030*/ 	.string	"-arch sm_90a -m 64 "



//--------------------- .note.nv.cuinfo           --------------------------
	.section	.note.nv.cuinfo,"",@"SHT_NOTE"
	.sectionflags	@"SHF_NOTE_NV_CUINFO"
        /*0018*/ 	.short	0x0002
        /*001a*/ 	.short	0x005a
        /*001c*/ 	.short	0x0082
	.zero		2


//--------------------- .nv.info                  --------------------------
	.section	.nv.info,"",@"SHT_CUDA_INFO"
	.align	4


	//----- nvinfo : EIATTR_REGCOUNT
	.align		4
        /*0000*/ 	.byte	0x04, 0x2f
        /*0002*/ 	.short	(.L_15 - .L_14)
	.align		4
.L_14:
        /*0004*/ 	.word	index@(_ZN7cutlass13device_kernelINS_4gemm6kernel13GemmUniversalINS1_17GroupProblemShapeIN4cute5tupleIJiiiEEEEENS1_10collective13CollectiveMmaINS1_39MainloopSm90ArrayTmaGmmaWarpSpecializedILi3ENS6_IJNS5_1CILi2EEENSC_ILi1EEESE_EEENS1_43KernelPtrArrayTmaWarpSpecializedCooperativeEEENS6_IJNSC_ILi256EEESI_NSC_ILi64EEEEEENS_6half_tEPNS6_IJlSE_NSC_ILi0EEEEEESL_SO_NS5_8TiledMMAINS5_8MMA_AtomIJNS5_4SM904GMMA26MMA_64x256x16_F32F16F16_SSILNSS_5MajorE0ELSU_0ELNSS_7ScaleInE1ELSV_1EEEEEENS5_6LayoutISF_NS6_IJSE_SM_SM_EEEEENS6_IJNS5_10UnderscoreES11_S11_EEEEENS5_13SM90_TMA_LOADENS5_14ComposedLayoutINS5_7SwizzleILi3ELi4ELi3EEENS5_18smem_ptr_flag_bitsILi16EEENSY_INS6_IJNSC_ILi8EEESJ_EEENS6_IJSJ_SE_EEEEEEEvNS5_8identityENS5_23SM90_TMA_LOAD_MULTICASTES1E_vS1F_EENS_8epilogue10collective18CollectiveEpilogueINS1I_30Sm90PtrArrayTmaWarpSpecializedILi4ELi2ELi16ELb1ELb0ELi2EEEJSK_NS6_IJNSC_ILi128EEENSC_ILi32EEEEEESL_PNS6_IJSE_lSM_EEESL_S1R_NS1I_6fusion15FusionCallbacksIS1M_NS1S_17LinearCombinationISL_fSL_fLNS_15FloatRoundStyleE2EEESK_S1P_JEEES14_NS15_IS17_S19_NSY_INS6_IJSJ_S1A_EEENS6_IJSE_SJ_EEEEEEENS5_17SM75_U16x8_LDSM_TENS5_14SM90_TMA_STOREES21_NS5_17SM90_U16x8_STSM_TENS5_9Copy_AtomIJNS5_17SM90_U32x4_STSM_NESL_EEEvEEEvvEEEEvNT_6ParamsE)
        /*0008*/ 	.word	0x000000a8


	//----- nvinfo : EIATTR_FRAME_SIZE
	.align		4
.L_15:
        /*000c*/ 	.byte	0x04, 0x11
        /*000e*/ 	.short	(.L_17 - .L_16)
	.align		4
.L_16:
        /*0010*/ 	.word	index@($__internal_0_$__cuda_sm20_div_u64)
        /*0014*/ 	.word	0x00000800


	//----- nvinfo : EIATTR_FRAME_SIZE
	.align		4
.L_17:
        /*0018*/ 	.byte	0x04, 0x11
        /*001a*/ 	.short	(.L_19 - .L_18)
	.align		4
.L_18:
        /*001c*/ 	.word	index@(_ZN7cutlass13device_kernelINS_4gemm6kernel13GemmUniversalINS1_17GroupProblemShapeIN4cute5tupleIJiiiEEEEENS1_10collective13CollectiveMmaINS1_39MainloopSm90ArrayTmaGmmaWarpSpecializedILi3ENS6_IJNS5_1CILi2EEENSC_ILi1EEESE_EEENS1_43KernelPtrArrayTmaWarpSpecializedCooperativeEEENS6_IJNSC_ILi256EEESI_NSC_ILi64EEEEEENS_6half_tEPNS6_IJlSE_NSC_ILi0EEEEEESL_SO_NS5_8TiledMMAINS5_8MMA_AtomIJNS5_4SM904GMMA26MMA_64x256x16_F32F16F16_SSILNSS_5MajorE0ELSU_0ELNSS_7ScaleInE1ELSV_1EEEEEENS5_6LayoutISF_NS6_IJSE_SM_SM_EEEEENS6_IJNS5_10UnderscoreES11_S11_EEEEENS5_13SM90_TMA_LOADENS5_14ComposedLayoutINS5_7SwizzleILi3ELi4ELi3EEENS5_18smem_ptr_flag_bitsILi16EEENSY_INS6_IJNSC_ILi8EEESJ_EEENS6_IJSJ_SE_EEEEEEEvNS5_8identityENS5_23SM90_TMA_LOAD_MULTICASTES1E_vS1F_EENS_8epilogue10collective18CollectiveEpilogueINS1I_30Sm90PtrArrayTmaWarpSpecializedILi4ELi2ELi16ELb1ELb0ELi2EEEJSK_NS6_IJNSC_ILi128EEENSC_ILi32EEEEEESL_PNS6_IJSE_lSM_EEESL_S1R_NS1I_6fusion15FusionCallbacksIS1M_NS1S_17LinearCombinationISL_fSL_fLNS_15FloatRoundStyleE2EEESK_S1P_JEEES14_NS15_IS17_S19_NSY_INS6_IJSJ_S1A_EEENS6_IJSE_SJ_EEEEEEENS5_17SM75_U16x8_LDSM_TENS5_14SM90_TMA_STOREES21_NS5_17SM90_U16x8_STSM_TENS5_9Copy_AtomIJNS5_17SM90_U32x4_STSM_NESL_EEEvEEEvvEEEEvNT_6ParamsE)
        /*0020*/ 	.word	0x00000800


	//----- nvinfo : EIATTR_MIN_STACK_SIZE
	.align		4
.L_19:
        /*0024*/ 	.byte	0x04, 0x12
        /*0026*/ 	.short	(.L_21 - .L_20)
	.align		4
.L_20:
        /*0028*/ 	.word	index@(_ZN7cutlass13device_kernelINS_4gemm6kernel13GemmUniversalINS1_17GroupProblemShapeIN4cute5tupleIJiiiEEEEENS1_10collective13CollectiveMmaINS1_39MainloopSm90ArrayTmaGmmaWarpSpecializedILi3ENS6_IJNS5_1CILi2EEENSC_ILi1EEESE_EEENS1_43KernelPtrArrayTmaWarpSpecializedCooperativeEEENS6_IJNSC_ILi256EEESI_NSC_ILi64EEEEEENS_6half_tEPNS6_IJlSE_NSC_ILi0EEEEEESL_SO_NS5_8TiledMMAINS5_8MMA_AtomIJNS5_4SM904GMMA26MMA_64x256x16_F32F16F16_SSILNSS_5MajorE0ELSU_0ELNSS_7ScaleInE1ELSV_1EEEEEENS5_6LayoutISF_NS6_IJSE_SM_SM_EEEEENS6_IJNS5_10UnderscoreES11_S11_EEEEENS5_13SM90_TMA_LOADENS5_14ComposedLayoutINS5_7SwizzleILi3ELi4ELi3EEENS5_18smem_ptr_flag_bitsILi16EEENSY_INS6_IJNSC_ILi8EEESJ_EEENS6_IJSJ_SE_EEEEEEEvNS5_8identityENS5_23SM90_TMA_LOAD_MULTICASTES1E_vS1F_EENS_8epilogue10collective18CollectiveEpilogueINS1I_30Sm90PtrArrayTmaWarpSpecializedILi4ELi2ELi16ELb1ELb0ELi2EEEJSK_NS6_IJNSC_ILi128EEENSC_ILi32EEEEEESL_PNS6_IJSE_lSM_EEESL_S1R_NS1I_6fusion15FusionCallbacksIS1M_NS1S_17LinearCombinationISL_fSL_fLNS_15FloatRoundStyleE2EEESK_S1P_JEEES14_NS15_IS17_S19_NSY_INS6_IJSJ_S1A_EEENS6_IJSE_SJ_EEEEEEENS5_17SM75_U16x8_LDSM_TENS5_14SM90_TMA_STOREES21_NS5_17SM90_U16x8_STSM_TENS5_9Copy_AtomIJNS5_17SM90_U32x4_STSM_NESL_EEEvEEEvvEEEEvNT_6ParamsE)
        /*002c*/ 	.word	0x00000800
.L_21:


//--------------------- .nv.compat                --------------------------
	.section	.nv.compat,"",@"SHT_CUDA_COMPAT_INFO"
	.align	4
        /*0000*/ 	.byte	0x02, 0x09, 0x01, 0x00, 0x02, 0x02, 0x04, 0x00, 0x02, 0x05, 0x05, 0x00, 0x03, 0x07, 0x01, 0x01
        /*0010*/ 	.byte	0x02, 0x03, 0x03, 0x00, 0x02, 0x06, 0x01, 0x00, 0x04, 0x0b, 0x08, 0x00, 0x00, 0x00, 0x00, 0x00
        /*0020*/ 	.byte	0x00, 0x00, 0x00, 0x00


//--------------------- .nv.info._ZN7cutlass13device_kernelINS_4gemm6kernel13GemmUniversalINS1_17GroupProblemShapeIN4cute5tupleIJiiiEEEEENS1_10collective13CollectiveMmaINS1_39MainloopSm90ArrayTmaGmmaWarpSpecializedILi3ENS6_IJNS5_1CILi2EEENSC_ILi1EEESE_EEENS1_43KernelPtrArrayTmaWarpSpecializedCooperativeEEENS6_IJNSC_ILi256EEESI_NSC_ILi64EEEEEENS_6half_tEPNS6_IJlSE_NSC_ILi0EEEEEESL_SO_NS5_8TiledMMAINS5_8MMA_AtomIJNS5_4SM904GMMA26MMA_64x256x16_F32F16F16_SSILNSS_5MajorE0ELSU_0ELNSS_7ScaleInE1ELSV_1EEEEEENS5_6LayoutISF_NS6_IJSE_SM_SM_EEEEENS6_IJNS5_10UnderscoreES11_S11_EEEEENS5_13SM90_TMA_LOADENS5_14ComposedLayoutINS5_7SwizzleILi3ELi4ELi3EEENS5_18smem_ptr_flag_bitsILi16EEENSY_INS6_IJNSC_ILi8EEESJ_EEENS6_IJSJ_SE_EEEEEEEvNS5_8identityENS5_23SM90_TMA_LOAD_MULTICASTES1E_vS1F_EENS_8epilogue10collective18CollectiveEpilogueINS1I_30Sm90PtrArrayTmaWarpSpecializedILi4ELi2ELi16ELb1ELb0ELi2EEEJSK_NS6_IJNSC_ILi128EEENSC_ILi32EEEEEESL_PNS6_IJSE_lSM_EEESL_S1R_NS1I_6fusion15FusionCallbacksIS1M_NS1S_17LinearCombinationISL_fSL_fLNS_15FloatRoundStyleE2EEESK_S1P_JEEES14_NS15_IS17_S19_NSY_INS6_IJSJ_S1A_EEENS6_IJSE_SJ_EEEEEEENS5_17SM75_U16x8_LDSM_TENS5_14SM90_TMA_STOREES21_NS5_17SM90_U16x8_STSM_TENS5_9Copy_AtomIJNS5_17SM90_U32x4_STSM_NESL_EEEvEEEvvEEEEvNT_6ParamsE --------------------------
	.section	.nv.info._ZN7cutlass13device_kernelINS_4gemm6kernel13GemmUniversalINS1_17GroupProblemShapeIN4cute5tupleIJiiiEEEEENS1_10collective13CollectiveMmaINS1_39MainloopSm90ArrayTmaGmmaWarpSpecializedILi3ENS6_IJNS5_1CILi2EEENSC_ILi1EEESE_EEENS1_43KernelPtrArrayTmaWarpSpecializedCooperativeEEENS6_IJNSC_ILi256EEESI_NSC_ILi64EEEEEENS_6half_tEPNS6_IJlSE_NSC_ILi0EEEEEESL_SO_NS5_8TiledMMAINS5_8MMA_AtomIJNS5_4SM904GMMA26MMA_64x256x16_F32F16F16_SSILNSS_5MajorE0ELSU_0ELNSS_7ScaleInE1ELSV_1EEEEEENS5_6LayoutISF_NS6_IJSE_SM_SM_EEEEENS6_IJNS5_10UnderscoreES11_S11_EEEEENS5_13SM90_TMA_LOADENS5_14ComposedLayoutINS5_7SwizzleILi3ELi4ELi3EEENS5_18smem_ptr_flag_bitsILi16EEENSY_INS6_IJNSC_ILi8EEESJ_EEENS6_IJSJ_SE_EEEEEEEvNS5_8identityENS5_23SM90_TMA_LOAD_MULTICASTES1E_vS1F_EENS_8epilogue10collective18CollectiveEpilogueINS1I_30Sm90PtrArrayTmaWarpSpecializedILi4ELi2ELi16ELb1ELb0ELi2EEEJSK_NS6_IJNSC_ILi128EEENSC_ILi32EEEEEESL_PNS6_IJSE_lSM_EEESL_S1R_NS1I_6fusion15FusionCallbacksIS1M_NS1S_17LinearCombinationISL_fSL_fLNS_15FloatRoundStyleE2EEESK_S1P_JEEES14_NS15_IS17_S19_NSY_INS6_IJSJ_S1A_EEENS6_IJSE_SJ_EEEEEEENS5_17SM75_U16x8_LDSM_TENS5_14SM90_TMA_STOREES21_NS5_17SM90_U16x8_STSM_TENS5_9Copy_AtomIJNS5_17SM90_U32x4_STSM_NESL_EEEvEEEvvEEEEvNT_6ParamsE,"",@"SHT_CUDA_INFO"
	.sectionflags	@""
	.align	4


	//----- nvinfo : EIATTR_CUDA_API_VERSION
	.align		4
        /*0000*/ 	.byte	0x04, 0x37
        /*0002*/ 	.short	(.L_23 - .L_22)
.L_22:
        /*0004*/ 	.word	0x00000082


	//----- nvinfo : EIATTR_KPARAM_INFO
	.align		4
.L_23:
        /*0008*/ 	.byte	0x04, 0x17
        /*000a*/ 	.short	(.L_25 - .L_24)
.L_24:
        /*000c*/ 	.word	0x00000000
        /*0010*/ 	.short	0x0000
        /*0012*/ 	.short	0x0070
        /*0014*/ 	.byte	0x00, 0xf0, 0x01, 0x1c


	//----- nvinfo : EIATTR_SPARSE_MMA_MASK
	.align		4
.L_25:
        /*0018*/ 	.byte	0x03, 0x50
        /*001a*/ 	.short	0x0000


	//----- nvinfo : EIATTR_MAXREG_COUNT
	.align		4
        /*001c*/ 	.byte	0x03, 0x1b
        /*001e*/ 	.short	0x00a8


	//----- nvinfo : EIATTR_NUM_BARRIERS
	.align		4
        /*0020*/ 	.byte	0x02, 0x4c
        /*0022*/ 	.byte	0x02
	.zero		1


	//----- nvinfo : EIATTR_EXTERNS
	.align		4
        /*0024*/ 	.byte	0x04, 0x0f
        /*0026*/ 	.short	(.L_27 - .L_26)


	//   ....[0]....
	.align		4
.L_26:
        /*0028*/ 	.word	index@(__assertfail)


	//----- nvinfo : EIATTR_ANNOTATIONS
	.align		4
.L_27:
        /*002c*/ 	.byte	0x04, 0x55
        /*002e*/ 	.short	(.L_29 - .L_28)


	//   ....[0]....
.L_28:
        /*0030*/ 	.word	0x00000001
        /*0034*/ 	.byte	0x40, 0x3a, 0x00, 0x00, 0x01, 0x00, 0x00, 0x00, 0x80, 0x3a, 0x00, 0x00, 0x01, 0x00, 0x00, 0x00
        /* <DEDUP_REMOVED lines=790> */
        /*31a4*/ 	.byte	0x00, 0x6c, 0x01, 0x00, 0x01, 0x00, 0x00, 0x00, 0x50, 0x6c, 0x01, 0x00


	//----- nvinfo : EIATTR_MERCURY_ISA_VERSION
	.align		4
.L_29:
        /*31b0*/ 	.byte	0x03, 0x5f
        /*31b2*/ 	.short	0x0101


	//----- nvinfo : EIATTR_INT_WARP_WIDE_INSTR_OFFSETS
	.align		4
        /*31b4*/ 	.byte	0x04, 0x31
        /*31b6*/ 	.short	(.L_31 - .L_30)


	//   ....[0]....
.L_30:
        /*31b8*/ 	.word	0x000012c0


	//   ....[1]....
        /*31bc*/ 	.word	0x000012e0


	//   ....[2]....
        /*31c0*/ 	.word	0x00001410


	//----- nvinfo : EIATTR_COOP_GROUP_MASK_REGIDS
	.align		4
.L_31:
        /*31c4*/ 	.byte	0x04, 0x29
        /*31c6*/ 	.short	(.L_33 - .L_32)


	//   ....[0]....
.L_32:
        /*31c8*/ 	.word	0xffffffff


	//   ....[1]....
        /*31cc*/ 	.word	0xffffffff


	//   ....[2]....
        /*31d0*/ 	.word	0xffffffff


	//   ....[3]....
        /*31d4*/ 	.word	0xffffffff


	//   ....[4]....
        /*31d8*/ 	.word	0xffffffff


	//   ....[5]....
        /*31dc*/ 	.word	0xffffffff


	//   ....[6]....
        /*31e0*/ 	.word	0xffffffff


	//   ....[7]....
        /*31e4*/ 	.word	0xffffffff


	//   ....[8]....
        /*31e8*/ 	.word	0xffffffff


	//   ....[9]....
        /*31ec*/ 	.word	0xffffffff


	//   ....[10]....
        /*31f0*/ 	.word	0xffffffff


	//   ....[11]....
        /*31f4*/ 	.word	0xffffffff


	//   ....[12]....
        /*31f8*/ 	.word	0xffffffff


	//   ....[13]....
        /*31fc*/ 	.word	0xffffffff


	//   ....[14]....
        /*3200*/ 	.word	0xffffffff


	//   ....[15]....
        /*3204*/ 	.word	0xffffffff


	//   ....[16]....
        /*3208*/ 	.word	0xffffffff


	//   ....[17]....
        /*320c*/ 	.word	0xffffffff


	//   ....[18]....
        /*3210*/ 	.word	0xffffffff


	//   ....[19]....
        /*3214*/ 	.word	0xffffffff


	//   ....[20]....
        /*3218*/ 	.word	0xffffffff


	//   ....[21]....
        /*321c*/ 	.word	0xffffffff


	//   ....[22]....
        /*3220*/ 	.word	0xffffffff


	//   ....[23]....
        /*3224*/ 	.word	0xffffffff


	//   ....[24]....
        /*3228*/ 	.word	0xffffffff


	//   ....[25]....
        /*322c*/ 	.word	0xffffffff


	//   ....[26]....
        /*3230*/ 	.word	0xffffffff


	//   ....[27]....
        /*3234*/ 	.word	0xffffffff


	//   ....[28]....
        /*3238*/ 	.word	0xffffffff


	//   ....[29]....
        /*323c*/ 	.word	0xffffffff


	//   ....[30]....
        /*3240*/ 	.word	0xffffffff


	//   ....[31]....
        /*3244*/ 	.word	0xffffffff


	//   ....[32]....
        /*3248*/ 	.word	0xffffffff


	//   ....[33]....
        /*324c*/ 	.word	0xffffffff


	//   ....[34]....
        /*3250*/ 	.word	0xffffffff


	//   ....[35]....
        /*3254*/ 	.word	0xffffffff


	//   ....[36]....
        /*3258*/ 	.word	0xffffffff


	//   ....[37]....
        /*325c*/ 	.word	0xffffffff


	//   ....[38]....
        /*3260*/ 	.word	0xffffffff


	//   ....[39]....
        /*3264*/ 	.word	0xffffffff


	//   ....[40]....
        /*3268*/ 	.word	0xffffffff


	//   ....[41]....
        /*326c*/ 	.word	0xffffffff


	//   ....[42]....
        /*3270*/ 	.word	0xffffffff


	//   ....[43]....
        /*3274*/ 	.word	0xffffffff


	//   ....[44]....
        /*3278*/ 	.word	0xffffffff


	//   ....[45]....
        /*327c*/ 	.word	0xffffffff


	//   ....[46]....
        /*3280*/ 	.word	0xffffffff


	//   ....[47]....
        /*3284*/ 	.word	0xffffffff


	//   ....[48]....
        /*3288*/ 	.word	0xffffffff


	//   ....[49]....
        /*328c*/ 	.word	0xffffffff


	//   ....[50]....
        /*3290*/ 	.word	0xffffffff


	//   ....[51]....
        /*3294*/ 	.word	0xffffffff


	//   ....[52]....
        /*3298*/ 	.word	0xffffffff


	//   ....[53]....
        /*329c*/ 	.word	0xffffffff


	//   ....[54]....
        /*32a0*/ 	.word	0xffffffff


	//   ....[55]....
        /*32a4*/ 	.word	0xffffffff


	//   ....[56]....
        /*32a8*/ 	.word	0xffffffff


	//   ....[57]....
        /*32ac*/ 	.word	0xffffffff


	//   ....[58]....
        /*32b0*/ 	.word	0xffffffff


	//   ....[59]....
        /*32b4*/ 	.word	0xffffffff


	//   ....[60]....
        /*32b8*/ 	.word	0xffffffff


	//   ....[61]....
        /*32bc*/ 	.word	0xffffffff


	//   ....[62]....
        /*32c0*/ 	.word	0xffffffff


	//   ....[63]....
        /*32c4*/ 	.word	0xffffffff


	//   ....[64]....
        /*32c8*/ 	.word	0xffffffff


	//   ....[65]....
        /*32cc*/ 	.word	0xffffffff


	//   ....[66]....
        /*32d0*/ 	.word	0xffffffff


	//   ....[67]....
        /*32d4*/ 	.word	0xffffffff


	//   ....[68]....
        /*32d8*/ 	.word	0xffffffff


	//   ....[69]....
        /*32dc*/ 	.word	0xffffffff


	//   ....[70]....
        /*32e0*/ 	.word	0xffffffff


	//   ....[71]....
        /*32e4*/ 	.word	0xffffffff


	//   ....[72]....
        /*32e8*/ 	.word	0xffffffff


	//   ....[73]....
        /*32ec*/ 	.word	0xffffffff


	//   ....[74]....
        /*32f0*/ 	.word	0xffffffff


	//   ....[75]....
        /*32f4*/ 	.word	0xffffffff


	//   ....[76]....
        /*32f8*/ 	.word	0xffffffff


	//   ....[77]....
        /*32fc*/ 	.word	0xffffffff


	//   ....[78]....
        /*3300*/ 	.word	0xffffffff


	//   ....[79]....
        /*3304*/ 	.word	0x0500000f


	//----- nvinfo : EIATTR_COOP_GROUP_INSTR_OFFSETS
	.align		4
.L_33:
        /*3308*/ 	.byte	0x04, 0x28
        /*330a*/ 	.short	(.L_35 - .L_34)


	//   ....[0]....
.L_34:
        /*330c*/ 	.word	0x00000850


	//   ....[1]....
        /*3310*/ 	.word	0x000008a0


	//   ....[2]....
        /*3314*/ 	.word	0x00000d30


	//   ....[3]....
        /*3318*/ 	.word	0x00000f10


	//   ....[4]....
        /*331c*/ 	.word	0x00001180


	//   ....[5]....
        /*3320*/ 	.word	0x00001530


	//   ....[6]....
        /*3324*/ 	.word	0x00001c90


	//   ....[7]....
        /*3328*/ 	.word	0x00001cc0


	//   ....[8]....
        /*332c*/ 	.word	0x00001d40


	//   ....[9]....
        /*3330*/ 	.word	0x00001d50


	//   ....[10]....
        /*3334*/ 	.word	0x00001d90


	//   ....[11]....
        /*3338*/ 	.word	0x00001db0


	//   ....[12]....
        /*333c*/ 	.word	0x00001df0


	//   ....[13]....
        /*3340*/ 	.word	0x00001e10


	//   ....[14]....
        /*3344*/ 	.word	0x00001e50


	//   ....[15]....
        /*3348*/ 	.word	0x00001e70


	//   ....[16]....
        /*334c*/ 	.word	0x00001ee0


	//   ....[17]....
        /*3350*/ 	.word	0x00002000


	//   ....[18]....
        /*3354*/ 	.word	0x00002080


	//   ....[19]....
        /*3358*/ 	.word	0x00002660


	//   ....[20]....
        /*335c*/ 	.word	0x00002670


	//   ....[21]....
        /*3360*/ 	.word	0x000026c0


	//   ....[22]....
        /*3364*/ 	.word	0x000026d0


	//   ....[23]....
        /*3368*/ 	.word	0x00002720


	//   ....[24]....
        /*336c*/ 	.word	0x00002730


	//   ....[25]....
        /*3370*/ 	.word	0x00002780


	//   ....[26]....
        /*3374*/ 	.word	0x00002790


	//   ....[27]....
        /*3378*/ 	.word	0x000027e0


	//   ....[28]....
        /*337c*/ 	.word	0x000027f0


	//   ....[29]....
        /*3380*/ 	.word	0x00002880


	//   ....[30]....
        /*3384*/ 	.word	0x000028e0


	//   ....[31]....
        /*3388*/ 	.word	0x00002970


	//   ....[32]....
        /*338c*/ 	.word	0x00002990


	//   ....[33]....
        /*3390*/ 	.word	0x000029a0


	//   ....[34]....
        /*3394*/ 	.word	0x000029b0


	//   ....[35]....
        /*3398*/ 	.word	0x000029c0


	//   ....[36]....
        /*339c*/ 	.word	0x000029d0


	//   ....[37]....
        /*33a0*/ 	.word	0x00002f70


	//   ....[38]....
        /*33a4*/ 	.word	0x00003210


	//   ....[39]....
        /*33a8*/ 	.word	0x000035c0


	//   ....[40]....
        /*33ac*/ 	.word	0x00004420


	//   ....[41]....
        /*33b0*/ 	.word	0x00013c30


	//   ....[42]....
        /*33b4*/ 	.word	0x00014110


	//   ....[43]....
        /*33b8*/ 	.word	0x000144b0


	//   ....[44]....
        /*33bc*/ 	.word	0x000166d0


	//   ....[45]....
        /*33c0*/ 	.word	0x00016e00


	//   ....[46]....
        /*33c4*/ 	.word	0x00017350


	//   ....[47]....
        /*33c8*/ 	.word	0x000181e0


	//   ....[48]....
        /*33cc*/ 	.word	0x00018f80


	//   ....[49]....
        /*33d0*/ 	.word	0x00018fa0


	//   ....[50]....
        /*33d4*/ 	.word	0x00018ff0


	//   ....[51]....
        /*33d8*/ 	.word	0x00019010


	//   ....[52]....
        /*33dc*/ 	.word	0x00019050


	//   ....[53]....
        /*33e0*/ 	.word	0x00019080


	//   ....[54]....
        /*33e4*/ 	.word	0x000190c0


	//   ....[55]....
        /*33e8*/ 	.word	0x000190f0


	//   ....[56]....
        /*33ec*/ 	.word	0x00019130


	//   ....[57]....
        /*33f0*/ 	.word	0x00019160


	//   ....[58]....
        /*33f4*/ 	.word	0x000191f0


	//   ....[59]....
        /*33f8*/ 	.word	0x00019310


	//   ....[60]....
        /*33fc*/ 	.word	0x00019330


	//   ....[61]....
        /*3400*/ 	.word	0x00019990


	//   ....[62]....
        /*3404*/ 	.word	0x000199a0


	//   ....[63]....
        /*3408*/ 	.word	0x000199f0


	//   ....[64]....
        /*340c*/ 	.word	0x00019a00


	//   ....[65]....
        /*3410*/ 	.word	0x00019a50


	//   ....[66]....
        /*3414*/ 	.word	0x00019a60


	//   ....[67]....
        /*3418*/ 	.word	0x00019ab0


	//   ....[68]....
        /*341c*/ 	.word	0x00019ac0


	//   ....[69]....
        /*3420*/ 	.word	0x00019b10


	//   ....[70]....
        /*3424*/ 	.word	0x00019b20


	//   ....[71]....
        /*3428*/ 	.word	0x00019bb0


	//   ....[72]....
        /*342c*/ 	.word	0x00019c20


	//   ....[73]....
        /*3430*/ 	.word	0x00019cb0


	//   ....[74]....
        /*3434*/ 	.word	0x00019cd0


	//   ....[75]....
        /*3438*/ 	.word	0x00019ce0


	//   ....[76]....
        /*343c*/ 	.word	0x00019cf0


	//   ....[77]....
        /*3440*/ 	.word	0x00019d00


	//   ....[78]....
        /*3444*/ 	.word	0x00019d10


	//   ....[79]....
        /*3448*/ 	.word	0x0001ba40


	//----- nvinfo : EIATTR_REG_RECONFIG
	.align		4
.L_35:
        /*344c*/ 	.byte	0x01, 0x54
	.zero		2


	//----- nvinfo : EIATTR_SYSCALL_OFFSETS
	.align		4
        /*3450*/ 	.byte	0x04, 0x46
        /*3452*/ 	.short	(.L_37 - .L_36)


	//   ....[0]....
.L_36:
        /*3454*/ 	.word	0x0000c9d0


	//   ....[1]....
        /*3458*/ 	.word	0x0000cac0


	//----- nvinfo : EIATTR_MBARRIER_INSTR_OFFSETS
	.align		4
.L_37:
        /*345c*/ 	.byte	0x04, 0x39
        /*345e*/ 	.short	(.L_39 - .L_38)


	//   ....[0]....
.L_38:
        /*3460*/ 	.word	0x00000c10
        /*3464*/ 	.word	0x000000ff
        /*3468*/ 	.word	0x00038400
        /*346c*/ 	.short	0x0100
        /*346e*/ 	.byte	0x0b
	.zero		1


	//   ....[1]....
        /*3470*/ 	.word	0x00000c20
        /*3474*/ 	.word	0x000000ff
        /*3478*/ 	.word	0x00038440
        /*347c*/ 	.short	0x0100
        /*347e*/ 	.byte	0x0b
	.zero		1


	//   ....[2]....
        /*3480*/ 	.word	0x00000c30
        /*3484*/ 	.word	0x000000ff
        /*3488*/ 	.word	0x00038408
        /*348c*/ 	.short	0x0100
        /*348e*/ 	.byte	0x0b
	.zero		1


	//   ....[3]....
        /*3490*/ 	.word	0x00000c40
        /*3494*/ 	.word	0x000000ff
        /*3498*/ 	.word	0x00038448
        /*349c*/ 	.short	0x0100
        /*349e*/ 	.byte	0x0b
	.zero		1


	//   ....[4]....
        /*34a0*/ 	.word	0x00000c50
        /*34a4*/ 	.word	0x000000ff
        /*34a8*/ 	.word	0x00038410
        /*34ac*/ 	.short	0x0100
        /*34ae*/ 	.byte	0x0b
	.zero		1


	//   ....[5]....
        /*34b0*/ 	.word	0x00000c60
        /*34b4*/ 	.word	0x000000ff
        /*34b8*/ 	.word	0x00038450
        /*34bc*/ 	.short	0x0100
        /*34be*/ 	.byte	0x0b
	.zero		1


	//   ....[6]....
        /*34c0*/ 	.word	0x00000c70
        /*34c4*/ 	.word	0x000000ff
        /*34c8*/ 	.word	0x00038418
        /*34cc*/ 	.short	0x0100
        /*34ce*/ 	.byte	0x0b
	.zero		1


	//   ....[7]....
        /*34d0*/ 	.word	0x00000c80
        /*34d4*/ 	.word	0x000000ff
        /*34d8*/ 	.word	0x00038458
        /*34dc*/ 	.short	0x0100
        /*34de*/ 	.byte	0x0b
	.zero		1


	//   ....[8]....
        /*34e0*/ 	.word	0x00000c90
        /*34e4*/ 	.word	0x000000ff
        /*34e8*/ 	.word	0x00038420
        /*34ec*/ 	.short	0x0100
        /*34ee*/ 	.byte	0x0b
	.zero		1


	//   ....[9]....
        /*34f0*/ 	.word	0x00000ca0
        /*34f4*/ 	.word	0x000000ff
        /*34f8*/ 	.word	0x00038460
        /*34fc*/ 	.short	0x0100
        /*34fe*/ 	.byte	0x0b
	.zero		1


	//   ....[10]....
        /*3500*/ 	.word	0x00000cb0
        /*3504*/ 	.word	0x000000ff
        /*3508*/ 	.word	0x00038428
        /*350c*/ 	.short	0x0100
        /*350e*/ 	.byte	0x0b
	.zero		1


	//   ....[11]....
        /*3510*/ 	.word	0x00000cc0
        /*3514*/ 	.word	0x000000ff
        /*3518*/ 	.word	0x00038468
        /*351c*/ 	.short	0x0100
        /*351e*/ 	.byte	0x0b
	.zero		1


	//   ....[12]....
        /*3520*/ 	.word	0x00000cd0
        /*3524*/ 	.word	0x000000ff
        /*3528*/ 	.word	0x00038430
        /*352c*/ 	.short	0x0100
        /*352e*/ 	.byte	0x0b
	.zero		1


	//   ....[13]....
        /*3530*/ 	.word	0x00000ce0
        /*3534*/ 	.word	0x000000ff
        /*3538*/ 	.word	0x00038470
        /*353c*/ 	.short	0x0100
        /*353e*/ 	.byte	0x0b
	.zero		1


	//   ....[14]....
        /*3540*/ 	.word	0x00000cf0
        /*3544*/ 	.word	0x000000ff
        /*3548*/ 	.word	0x00038438
        /*354c*/ 	.short	0x0100
        /*354e*/ 	.byte	0x0b
	.zero		1


	//   ....[15]....
        /*3550*/ 	.word	0x00000d00
        /*3554*/ 	.word	0x000000ff
        /*3558*/ 	.word	0x00038478
        /*355c*/ 	.short	0x0100
        /*355e*/ 	.byte	0x0b
	.zero		1


	//   ....[16]....
        /*3560*/ 	.word	0x00000ea0
        /*3564*/ 	.word	0x000000ff
        /*3568*/ 	.word	0x00038480
        /*356c*/ 	.short	0x0100
        /*356e*/ 	.byte	0x0b
	.zero		1


	//   ....[17]....
        /*3570*/ 	.word	0x00000eb0
        /*3574*/ 	.word	0x000000ff
        /*3578*/ 	.word	0x00038498
        /*357c*/ 	.short	0x0100
        /*357e*/ 	.byte	0x0b
	.zero		1


	//   ....[18]....
        /*3580*/ 	.word	0x00000ec0
        /*3584*/ 	.word	0x000000ff
        /*3588*/ 	.word	0x00038488
        /*358c*/ 	.short	0x0100
        /*358e*/ 	.byte	0x0b
	.zero		1


	//   ....[19]....
        /*3590*/ 	.word	0x00000ed0
        /*3594*/ 	.word	0x000000ff
        /*3598*/ 	.word	0x000384a0
        /*359c*/ 	.short	0x0100
        /*359e*/ 	.byte	0x0b
	.zero		1


	//   ....[20]....
        /*35a0*/ 	.word	0x00000ee0
        /*35a4*/ 	.word	0x000000ff
        /*35a8*/ 	.word	0x00038490
        /*35ac*/ 	.short	0x0100
        /*35ae*/ 	.byte	0x0b
	.zero		1


	//   ....[21]....
        /*35b0*/ 	.word	0x00000ef0
        /*35b4*/ 	.word	0x000000ff
        /*35b8*/ 	.word	0x000384a8
        /*35bc*/ 	.short	0x0100
        /*35be*/ 	.byte	0x0b
	.zero		1


	//   ....[22]....
        /*35c0*/ 	.word	0x000010e0
        /*35c4*/ 	.word	0x000000ff
        /*35c8*/ 	.word	0x000384b0
        /*35cc*/ 	.short	0x0100
        /*35ce*/ 	.byte	0x06
	.zero		1


	//   ....[23]....
        /*35d0*/ 	.word	0x000010f0
        /*35d4*/ 	.word	0x000000ff
        /*35d8*/ 	.word	0x000384d0
        /*35dc*/ 	.short	0x0100
        /*35de*/ 	.byte	0x06
	.zero		1


	//   ....[24]....
        /*35e0*/ 	.word	0x00001100
        /*35e4*/ 	.word	0x000000ff
        /*35e8*/ 	.word	0x000384b8
        /*35ec*/ 	.short	0x0100
        /*35ee*/ 	.byte	0x06
	.zero		1


	//   ....[25]....
        /*35f0*/ 	.word	0x00001110
        /*35f4*/ 	.word	0x000000ff
        /*35f8*/ 	.word	0x000384d8
        /*35fc*/ 	.short	0x0100
        /*35fe*/ 	.byte	0x06
	.zero		1


	//   ....[26]....
        /*3600*/ 	.word	0x00001120
        /*3604*/ 	.word	0x000000ff
        /*3608*/ 	.word	0x000384c0
        /*360c*/ 	.short	0x0100
        /*360e*/ 	.byte	0x06
	.zero		1


	//   ....[27]....
        /*3610*/ 	.word	0x00001130
        /*3614*/ 	.word	0x000000ff
        /*3618*/ 	.word	0x000384e0
        /*361c*/ 	.short	0x0100
        /*361e*/ 	.byte	0x06
	.zero		1


	//   ....[28]....
        /*3620*/ 	.word	0x00001140
        /*3624*/ 	.word	0x000000ff
        /*3628*/ 	.word	0x000384c8
        /*362c*/ 	.short	0x0100
        /*362e*/ 	.byte	0x06
	.zero		1


	//   ....[29]....
        /*3630*/ 	.word	0x00001150
        /*3634*/ 	.word	0x000000ff
        /*3638*/ 	.word	0x000384e8
        /*363c*/ 	.short	0x0100
        /*363e*/ 	.byte	0x06
	.zero		1


	//   ....[30]....
        /*3640*/ 	.word	0x00001460
        /*3644*/ 	.word	0x000000ff
        /*3648*/ 	.word	0x000384f0
        /*364c*/ 	.short	0x0100
        /*364e*/ 	.byte	0x06
	.zero		1


	//   ....[31]....
        /*3650*/ 	.word	0x000014c0
        /*3654*/ 	.word	0x000000ff
        /*3658*/ 	.word	0x000384f8
        /*365c*/ 	.short	0x0100
        /*365e*/ 	.byte	0x06
	.zero		1


	//   ....[32]....
        /*3660*/ 	.word	0x000047b0
        /*3664*/ 	.word	0x000000ff
        /*3668*/ 	.word	0x00038480
        /*366c*/ 	.short	0x010a
        /*366e*/ 	.byte	0x04
	.zero		1


	//   ....[33]....
        /*3670*/ 	.word	0x000047f0
        /*3674*/ 	.word	0x000000ff
        /*3678*/ 	.word	0x00038480
        /*367c*/ 	.short	0x010a
        /*367e*/ 	.byte	0x04
	.zero		1


	//   ....[34]....
        /*3680*/ 	.word	0x000080a0
        /*3684*/ 	.word	0x000000ff
        /*3688*/ 	.word	0x00038480
        /*368c*/ 	.short	0x010a
        /*368e*/ 	.byte	0x04
	.zero		1


	//   ....[35]....
        /*3690*/ 	.word	0x000080e0
        /*3694*/ 	.word	0x000000ff
        /*3698*/ 	.word	0x00038480
        /*369c*/ 	.short	0x010a
        /*369e*/ 	.byte	0x04
	.zero		1


	//   ....[36]....
        /*36a0*/ 	.word	0x0000c510
        /*36a4*/ 	.word	0x00000004
        /*36a8*/ 	.word	0x00000000
        /*36ac*/ 	.short	0x0101
        /*36ae*/ 	.byte	0x3f
	.zero		1


	//   ....[37]....
        /*36b0*/ 	.word	0x0000c6f0
        /*36b4*/ 	.word	0x00000000
        /*36b8*/ 	.word	0x00000000
        /*36bc*/ 	.short	0x0101
        /*36be*/ 	.byte	0x3f
	.zero		1


	//   ....[38]....
        /*36c0*/ 	.word	0x0000ce60
        /*36c4*/ 	.word	0x000000ff
        /*36c8*/ 	.word	0x000384b0
        /*36cc*/ 	.short	0x010a
        /*36ce*/ 	.byte	0x2b
	.zero		1


	//   ....[39]....
        /*36d0*/ 	.word	0x0000d600
        /*36d4*/ 	.word	0x000000ff
        /*36d8*/ 	.word	0x00000000
        /*36dc*/ 	.short	0x0101
        /*36de*/ 	.byte	0x04
	.zero		1


	//   ....[40]....
        /*36e0*/ 	.word	0x0000d630
        /*36e4*/ 	.word	0x000000ff
        /*36e8*/ 	.word	0x000384b8
        /*36ec*/ 	.short	0x010a
        /*36ee*/ 	.byte	0x2b
	.zero		1


	//   ....[41]....
        /*36f0*/ 	.word	0x0000dbd0
        /*36f4*/ 	.word	0x000000ff
        /*36f8*/ 	.word	0x00000000
        /*36fc*/ 	.short	0x0101
        /*36fe*/ 	.byte	0x04
	.zero		1


	//   ....[42]....
        /*3700*/ 	.word	0x0000dc00
        /*3704*/ 	.word	0x000000ff
        /*3708*/ 	.word	0x000384c0
        /*370c*/ 	.short	0x010a
        /*370e*/ 	.byte	0x2b
	.zero		1


	//   ....[43]....
        /*3710*/ 	.word	0x0000e2d0
        /*3714*/ 	.word	0x000000ff
        /*3718*/ 	.word	0x00000000
        /*371c*/ 	.short	0x0101
        /*371e*/ 	.byte	0x04
	.zero		1


	//   ....[44]....
        /*3720*/ 	.word	0x0000e300
        /*3724*/ 	.word	0x000000ff
        /*3728*/ 	.word	0x000384c8
        /*372c*/ 	.short	0x010a
        /*372e*/ 	.byte	0x2b
	.zero		1


	//   ....[45]....
        /*3730*/ 	.word	0x0000e8d0
        /*3734*/ 	.word	0x000000ff
        /*3738*/ 	.word	0x00000000
        /*373c*/ 	.short	0x0101
        /*373e*/ 	.byte	0x04
	.zero		1


	//   ....[46]....
        /*3740*/ 	.word	0x0000e920
        /*3744*/ 	.word	0x000000ff
        /*3748*/ 	.word	0x000384b0
        /*374c*/ 	.short	0x010a
        /*374e*/ 	.byte	0x2b
	.zero		1


	//   ....[47]....
        /*3750*/ 	.word	0x0000eff0
        /*3754*/ 	.word	0x000000ff
        /*3758*/ 	.word	0x00000000
        /*375c*/ 	.short	0x0101
        /*375e*/ 	.byte	0x04
	.zero		1


	//   ....[48]....
        /*3760*/ 	.word	0x0000f020
        /*3764*/ 	.word	0x000000ff
        /*3768*/ 	.word	0x000384b8
        /*376c*/ 	.short	0x010a
        /*376e*/ 	.byte	0x2b
	.zero		1


	//   ....[49]....
        /*3770*/ 	.word	0x0000f5f0
        /*3774*/ 	.word	0x000000ff
        /*3778*/ 	.word	0x00000000
        /*377c*/ 	.short	0x0101
        /*377e*/ 	.byte	0x04
	.zero		1


	//   ....[50]....
        /*3780*/ 	.word	0x0000f620
        /*3784*/ 	.word	0x000000ff
        /*3788*/ 	.word	0x000384c0
        /*378c*/ 	.short	0x010a
        /*378e*/ 	.byte	0x2b
	.zero		1


	//   ....[51]....
        /*3790*/ 	.word	0x0000fcf0
        /*3794*/ 	.word	0x000000ff
        /*3798*/ 	.word	0x00000000
        /*379c*/ 	.short	0x0101
        /*379e*/ 	.byte	0x04
	.zero		1


	//   ....[52]....
        /*37a0*/ 	.word	0x0000fd20
        /*37a4*/ 	.word	0x000000ff
        /*37a8*/ 	.word	0x000384c8
        /*37ac*/ 	.short	0x010a
        /*37ae*/ 	.byte	0x2b
	.zero		1


	//   ....[53]....
        /*37b0*/ 	.word	0x000102f0
        /*37b4*/ 	.word	0x000000ff
        /*37b8*/ 	.word	0x00000000
        /*37bc*/ 	.short	0x0101
        /*37be*/ 	.byte	0x04
	.zero		1


	//   ....[54]....
        /*37c0*/ 	.word	0x00010320
        /*37c4*/ 	.word	0x000000ff
        /*37c8*/ 	.word	0x000384b0
        /*37cc*/ 	.short	0x010a
        /*37ce*/ 	.byte	0x2b
	.zero		1


	//   ....[55]....
        /*37d0*/ 	.word	0x000109f0
        /*37d4*/ 	.word	0x000000ff
        /*37d8*/ 	.word	0x00000000
        /*37dc*/ 	.short	0x0101
        /*37de*/ 	.byte	0x04
	.zero		1


	//   ....[56]....
        /*37e0*/ 	.word	0x00010a20
        /*37e4*/ 	.word	0x000000ff
        /*37e8*/ 	.word	0x000384b8
        /*37ec*/ 	.short	0x010a
        /*37ee*/ 	.byte	0x2b
	.zero		1


	//   ....[57]....
        /*37f0*/ 	.word	0x00010ff0
        /*37f4*/ 	.word	0x000000ff
        /*37f8*/ 	.word	0x00000000
        /*37fc*/ 	.short	0x0101
        /*37fe*/ 	.byte	0x04
	.zero		1


	//   ....[58]....
        /*3800*/ 	.word	0x00011020
        /*3804*/ 	.word	0x000000ff
        /*3808*/ 	.word	0x000384c0
        /*380c*/ 	.short	0x010a
        /*380e*/ 	.byte	0x2b
	.zero		1


	//   ....[59]....
        /*3810*/ 	.word	0x000116f0
        /*3814*/ 	.word	0x000000ff
        /*3818*/ 	.word	0x00000000
        /*381c*/ 	.short	0x0101
        /*381e*/ 	.byte	0x04
	.zero		1


	//   ....[60]....
        /*3820*/ 	.word	0x00011720
        /*3824*/ 	.word	0x000000ff
        /*3828*/ 	.word	0x000384c8
        /*382c*/ 	.short	0x010a
        /*382e*/ 	.byte	0x2b
	.zero		1


	//   ....[61]....
        /*3830*/ 	.word	0x00011cf0
        /*3834*/ 	.word	0x000000ff
        /*3838*/ 	.word	0x00000000
        /*383c*/ 	.short	0x0101
        /*383e*/ 	.byte	0x04
	.zero		1


	//   ....[62]....
        /*3840*/ 	.word	0x00011d20
        /*3844*/ 	.word	0x000000ff
        /*3848*/ 	.word	0x000384b0
        /*384c*/ 	.short	0x010a
        /*384e*/ 	.byte	0x2b
	.zero		1


	//   ....[63]....
        /*3850*/ 	.word	0x000123f0
        /*3854*/ 	.word	0x000000ff
        /*3858*/ 	.word	0x00000000
        /*385c*/ 	.short	0x0101
        /*385e*/ 	.byte	0x04
	.zero		1


	//   ....[64]....
        /*3860*/ 	.word	0x00012420
        /*3864*/ 	.word	0x000000ff
        /*3868*/ 	.word	0x000384b8
        /*386c*/ 	.short	0x010a
        /*386e*/ 	.byte	0x2b
	.zero		1


	//   ....[65]....
        /*3870*/ 	.word	0x000129f0
        /*3874*/ 	.word	0x000000ff
        /*3878*/ 	.word	0x00000000
        /*387c*/ 	.short	0x0101
        /*387e*/ 	.byte	0x04
	.zero		1


	//   ....[66]....
        /*3880*/ 	.word	0x00012a20
        /*3884*/ 	.word	0x000000ff
        /*3888*/ 	.word	0x000384c0
        /*388c*/ 	.short	0x010a
        /*388e*/ 	.byte	0x2b
	.zero		1


	//   ....[67]....
        /*3890*/ 	.word	0x000130f0
        /*3894*/ 	.word	0x000000ff
        /*3898*/ 	.word	0x00000000
        /*389c*/ 	.short	0x0101
        /*389e*/ 	.byte	0x04
	.zero		1


	//   ....[68]....
        /*38a0*/ 	.word	0x00013120
        /*38a4*/ 	.word	0x000000ff
        /*38a8*/ 	.word	0x000384c8
        /*38ac*/ 	.short	0x010a
        /*38ae*/ 	.byte	0x2b
	.zero		1


	//   ....[69]....
        /*38b0*/ 	.word	0x00013770
        /*38b4*/ 	.word	0x000000ff
        /*38b8*/ 	.word	0x00000000
        /*38bc*/ 	.short	0x0101
        /*38be*/ 	.byte	0x05
	.zero		1


	//   ....[70]....
        /*38c0*/ 	.word	0x000137c0
        /*38c4*/ 	.word	0x000000ff
        /*38c8*/ 	.word	0x00038400
        /*38cc*/ 	.short	0x010a
        /*38ce*/ 	.byte	0x04
	.zero		1


	//   ....[71]....
        /*38d0*/ 	.word	0x000138d0
        /*38d4*/ 	.word	0x000000ff
        /*38d8*/ 	.word	0x00000000
        /*38dc*/ 	.short	0x0101
        /*38de*/ 	.byte	0x04
	.zero		1


	//   ....[72]....
        /*38e0*/ 	.word	0x00013e00
        /*38e4*/ 	.word	0x000000ff
        /*38e8*/ 	.word	0x00000000
        /*38ec*/ 	.short	0x0101
        /*38ee*/ 	.byte	0x2b
	.zero		1


	//   ....[73]....
        /*38f0*/ 	.word	0x000145c0
        /*38f4*/ 	.word	0x000000ff
        /*38f8*/ 	.word	0x000384f8
        /*38fc*/ 	.short	0x010a
        /*38fe*/ 	.byte	0x23
	.zero		1


	//   ....[74]....
        /*3900*/ 	.word	0x000146c0
        /*3904*/ 	.word	0x000000ff
        /*3908*/ 	.word	0x00038400
        /*390c*/ 	.short	0x010a
        /*390e*/ 	.byte	0x08
	.zero		1


	//   ....[75]....
        /*3910*/ 	.word	0x000147f0
        /*3914*/ 	.word	0x000000ff
        /*3918*/ 	.word	0x00000000
        /*391c*/ 	.short	0x0101
        /*391e*/ 	.byte	0x08
	.zero		1


	//   ....[76]....
        /*3920*/ 	.word	0x000149e0
        /*3924*/ 	.word	0x000000ff
        /*3928*/ 	.word	0x000384d0
        /*392c*/ 	.short	0x010a
        /*392e*/ 	.byte	0x23
	.zero		1


	//   ....[77]....
        /*3930*/ 	.word	0x00014af0
        /*3934*/ 	.word	0x000000ff
        /*3938*/ 	.word	0x000384b0
        /*393c*/ 	.short	0x010b
        /*393e*/ 	.byte	0x23
	.zero		1


	//   ....[78]....
        /*3940*/ 	.word	0x00014b50
        /*3944*/ 	.word	0x000000ff
        /*3948*/ 	.word	0x00000000
        /*394c*/ 	.short	0x0101
        /*394e*/ 	.byte	0x09
	.zero		1


	//   ....[79]....
        /*3950*/ 	.word	0x00014b80
        /*3954*/ 	.word	0x000000ff
        /*3958*/ 	.word	0x000384d8
        /*395c*/ 	.short	0x010a
        /*395e*/ 	.byte	0x23
	.zero		1


	//   ....[80]....
        /*3960*/ 	.word	0x00014cb0
        /*3964*/ 	.word	0x000000ff
        /*3968*/ 	.word	0x000384b8
        /*396c*/ 	.short	0x010b
        /*396e*/ 	.byte	0x23
	.zero		1


	//   ....[81]....
        /*3970*/ 	.word	0x00014d20
        /*3974*/ 	.word	0x000000ff
        /*3978*/ 	.word	0x00000000
        /*397c*/ 	.short	0x0101
        /*397e*/ 	.byte	0x08
	.zero		1


	//   ....[82]....
        /*3980*/ 	.word	0x00014d50
        /*3984*/ 	.word	0x000000ff
        /*3988*/ 	.word	0x000384e0
        /*398c*/ 	.short	0x010a
        /*398e*/ 	.byte	0x23
	.zero		1


	//   ....[83]....
        /*3990*/ 	.word	0x00014e70
        /*3994*/ 	.word	0x000000ff
        /*3998*/ 	.word	0x000384c0
        /*399c*/ 	.short	0x010b
        /*399e*/ 	.byte	0x23
	.zero		1


	//   ....[84]....
        /*39a0*/ 	.word	0x00014ed0
        /*39a4*/ 	.word	0x000000ff
        /*39a8*/ 	.word	0x00000000
        /*39ac*/ 	.short	0x0101
        /*39ae*/ 	.byte	0x2a
	.zero		1


	//   ....[85]....
        /*39b0*/ 	.word	0x00014f00
        /*39b4*/ 	.word	0x000000ff
        /*39b8*/ 	.word	0x000384e8
        /*39bc*/ 	.short	0x010a
        /*39be*/ 	.byte	0x23
	.zero		1


	//   ....[86]....
        /*39c0*/ 	.word	0x00015020
        /*39c4*/ 	.word	0x000000ff
        /*39c8*/ 	.word	0x000384c8
        /*39cc*/ 	.short	0x010b
        /*39ce*/ 	.byte	0x23
	.zero		1


	//   ....[87]....
        /*39d0*/ 	.word	0x00015090
        /*39d4*/ 	.word	0x000000ff
        /*39d8*/ 	.word	0x00000000
        /*39dc*/ 	.short	0x0101
        /*39de*/ 	.byte	0x2b
	.zero		1


	//   ....[88]....
        /*39e0*/ 	.word	0x000150d0
        /*39e4*/ 	.word	0x000000ff
        /*39e8*/ 	.word	0x000384d0
        /*39ec*/ 	.short	0x010a
        /*39ee*/ 	.byte	0x23
	.zero		1


	//   ....[89]....
        /*39f0*/ 	.word	0x000151e0
        /*39f4*/ 	.word	0x000000ff
        /*39f8*/ 	.word	0x000384b0
        /*39fc*/ 	.short	0x010b
        /*39fe*/ 	.byte	0x23
	.zero		1


	//   ....[90]....
        /*3a00*/ 	.word	0x00015220
        /*3a04*/ 	.word	0x000000ff
        /*3a08*/ 	.word	0x00000000
        /*3a0c*/ 	.short	0x0101
        /*3a0e*/ 	.byte	0x09
	.zero		1


	//   ....[91]....
        /*3a10*/ 	.word	0x00015250
        /*3a14*/ 	.word	0x000000ff
        /*3a18*/ 	.word	0x000384d8
        /*3a1c*/ 	.short	0x010a
        /*3a1e*/ 	.byte	0x23
	.zero		1


	//   ....[92]....
        /*3a20*/ 	.word	0x00015370
        /*3a24*/ 	.word	0x000000ff
        /*3a28*/ 	.word	0x000384b8
        /*3a2c*/ 	.short	0x010b
        /*3a2e*/ 	.byte	0x23
	.zero		1


	//   ....[93]....
        /*3a30*/ 	.word	0x000153b0
        /*3a34*/ 	.word	0x000000ff
        /*3a38*/ 	.word	0x00000000
        /*3a3c*/ 	.short	0x0101
        /*3a3e*/ 	.byte	0x08
	.zero		1


	//   ....[94]....
        /*3a40*/ 	.word	0x000153f0
        /*3a44*/ 	.word	0x000000ff
        /*3a48*/ 	.word	0x000384e0
        /*3a4c*/ 	.short	0x010a
        /*3a4e*/ 	.byte	0x23
	.zero		1


	//   ....[95]....
        /*3a50*/ 	.word	0x00015500
        /*3a54*/ 	.word	0x000000ff
        /*3a58*/ 	.word	0x000384c0
        /*3a5c*/ 	.short	0x010b
        /*3a5e*/ 	.byte	0x23
	.zero		1


	//   ....[96]....
        /*3a60*/ 	.word	0x00015540
        /*3a64*/ 	.word	0x000000ff
        /*3a68*/ 	.word	0x00000000
        /*3a6c*/ 	.short	0x0101
        /*3a6e*/ 	.byte	0x2a
	.zero		1


	//   ....[97]....
        /*3a70*/ 	.word	0x00015570
        /*3a74*/ 	.word	0x000000ff
        /*3a78*/ 	.word	0x000384e8
        /*3a7c*/ 	.short	0x010a
        /*3a7e*/ 	.byte	0x23
	.zero		1


	//   ....[98]....
        /*3a80*/ 	.word	0x00015690
        /*3a84*/ 	.word	0x000000ff
        /*3a88*/ 	.word	0x000384c8
        /*3a8c*/ 	.short	0x010b
        /*3a8e*/ 	.byte	0x23
	.zero		1


	//   ....[99]....
        /*3a90*/ 	.word	0x000156d0
        /*3a94*/ 	.word	0x000000ff
        /*3a98*/ 	.word	0x00000000
        /*3a9c*/ 	.short	0x0101
        /*3a9e*/ 	.byte	0x2b
	.zero		1


	//   ....[100]....
        /*3aa0*/ 	.word	0x00015710
        /*3aa4*/ 	.word	0x000000ff
        /*3aa8*/ 	.word	0x000384d0
        /*3aac*/ 	.short	0x010a
        /*3aae*/ 	.byte	0x23
	.zero		1


	//   ....[101]....
        /*3ab0*/ 	.word	0x00015820
        /*3ab4*/ 	.word	0x000000ff
        /*3ab8*/ 	.word	0x000384b0
        /*3abc*/ 	.short	0x010b
        /*3abe*/ 	.byte	0x23
	.zero		1


	//   ....[102]....
        /*3ac0*/ 	.word	0x00015860
        /*3ac4*/ 	.word	0x000000ff
        /*3ac8*/ 	.word	0x00000000
        /*3acc*/ 	.short	0x0101
        /*3ace*/ 	.byte	0x09
	.zero		1


	//   ....[103]....
        /*3ad0*/ 	.word	0x00015890
        /*3ad4*/ 	.word	0x000000ff
        /*3ad8*/ 	.word	0x000384d8
        /*3adc*/ 	.short	0x010a
        /*3ade*/ 	.byte	0x23
	.zero		1


	//   ....[104]....
        /*3ae0*/ 	.word	0x000159b0
        /*3ae4*/ 	.word	0x000000ff
        /*3ae8*/ 	.word	0x000384b8
        /*3aec*/ 	.short	0x010b
        /*3aee*/ 	.byte	0x23
	.zero		1


	//   ....[105]....
        /*3af0*/ 	.word	0x000159f0
        /*3af4*/ 	.word	0x000000ff
        /*3af8*/ 	.word	0x00000000
        /*3afc*/ 	.short	0x0101
        /*3afe*/ 	.byte	0x08
	.zero		1


	//   ....[106]....
        /*3b00*/ 	.word	0x00015a30
        /*3b04*/ 	.word	0x000000ff
        /*3b08*/ 	.word	0x000384e0
        /*3b0c*/ 	.short	0x010a
        /*3b0e*/ 	.byte	0x23
	.zero		1


	//   ....[107]....
        /*3b10*/ 	.word	0x00015b40
        /*3b14*/ 	.word	0x000000ff
        /*3b18*/ 	.word	0x000384c0
        /*3b1c*/ 	.short	0x010b
        /*3b1e*/ 	.byte	0x23
	.zero		1


	//   ....[108]....
        /*3b20*/ 	.word	0x00015b80
        /*3b24*/ 	.word	0x000000ff
        /*3b28*/ 	.word	0x00000000
        /*3b2c*/ 	.short	0x0101
        /*3b2e*/ 	.byte	0x2a
	.zero		1


	//   ....[109]....
        /*3b30*/ 	.word	0x00015bb0
        /*3b34*/ 	.word	0x000000ff
        /*3b38*/ 	.word	0x000384e8
        /*3b3c*/ 	.short	0x010a
        /*3b3e*/ 	.byte	0x23
	.zero		1


	//   ....[110]....
        /*3b40*/ 	.word	0x00015cd0
        /*3b44*/ 	.word	0x000000ff
        /*3b48*/ 	.word	0x000384c8
        /*3b4c*/ 	.short	0x010b
        /*3b4e*/ 	.byte	0x23
	.zero		1


	//   ....[111]....
        /*3b50*/ 	.word	0x00015d10
        /*3b54*/ 	.word	0x000000ff
        /*3b58*/ 	.word	0x00000000
        /*3b5c*/ 	.short	0x0101
        /*3b5e*/ 	.byte	0x2b
	.zero		1


	//   ....[112]....
        /*3b60*/ 	.word	0x00015d50
        /*3b64*/ 	.word	0x000000ff
        /*3b68*/ 	.word	0x000384d0
        /*3b6c*/ 	.short	0x010a
        /*3b6e*/ 	.byte	0x23
	.zero		1


	//   ....[113]....
        /*3b70*/ 	.word	0x00015e60
        /*3b74*/ 	.word	0x000000ff
        /*3b78*/ 	.word	0x000384b0
        /*3b7c*/ 	.short	0x010b
        /*3b7e*/ 	.byte	0x23
	.zero		1


	//   ....[114]....
        /*3b80*/ 	.word	0x00015ea0
        /*3b84*/ 	.word	0x000000ff
        /*3b88*/ 	.word	0x00000000
        /*3b8c*/ 	.short	0x0101
        /*3b8e*/ 	.byte	0x09
	.zero		1


	//   ....[115]....
        /*3b90*/ 	.word	0x00015ed0
        /*3b94*/ 	.word	0x000000ff
        /*3b98*/ 	.word	0x000384d8
        /*3b9c*/ 	.short	0x010a
        /*3b9e*/ 	.byte	0x23
	.zero		1


	//   ....[116]....
        /*3ba0*/ 	.word	0x00015fe0
        /*3ba4*/ 	.word	0x000000ff
        /*3ba8*/ 	.word	0x000384b8
        /*3bac*/ 	.short	0x010b
        /*3bae*/ 	.byte	0x23
	.zero		1


	//   ....[117]....
        /*3bb0*/ 	.word	0x00016020
        /*3bb4*/ 	.word	0x000000ff
        /*3bb8*/ 	.word	0x00000000
        /*3bbc*/ 	.short	0x0101
        /*3bbe*/ 	.byte	0x08
	.zero		1


	//   ....[118]....
        /*3bc0*/ 	.word	0x00016060
        /*3bc4*/ 	.word	0x000000ff
        /*3bc8*/ 	.word	0x000384e0
        /*3bcc*/ 	.short	0x010a
        /*3bce*/ 	.byte	0x23
	.zero		1


	//   ....[119]....
        /*3bd0*/ 	.word	0x00016160
        /*3bd4*/ 	.word	0x000000ff
        /*3bd8*/ 	.word	0x000384c0
        /*3bdc*/ 	.short	0x010b
        /*3bde*/ 	.byte	0x23
	.zero		1


	//   ....[120]....
        /*3be0*/ 	.word	0x000161a0
        /*3be4*/ 	.word	0x000000ff
        /*3be8*/ 	.word	0x00000000
        /*3bec*/ 	.short	0x0101
        /*3bee*/ 	.byte	0x2a
	.zero		1


	//   ....[121]....
        /*3bf0*/ 	.word	0x000161d0
        /*3bf4*/ 	.word	0x000000ff
        /*3bf8*/ 	.word	0x000384e8
        /*3bfc*/ 	.short	0x010a
        /*3bfe*/ 	.byte	0x23
	.zero		1


	//   ....[122]....
        /*3c00*/ 	.word	0x000162f0
        /*3c04*/ 	.word	0x000000ff
        /*3c08*/ 	.word	0x000384c8
        /*3c0c*/ 	.short	0x010b
        /*3c0e*/ 	.byte	0x23
	.zero		1


	//   ....[123]....
        /*3c10*/ 	.word	0x00016340
        /*3c14*/ 	.word	0x000000ff
        /*3c18*/ 	.word	0x00000000
        /*3c1c*/ 	.short	0x0101
        /*3c1e*/ 	.byte	0x2b
	.zero		1


	//   ....[124]....
        /*3c20*/ 	.word	0x00016890
        /*3c24*/ 	.word	0x000000ff
        /*3c28*/ 	.word	0x000384d0
        /*3c2c*/ 	.short	0x010a
        /*3c2e*/ 	.byte	0x23
	.zero		1


	//   ....[125]....
        /*3c30*/ 	.word	0x000168d0
        /*3c34*/ 	.word	0x000000ff
        /*3c38*/ 	.word	0x000384d8
        /*3c3c*/ 	.short	0x010a
        /*3c3e*/ 	.byte	0x23
	.zero		1


	//   ....[126]....
        /*3c40*/ 	.word	0x00016910
        /*3c44*/ 	.word	0x000000ff
        /*3c48*/ 	.word	0x000384e0
        /*3c4c*/ 	.short	0x010a
        /*3c4e*/ 	.byte	0x23
	.zero		1


	//   ....[127]....
        /*3c50*/ 	.word	0x00016980
        /*3c54*/ 	.word	0x00000003
        /*3c58*/ 	.word	0x000384e8
        /*3c5c*/ 	.short	0x010a
        /*3c5e*/ 	.byte	0x3f
	.zero		1


	//   ....[128]....
        /*3c60*/ 	.word	0x00017770
        /*3c64*/ 	.word	0x00000008
        /*3c68*/ 	.word	0x00038498
        /*3c6c*/ 	.short	0x010a
        /*3c6e*/ 	.byte	0x3f
	.zero		1


	//   ....[129]....
        /*3c70*/ 	.word	0x00017a30
        /*3c74*/ 	.word	0x000000ff
        /*3c78*/ 	.word	0x000384f8
        /*3c7c*/ 	.short	0x0101
        /*3c7e*/ 	.byte	0x12
	.zero		1


	//   ....[130]....
        /*3c80*/ 	.word	0x00017af0
        /*3c84*/ 	.word	0x00000003
        /*3c88*/ 	.word	0x00038400
        /*3c8c*/ 	.short	0x010a
        /*3c8e*/ 	.byte	0x3f
	.zero		1


	//   ....[131]....
        /*3c90*/ 	.word	0x00017c30
        /*3c94*/ 	.word	0x00000002
        /*3c98*/ 	.word	0x00000000
        /*3c9c*/ 	.short	0x0101
        /*3c9e*/ 	.byte	0x3f
	.zero		1


	//   ....[132]....
        /*3ca0*/ 	.word	0x00018470
        /*3ca4*/ 	.word	0x00000007
        /*3ca8*/ 	.word	0x00000000
        /*3cac*/ 	.short	0x010a
        /*3cae*/ 	.byte	0x3f
	.zero		1


	//   ....[133]....
        /*3cb0*/ 	.word	0x000184f0
        /*3cb4*/ 	.word	0x00000009
        /*3cb8*/ 	.word	0x00000000
        /*3cbc*/ 	.short	0x010a
        /*3cbe*/ 	.byte	0x3f
	.zero		1


	//   ....[134]....
        /*3cc0*/ 	.word	0x00018580
        /*3cc4*/ 	.word	0x00000003
        /*3cc8*/ 	.word	0x00000000
        /*3ccc*/ 	.short	0x010a
        /*3cce*/ 	.byte	0x3f
	.zero		1


	//   ....[135]....
        /*3cd0*/ 	.word	0x0001a200
        /*3cd4*/ 	.word	0x0000000c
        /*3cd8*/ 	.word	0x00038440
        /*3cdc*/ 	.short	0x010a
        /*3cde*/ 	.byte	0x3f
	.zero		1


	//   ....[136]....
        /*3ce0*/ 	.word	0x0001a320
        /*3ce4*/ 	.word	0x0000000c
        /*3ce8*/ 	.word	0x00038400
        /*3cec*/ 	.short	0x0101
        /*3cee*/ 	.byte	0x3f
	.zero		1


	//   ....[137]....
        /*3cf0*/ 	.word	0x0001a3f0
        /*3cf4*/ 	.word	0x00000003
        /*3cf8*/ 	.word	0x00038440
        /*3cfc*/ 	.short	0x010a
        /*3cfe*/ 	.byte	0x3f
	.zero		1


	//   ....[138]....
        /*3d00*/ 	.word	0x0001a4a0
        /*3d04*/ 	.word	0x00000003
        /*3d08*/ 	.word	0x00038440
        /*3d0c*/ 	.short	0x010a
        /*3d0e*/ 	.byte	0x3f
	.zero		1


	//   ....[139]....
        /*3d10*/ 	.word	0x0001a550
        /*3d14*/ 	.word	0x00000003
        /*3d18*/ 	.word	0x00038440
        /*3d1c*/ 	.short	0x010a
        /*3d1e*/ 	.byte	0x3f
	.zero		1


	//   ....[140]....
        /*3d20*/ 	.word	0x0001a600
        /*3d24*/ 	.word	0x00000003
        /*3d28*/ 	.word	0x00038440
        /*3d2c*/ 	.short	0x010a
        /*3d2e*/ 	.byte	0x3f
	.zero		1


	//   ....[141]....
        /*3d30*/ 	.word	0x0001a6b0
        /*3d34*/ 	.word	0x00000003
        /*3d38*/ 	.word	0x00038440
        /*3d3c*/ 	.short	0x010a
        /*3d3e*/ 	.byte	0x3f
	.zero		1


	//   ....[142]....
        /*3d40*/ 	.word	0x0001a760
        /*3d44*/ 	.word	0x00000003
        /*3d48*/ 	.word	0x00038440
        /*3d4c*/ 	.short	0x010a
        /*3d4e*/ 	.byte	0x3f
	.zero		1


	//   ....[143]....
        /*3d50*/ 	.word	0x0001a810
        /*3d54*/ 	.word	0x00000003
        /*3d58*/ 	.word	0x00038440
        /*3d5c*/ 	.short	0x010a
        /*3d5e*/ 	.byte	0x3f
	.zero		1


	//   ....[144]....
        /*3d60*/ 	.word	0x0001a8c0
        /*3d64*/ 	.word	0x00000003
        /*3d68*/ 	.word	0x00038440
        /*3d6c*/ 	.short	0x010a
        /*3d6e*/ 	.byte	0x3f
	.zero		1


	//   ....[145]....
        /*3d70*/ 	.word	0x0001a920
        /*3d74*/ 	.word	0x00000003
        /*3d78*/ 	.word	0x00038480
        /*3d7c*/ 	.short	0x010a
        /*3d7e*/ 	.byte	0x3f
	.zero		1


	//   ....[146]....
        /*3d80*/ 	.word	0x0001a980
        /*3d84*/ 	.word	0x00000008
        /*3d88*/ 	.word	0x00038480
        /*3d8c*/ 	.short	0x010a
        /*3d8e*/ 	.byte	0x3f
	.zero		1


	//   ....[147]....
        /*3d90*/ 	.word	0x0001aa40
        /*3d94*/ 	.word	0x00000004
        /*3d98*/ 	.word	0x000384b0
        /*3d9c*/ 	.short	0x010a
        /*3d9e*/ 	.byte	0x3f
	.zero		1


	//   ....[148]....
        /*3da0*/ 	.word	0x0001aaa0
        /*3da4*/ 	.word	0x0000000c
        /*3da8*/ 	.word	0x000384b8
        /*3dac*/ 	.short	0x010a
        /*3dae*/ 	.byte	0x3f
	.zero		1


	//   ....[149]....
        /*3db0*/ 	.word	0x0001ab00
        /*3db4*/ 	.word	0x0000000c
        /*3db8*/ 	.word	0x000384c0
        /*3dbc*/ 	.short	0x010a
        /*3dbe*/ 	.byte	0x3f
	.zero		1


	//   ....[150]....
        /*3dc0*/ 	.word	0x0001ab60
        /*3dc4*/ 	.word	0x0000000c
        /*3dc8*/ 	.word	0x000384c8
        /*3dcc*/ 	.short	0x010a
        /*3dce*/ 	.byte	0x3f
	.zero		1


	//   ....[151]....
        /*3dd0*/ 	.word	0x0001abc0
        /*3dd4*/ 	.word	0x0000000d
        /*3dd8*/ 	.word	0x000384b0
        /*3ddc*/ 	.short	0x010a
        /*3dde*/ 	.byte	0x3f
	.zero		1


	//   ....[152]....
        /*3de0*/ 	.word	0x0001ac20
        /*3de4*/ 	.word	0x0000000d
        /*3de8*/ 	.word	0x000384b8
        /*3dec*/ 	.short	0x010a
        /*3dee*/ 	.byte	0x3f
	.zero		1


	//   ....[153]....
        /*3df0*/ 	.word	0x0001ac80
        /*3df4*/ 	.word	0x0000000d
        /*3df8*/ 	.word	0x000384c0
        /*3dfc*/ 	.short	0x010a
        /*3dfe*/ 	.byte	0x3f
	.zero		1


	//   ....[154]....
        /*3e00*/ 	.word	0x0001ace0
        /*3e04*/ 	.word	0x0000000d
        /*3e08*/ 	.word	0x000384c8
        /*3e0c*/ 	.short	0x010a
        /*3e0e*/ 	.byte	0x3f
	.zero		1


	//   ....[155]....
        /*3e10*/ 	.word	0x0001ad40
        /*3e14*/ 	.word	0x0000000c
        /*3e18*/ 	.word	0x000384b0
        /*3e1c*/ 	.short	0x010a
        /*3e1e*/ 	.byte	0x3f
	.zero		1


	//   ....[156]....
        /*3e20*/ 	.word	0x0001ada0
        /*3e24*/ 	.word	0x0000000c
        /*3e28*/ 	.word	0x000384b8
        /*3e2c*/ 	.short	0x010a
        /*3e2e*/ 	.byte	0x3f
	.zero		1


	//   ....[157]....
        /*3e30*/ 	.word	0x0001ae00
        /*3e34*/ 	.word	0x0000000c
        /*3e38*/ 	.word	0x000384c0
        /*3e3c*/ 	.short	0x010a
        /*3e3e*/ 	.byte	0x3f
	.zero		1


	//   ....[158]....
        /*3e40*/ 	.word	0x0001ae60
        /*3e44*/ 	.word	0x0000000c
        /*3e48*/ 	.word	0x000384c8
        /*3e4c*/ 	.short	0x010a
        /*3e4e*/ 	.byte	0x3f
	.zero		1


	//   ....[159]....
        /*3e50*/ 	.word	0x0001aec0
        /*3e54*/ 	.word	0x0000000d
        /*3e58*/ 	.word	0x000384b0
        /*3e5c*/ 	.short	0x010a
        /*3e5e*/ 	.byte	0x3f
	.zero		1


	//   ....[160]....
        /*3e60*/ 	.word	0x0001af20
        /*3e64*/ 	.word	0x0000000d
        /*3e68*/ 	.word	0x000384b8
        /*3e6c*/ 	.short	0x010a
        /*3e6e*/ 	.byte	0x3f
	.zero		1


	//   ....[161]....
        /*3e70*/ 	.word	0x0001af80
        /*3e74*/ 	.word	0x0000000d
        /*3e78*/ 	.word	0x000384c0
        /*3e7c*/ 	.short	0x010a
        /*3e7e*/ 	.byte	0x3f
	.zero		1


	//   ....[162]....
        /*3e80*/ 	.word	0x0001afe0
        /*3e84*/ 	.word	0x0000000d
        /*3e88*/ 	.word	0x000384c8
        /*3e8c*/ 	.short	0x010a
        /*3e8e*/ 	.byte	0x3f
	.zero		1


	//   ....[163]....
        /*3e90*/ 	.word	0x0001b040
        /*3e94*/ 	.word	0x00000003
        /*3e98*/ 	.word	0x00038400
        /*3e9c*/ 	.short	0x010a
        /*3e9e*/ 	.byte	0x3f
	.zero		1


	//   ....[164]....
        /*3ea0*/ 	.word	0x0001b0a0
        /*3ea4*/ 	.word	0x00000003
        /*3ea8*/ 	.word	0x000384f8
        /*3eac*/ 	.short	0x010a
        /*3eae*/ 	.byte	0x3f
	.zero		1


	//   ....[165]....
        /*3eb0*/ 	.word	0x0001b100
        /*3eb4*/ 	.word	0x00000003
        /*3eb8*/ 	.word	0x00038400
        /*3ebc*/ 	.short	0x010a
        /*3ebe*/ 	.byte	0x3f
	.zero		1


	//   ....[166]....
        /*3ec0*/ 	.word	0x0001b160
        /*3ec4*/ 	.word	0x00000003
        /*3ec8*/ 	.word	0x000384d0
        /*3ecc*/ 	.short	0x010a
        /*3ece*/ 	.byte	0x3f
	.zero		1


	//   ....[167]....
        /*3ed0*/ 	.word	0x0001b1c0
        /*3ed4*/ 	.word	0x00000003
        /*3ed8*/ 	.word	0x000384d8
        /*3edc*/ 	.short	0x010a
        /*3ede*/ 	.byte	0x3f
	.zero		1


	//   ....[168]....
        /*3ee0*/ 	.word	0x0001b220
        /*3ee4*/ 	.word	0x00000003
        /*3ee8*/ 	.word	0x000384e0
        /*3eec*/ 	.short	0x010a
        /*3eee*/ 	.byte	0x3f
	.zero		1


	//   ....[169]....
        /*3ef0*/ 	.word	0x0001b280
        /*3ef4*/ 	.word	0x00000003
        /*3ef8*/ 	.word	0x000384e8
        /*3efc*/ 	.short	0x010a
        /*3efe*/ 	.byte	0x3f
	.zero		1


	//   ....[170]....
        /*3f00*/ 	.word	0x0001b2e0
        /*3f04*/ 	.word	0x00000003
        /*3f08*/ 	.word	0x000384d0
        /*3f0c*/ 	.short	0x010a
        /*3f0e*/ 	.byte	0x3f
	.zero		1


	//   ....[171]....
        /*3f10*/ 	.word	0x0001b340
        /*3f14*/ 	.word	0x00000003
        /*3f18*/ 	.word	0x000384d8
        /*3f1c*/ 	.short	0x010a
        /*3f1e*/ 	.byte	0x3f
	.zero		1


	//   ....[172]....
        /*3f20*/ 	.word	0x0001b3a0
        /*3f24*/ 	.word	0x00000003
        /*3f28*/ 	.word	0x000384e0
        /*3f2c*/ 	.short	0x010a
        /*3f2e*/ 	.byte	0x3f
	.zero		1


	//   ....[173]....
        /*3f30*/ 	.word	0x0001b400
        /*3f34*/ 	.word	0x00000003
        /*3f38*/ 	.word	0x000384e8
        /*3f3c*/ 	.short	0x010a
        /*3f3e*/ 	.byte	0x3f
	.zero		1


	//   ....[174]....
        /*3f40*/ 	.word	0x0001b460
        /*3f44*/ 	.word	0x00000003
        /*3f48*/ 	.word	0x000384d0
        /*3f4c*/ 	.short	0x010a
        /*3f4e*/ 	.byte	0x3f
	.zero		1


	//   ....[175]....
        /*3f50*/ 	.word	0x0001b4c0
        /*3f54*/ 	.word	0x00000003
        /*3f58*/ 	.word	0x000384d8
        /*3f5c*/ 	.short	0x010a
        /*3f5e*/ 	.byte	0x3f
	.zero		1


	//   ....[176]....
        /*3f60*/ 	.word	0x0001b520
        /*3f64*/ 	.word	0x00000003
        /*3f68*/ 	.word	0x000384e0
        /*3f6c*/ 	.short	0x010a
        /*3f6e*/ 	.byte	0x3f
	.zero		1


	//   ....[177]....
        /*3f70*/ 	.word	0x0001b580
        /*3f74*/ 	.word	0x00000003
        /*3f78*/ 	.word	0x000384e8
        /*3f7c*/ 	.short	0x010a
        /*3f7e*/ 	.byte	0x3f
	.zero		1


	//   ....[178]....
        /*3f80*/ 	.word	0x0001b5e0
        /*3f84*/ 	.word	0x00000003
        /*3f88*/ 	.word	0x000384d0
        /*3f8c*/ 	.short	0x010a
        /*3f8e*/ 	.byte	0x3f
	.zero		1


	//   ....[179]....
        /*3f90*/ 	.word	0x0001b640
        /*3f94*/ 	.word	0x00000003
        /*3f98*/ 	.word	0x000384d8
        /*3f9c*/ 	.short	0x010a
        /*3f9e*/ 	.byte	0x3f
	.zero		1


	//   ....[180]....
        /*3fa0*/ 	.word	0x0001b6a0
        /*3fa4*/ 	.word	0x00000003
        /*3fa8*/ 	.word	0x000384e0
        /*3fac*/ 	.short	0x010a
        /*3fae*/ 	.byte	0x3f
	.zero		1


	//   ....[181]....
        /*3fb0*/ 	.word	0x0001b700
        /*3fb4*/ 	.word	0x00000003
        /*3fb8*/ 	.word	0x000384e8
        /*3fbc*/ 	.short	0x010a
        /*3fbe*/ 	.byte	0x3f
	.zero		1


	//   ....[182]....
        /*3fc0*/ 	.word	0x0001b760
        /*3fc4*/ 	.word	0x00000003
        /*3fc8*/ 	.word	0x000384d0
        /*3fcc*/ 	.short	0x010a
        /*3fce*/ 	.byte	0x3f
	.zero		1


	//   ....[183]....
        /*3fd0*/ 	.word	0x0001b7c0
        /*3fd4*/ 	.word	0x00000003
        /*3fd8*/ 	.word	0x000384d8
        /*3fdc*/ 	.short	0x010a
        /*3fde*/ 	.byte	0x3f
	.zero		1


	//   ....[184]....
        /*3fe0*/ 	.word	0x0001b820
        /*3fe4*/ 	.word	0x00000003
        /*3fe8*/ 	.word	0x000384e0
        /*3fec*/ 	.short	0x010a
        /*3fee*/ 	.byte	0x3f
	.zero		1


	//   ....[185]....
        /*3ff0*/ 	.word	0x0001b8f0
        /*3ff4*/ 	.word	0x00000008
        /*3ff8*/ 	.word	0x00038498
        /*3ffc*/ 	.short	0x010a
        /*3ffe*/ 	.byte	0x3f
	.zero		1


	//   ....[186]....
        /*4000*/ 	.word	0x0001b940
        /*4004*/ 	.word	0x00000003
        /*4008*/ 	.word	0x00038400
        /*400c*/ 	.short	0x010a
        /*400e*/ 	.byte	0x3f
	.zero		1


	//   ....[187]....
        /*4010*/ 	.word	0x0001bb50
        /*4014*/ 	.word	0x00000007
        /*4018*/ 	.word	0x00000000
        /*401c*/ 	.short	0x010a
        /*401e*/ 	.byte	0x3f
	.zero		1


	//   ....[188]....
        /*4020*/ 	.word	0x0001bba0
        /*4024*/ 	.word	0x00000009
        /*4028*/ 	.word	0x00000000
        /*402c*/ 	.short	0x010a
        /*402e*/ 	.byte	0x3f
	.zero		1


	//   ....[189]....
        /*4030*/ 	.word	0x0001bbf0
        /*4034*/ 	.word	0x0000000c
        /*4038*/ 	.word	0x00038440
        /*403c*/ 	.short	0x010a
        /*403e*/ 	.byte	0x3f
	.zero		1


	//   ....[190]....
        /*4040*/ 	.word	0x0001bc40
        /*4044*/ 	.word	0x00000003
        /*4048*/ 	.word	0x00038440
        /*404c*/ 	.short	0x010a
        /*404e*/ 	.byte	0x3f
	.zero		1


	//   ....[191]....
        /*4050*/ 	.word	0x0001bc90
        /*4054*/ 	.word	0x00000003
        /*4058*/ 	.word	0x00038440
        /*405c*/ 	.short	0x010a
        /*405e*/ 	.byte	0x3f
	.zero		1


	//   ....[192]....
        /*4060*/ 	.word	0x0001bce0
        /*4064*/ 	.word	0x00000003
        /*4068*/ 	.word	0x00038440
        /*406c*/ 	.short	0x010a
        /*406e*/ 	.byte	0x3f
	.zero		1


	//   ....[193]....
        /*4070*/ 	.word	0x0001bd30
        /*4074*/ 	.word	0x00000003
        /*4078*/ 	.word	0x00038440
        /*407c*/ 	.short	0x010a
        /*407e*/ 	.byte	0x3f
	.zero		1


	//   ....[194]....
        /*4080*/ 	.word	0x0001bd80
        /*4084*/ 	.word	0x00000003
        /*4088*/ 	.word	0x00038440
        /*408c*/ 	.short	0x010a
        /*408e*/ 	.byte	0x3f
	.zero		1


	//   ....[195]....
        /*4090*/ 	.word	0x0001bdd0
        /*4094*/ 	.word	0x00000003
        /*4098*/ 	.word	0x00038440
        /*409c*/ 	.short	0x010a
        /*409e*/ 	.byte	0x3f
	.zero		1


	//   ....[196]....
        /*40a0*/ 	.word	0x0001be20
        /*40a4*/ 	.word	0x00000003
        /*40a8*/ 	.word	0x00038440
        /*40ac*/ 	.short	0x010a
        /*40ae*/ 	.byte	0x3f
	.zero		1


	//----- nvinfo : EIATTR_NUM_MBARRIERS
	.align		4
.L_39:
        /*40b0*/ 	.byte	0x03, 0x38
        /*40b2*/ 	.short	0x0020


	//----- nvinfo : EIATTR_EXIT_INSTR_OFFSETS
	.align		4
        /*40b4*/ 	.byte	0x04, 0x1c
        /*40b6*/ 	.short	(.L_41 - .L_40)


	//   ....[0]....
.L_40:
        /*40b8*/ 	.word	0x00002e60


	//   ....[1]....
        /*40bc*/ 	.word	0x00002f20


	//   ....[2]....
        /*40c0*/ 	.word	0x00013e10


	//   ....[3]....
        /*40c4*/ 	.word	0x00013eb0


	//   ....[4]....
        /*40c8*/ 	.word	0x000169d0


	//   ....[5]....
        /*40cc*/ 	.word	0x000185d0


	//   ....[6]....
        /*40d0*/ 	.word	0x0001a8f0


	//----- nvinfo : EIATTR_MAX_THREADS
	.align		4
.L_41:
        /*40d4*/ 	.byte	0x04, 0x05
        /*40d6*/ 	.short	(.L_43 - .L_42)
.L_42:
        /*40d8*/ 	.word	0x00000180
        /*40dc*/ 	.word	0x00000001
        /*40e0*/ 	.word	0x00000001


	//----- nvinfo : EIATTR_CRS_STACK_SIZE
	.align		4
.L_43:
        /*40e4*/ 	.byte	0x04, 0x1e
        /*40e6*/ 	.short	(.L_45 - .L_44)
.L_44:
        /*40e8*/ 	.word	0x00000000


	//----- nvinfo : EIATTR_CBANK_PARAM_SIZE
	.align		4
.L_45:
        /*40ec*/ 	.byte	0x03, 0x19
        /*40ee*/ 	.short	0x0770


	//----- nvinfo : EIATTR_PARAM_CBANK
	.align		4
        /*40f0*/ 	.byte	0x04, 0x0a
        /*40f2*/ 	.short	(.L_47 - .L_46)
	.align		4
.L_46:
        /*40f4*/ 	.word	index@(.nv.constant0._ZN7cutlass13device_kernelINS_4gemm6kernel13GemmUniversalINS1_17GroupProblemShapeIN4cute5tupleIJiiiEEEEENS1_10collective13CollectiveMmaINS1_39MainloopSm90ArrayTmaGmmaWarpSpecializedILi3ENS6_IJNS5_1CILi2EEENSC_ILi1EEESE_EEENS1_43KernelPtrArrayTmaWarpSpecializedCooperativeEEENS6_IJNSC_ILi256EEESI_NSC_ILi64EEEEEENS_6half_tEPNS6_IJlSE_NSC_ILi0EEEEEESL_SO_NS5_8TiledMMAINS5_8MMA_AtomIJNS5_4SM904GMMA26MMA_64x256x16_F32F16F16_SSILNSS_5MajorE0ELSU_0ELNSS_7ScaleInE1ELSV_1EEEEEENS5_6LayoutISF_NS6_IJSE_SM_SM_EEEEENS6_IJNS5_10UnderscoreES11_S11_EEEEENS5_13SM90_TMA_LOADENS5_14ComposedLayoutINS5_7SwizzleILi3ELi4ELi3EEENS5_18smem_ptr_flag_bitsILi16EEENSY_INS6_IJNSC_ILi8EEESJ_EEENS6_IJSJ_SE_EEEEEEEvNS5_8identityENS5_23SM90_TMA_LOAD_MULTICASTES1E_vS1F_EENS_8epilogue10collective18CollectiveEpilogueINS1I_30Sm90PtrArrayTmaWarpSpecializedILi4ELi2ELi16ELb1ELb0ELi2EEEJSK_NS6_IJNSC_ILi128EEENSC_ILi32EEEEEESL_PNS6_IJSE_lSM_EEESL_S1R_NS1I_6fusion15FusionCallbacksIS1M_NS1S_17LinearCombinationISL_fSL_fLNS_15FloatRoundStyleE2EEESK_S1P_JEEES14_NS15_IS17_S19_NSY_INS6_IJSJ_S1A_EEENS6_IJSE_SJ_EEEEEEENS5_17SM75_U16x8_LDSM_TENS5_14SM90_TMA_STOREES21_NS5_17SM90_U16x8_STSM_TENS5_9Copy_AtomIJNS5_17SM90_U32x4_STSM_NESL_EEEvEEEvvEEEEvNT_6ParamsE)
        /*40f8*/ 	.short	0x0210
        /*40fa*/ 	.short	0x0770


	//----- nvinfo : EIATTR_SW_WAR
	.align		4
.L_47:
        /*40fc*/ 	.byte	0x04, 0x36
        /*40fe*/ 	.short	(.L_49 - .L_48)
.L_48:
        /*4100*/ 	.word	0x00000008
.L_49:


//--------------------- .nv.callgraph             --------------------------
	.section	.nv.callgraph,"",@"SHT_CUDA_CALLGRAPH"
	.align	4
	.sectionentsize	8
	.align		4
        /*0000*/ 	.word	0x00000000
	.align		4
        /*0004*/ 	.word	0xffffffff
	.align		4
        /*0008*/ 	.word	index@(_ZN7cutlass13device_kernelINS_4gemm6kernel13GemmUniversalINS1_17GroupProblemShapeIN4cute5tupleIJiiiEEEEENS1_10collective13CollectiveMmaINS1_39MainloopSm90ArrayTmaGmmaWarpSpecializedILi3ENS6_IJNS5_1CILi2EEENSC_ILi1EEESE_EEENS1_43KernelPtrArrayTmaWarpSpecializedCooperativeEEENS6_IJNSC_ILi256EEESI_NSC_ILi64EEEEEENS_6half_tEPNS6_IJlSE_NSC_ILi0EEEEEESL_SO_NS5_8TiledMMAINS5_8MMA_AtomIJNS5_4SM904GMMA26MMA_64x256x16_F32F16F16_SSILNSS_5MajorE0ELSU_0ELNSS_7ScaleInE1ELSV_1EEEEEENS5_6LayoutISF_NS6_IJSE_SM_SM_EEEEENS6_IJNS5_10UnderscoreES11_S11_EEEEENS5_13SM90_TMA_LOADENS5_14ComposedLayoutINS5_7SwizzleILi3ELi4ELi3EEENS5_18smem_ptr_flag_bitsILi16EEENSY_INS6_IJNSC_ILi8EEESJ_EEENS6_IJSJ_SE_EEEEEEEvNS5_8identityENS5_23SM90_TMA_LOAD_MULTICASTES1E_vS1F_EENS_8epilogue10collective18CollectiveEpilogueINS1I_30Sm90PtrArrayTmaWarpSpecializedILi4ELi2ELi16ELb1ELb0ELi2EEEJSK_NS6_IJNSC_ILi128EEENSC_ILi32EEEEEESL_PNS6_IJSE_lSM_EEESL_S1R_NS1I_6fusion15FusionCallbacksIS1M_NS1S_17LinearCombinationISL_fSL_fLNS_15FloatRoundStyleE2EEESK_S1P_JEEES14_NS15_IS17_S19_NSY_INS6_IJSJ_S1A_EEENS6_IJSE_SJ_EEEEEEENS5_17SM75_U16x8_LDSM_TENS5_14SM90_TMA_STOREES21_NS5_17SM90_U16x8_STSM_TENS5_9Copy_AtomIJNS5_17SM90_U32x4_STSM_NESL_EEEvEEEvvEEEEvNT_6ParamsE)
	.align		4
        /*000c*/ 	.word	index@(__assertfail)
	.align		4
        /*0010*/ 	.word	0x00000000
	.align		4
        /*0014*/ 	.word	0xfffffffe
	.align		4
        /*0018*/ 	.word	0x00000000
	.align		4
        /*001c*/ 	.word	0xfffffffd
	.align		4
        /*0020*/ 	.word	0x00000000
	.align		4
        /*0024*/ 	.word	0xfffffffc


//--------------------- .nv.constant4             --------------------------
	.section	.nv.constant4,"a",@progbits
	.align	8
	.align		8
.nv.constant4:
        /*0000*/ 	.dword	__assertfail
	.align		8
        /*0008*/ 	.dword	__unnamed_1
	.align		8
        /*0010*/ 	.dword	_ZN39_INTERNAL_dd08788d_4_k_cu_27f2c48c_37514cuda3std3__45__cpo5beginE
	.align		8
        /*0018*/ 	.dword	_ZN39_INTERNAL_dd08788d_4_k_cu_27f2c48c_37514cuda3std3__45__cpo3endE
	.align		8
        /*0020*/ 	.dword	_ZN39_INTERNAL_dd08788d_4_k_cu_27f2c48c_37514cuda3std3__45__cpo6cbeginE
	.align		8
        /*0028*/ 	.dword	_ZN39_INTERNAL_dd08788d_4_k_cu_27f2c48c_37514cuda3std3__45__cpo4cendE
	.align		8
        /*0030*/ 	.dword	_ZN39_INTERNAL_dd08788d_4_k_cu_27f2c48c_37514cuda3std3__441_GLOBAL__N__dd08788d_4_k_cu_27f2c48c_37516ignoreE
	.align		8
        /*0038*/ 	.dword	_ZN39_INTERNAL_dd08788d_4_k_cu_27f2c48c_37514cuda3std3__419piecewise_constructE
	.align		8
        /*0040*/ 	.dword	_ZN39_INTERNAL_dd08788d_4_k_cu_27f2c48c_37514cuda3std3__48in_placeE
	.align		8
        /*0048*/ 	.dword	_ZN39_INTERNAL_dd08788d_4_k_cu_27f2c48c_37514cuda3std6ranges3__45__cpo4swapE
	.align		8
        /*0050*/ 	.dword	_ZN39_INTERNAL_dd08788d_4_k_cu_27f2c48c_37514cuda3std6ranges3__45__cpo9iter_moveE
	.align		8
        /*0058*/ 	.dword	_ZN39_INTERNAL_dd08788d_4_k_cu_27f2c48c_37514cute7productE
	.align		8
        /*0060*/ 	.dword	_ZN39_INTERNAL_dd08788d_4_k_cu_27f2c48c_37514cute1_E
	.align		8
        /*0068*/ 	.dword	$str$24
	.align		8
        /*0070*/ 	.dword	$str$25


//--------------------- .text._ZN7cutlass13device_kernelINS_4gemm6kernel13GemmUniversalINS1_17GroupProblemShapeIN4cute5tupleIJiiiEEEEENS1_10collective13CollectiveMmaINS1_39MainloopSm90ArrayTmaGmmaWarpSpecializedILi3ENS6_IJNS5_1CILi2EEENSC_ILi1EEESE_EEENS1_43KernelPtrArrayTmaWarpSpecializedCooperativeEEENS6_IJNSC_ILi256EEESI_NSC_ILi64EEEEEENS_6half_tEPNS6_IJlSE_NSC_ILi0EEEEEESL_SO_NS5_8TiledMMAINS5_8MMA_AtomIJNS5_4SM904GMMA26MMA_64x256x16_F32F16F16_SSILNSS_5MajorE0ELSU_0ELNSS_7ScaleInE1ELSV_1EEEEEENS5_6LayoutISF_NS6_IJSE_SM_SM_EEEEENS6_IJNS5_10UnderscoreES11_S11_EEEEENS5_13SM90_TMA_LOADENS5_14ComposedLayoutINS5_7SwizzleILi3ELi4ELi3EEENS5_18smem_ptr_flag_bitsILi16EEENSY_INS6_IJNSC_ILi8EEESJ_EEENS6_IJSJ_SE_EEEEEEEvNS5_8identityENS5_23SM90_TMA_LOAD_MULTICASTES1E_vS1F_EENS_8epilogue10collective18CollectiveEpilogueINS1I_30Sm90PtrArrayTmaWarpSpecializedILi4ELi2ELi16ELb1ELb0ELi2EEEJSK_NS6_IJNSC_ILi128EEENSC_ILi32EEEEEESL_PNS6_IJSE_lSM_EEESL_S1R_NS1I_6fusion15FusionCallbacksIS1M_NS1S_17LinearCombinationISL_fSL_fLNS_15FloatRoundStyleE2EEESK_S1P_JEEES14_NS15_IS17_S19_NSY_INS6_IJSJ_S1A_EEENS6_IJSE_SJ_EEEEEEENS5_17SM75_U16x8_LDSM_TENS5_14SM90_TMA_STOREES21_NS5_17SM90_U16x8_STSM_TENS5_9Copy_AtomIJNS5_17SM90_U32x4_STSM_NESL_EEEvEEEvvEEEEvNT_6ParamsE --------------------------
	.section	.text._ZN7cutlass13device_kernelINS_4gemm6kernel13GemmUniversalINS1_17GroupProblemShapeIN4cute5tupleIJiiiEEEEENS1_10collective13CollectiveMmaINS1_39MainloopSm90ArrayTmaGmmaWarpSpecializedILi3ENS6_IJNS5_1CILi2EEENSC_ILi1EEESE_EEENS1_43KernelPtrArrayTmaWarpSpecializedCooperativeEEENS6_IJNSC_ILi256EEESI_NSC_ILi64EEEEEENS_6half_tEPNS6_IJlSE_NSC_ILi0EEEEEESL_SO_NS5_8TiledMMAINS5_8MMA_AtomIJNS5_4SM904GMMA26MMA_64x256x16_F32F16F16_SSILNSS_5MajorE0ELSU_0ELNSS_7ScaleInE1ELSV_1EEEEEENS5_6LayoutISF_NS6_IJSE_SM_SM_EEEEENS6_IJNS5_10UnderscoreES11_S11_EEEEENS5_13SM90_TMA_LOADENS5_14ComposedLayoutINS5_7SwizzleILi3ELi4ELi3EEENS5_18smem_ptr_flag_bitsILi16EEENSY_INS6_IJNSC_ILi8EEESJ_EEENS6_IJSJ_SE_EEEEEEEvNS5_8identityENS5_23SM90_TMA_LOAD_MULTICASTES1E_vS1F_EENS_8epilogue10collective18CollectiveEpilogueINS1I_30Sm90PtrArrayTmaWarpSpecializedILi4ELi2ELi16ELb1ELb0ELi2EEEJSK_NS6_IJNSC_ILi128EEENSC_ILi32EEEEEESL_PNS6_IJSE_lSM_EEESL_S1R_NS1I_6fusion15FusionCallbacksIS1M_NS1S_17LinearCombinationISL_fSL_fLNS_15FloatRoundStyleE2EEESK_S1P_JEEES14_NS15_IS17_S19_NSY_INS6_IJSJ_S1A_EEENS6_IJSE_SJ_EEEEEEENS5_17SM75_U16x8_LDSM_TENS5_14SM90_TMA_STOREES21_NS5_17SM90_U16x8_STSM_TENS5_9Copy_AtomIJNS5_17SM90_U32x4_STSM_NESL_EEEvEEEvvEEEEvNT_6ParamsE,"ax",@progbits
	.align	128
.text._ZN7cutlass13device_kernelINS_4gemm6kernel13GemmUniversalINS1_17GroupProblemShapeIN4cute5tupleIJiiiEEEEENS1_10collective13CollectiveMmaINS1_39MainloopSm90ArrayTmaGmmaWarpSpecializedILi3ENS6_IJNS5_1CILi2EEENSC_ILi1EEESE_EEENS1_43KernelPtrArrayTmaWarpSpecializedCooperativeEEENS6_IJNSC_ILi256EEESI_NSC_ILi64EEEEEENS_6half_tEPNS6_IJlSE_NSC_ILi0EEEEEESL_SO_NS5_8TiledMMAINS5_8MMA_AtomIJNS5_4SM904GMMA26MMA_64x256x16_F32F16F16_SSILNSS_5MajorE0ELSU_0ELNSS_7ScaleInE1ELSV_1EEEEEENS5_6LayoutISF_NS6_IJSE_SM_SM_EEEEENS6_IJNS5_10UnderscoreES11_S11_EEEEENS5_13SM90_TMA_LOADENS5_14ComposedLayoutINS5_7SwizzleILi3ELi4ELi3EEENS5_18smem_ptr_flag_bitsILi16EEENSY_INS6_IJNSC_ILi8EEESJ_EEENS6_IJSJ_SE_EEEEEEEvNS5_8identityENS5_23SM90_TMA_LOAD_MULTICASTES1E_vS1F_EENS_8epilogue10collective18CollectiveEpilogueINS1I_30Sm90PtrArrayTmaWarpSpecializedILi4ELi2ELi16ELb1ELb0ELi2EEEJSK_NS6_IJNSC_ILi128EEENSC_ILi32EEEEEESL_PNS6_IJSE_lSM_EEESL_S1R_NS1I_6fusion15FusionCallbacksIS1M_NS1S_17LinearCombinationISL_fSL_fLNS_15FloatRoundStyleE2EEESK_S1P_JEEES14_NS15_IS17_S19_NSY_INS6_IJSJ_S1A_EEENS6_IJSE_SJ_EEEEEEENS5_17SM75_U16x8_LDSM_TENS5_14SM90_TMA_STOREES21_NS5_17SM90_U16x8_STSM_TENS5_9Copy_AtomIJNS5_17SM90_U32x4_STSM_NESL_EEEvEEEvvEEEEvNT_6ParamsE:
        .type           _ZN7cutlass13device_kernelINS_4gemm6kernel13GemmUniversalINS1_17GroupProblemShapeIN4cute5tupleIJiiiEEEEENS1_10collective13CollectiveMmaINS1_39MainloopSm90ArrayTmaGmmaWarpSpecializedILi3ENS6_IJNS5_1CILi2EEENSC_ILi1EEESE_EEENS1_43KernelPtrArrayTmaWarpSpecializedCooperativeEEENS6_IJNSC_ILi256EEESI_NSC_ILi64EEEEEENS_6half_tEPNS6_IJlSE_NSC_ILi0EEEEEESL_SO_NS5_8TiledMMAINS5_8MMA_AtomIJNS5_4SM904GMMA26MMA_64x256x16_F32F16F16_SSILNSS_5MajorE0ELSU_0ELNSS_7ScaleInE1ELSV_1EEEEEENS5_6LayoutISF_NS6_IJSE_SM_SM_EEEEENS6_IJNS5_10UnderscoreES11_S11_EEEEENS5_13SM90_TMA_LOADENS5_14ComposedLayoutINS5_7SwizzleILi3ELi4ELi3EEENS5_18smem_ptr_flag_bitsILi16EEENSY_INS6_IJNSC_ILi8EEESJ_EEENS6_IJSJ_SE_EEEEEEEvNS5_8identityENS5_23SM90_TMA_LOAD_MULTICASTES1E_vS1F_EENS_8epilogue10collective18CollectiveEpilogueINS1I_30Sm90PtrArrayTmaWarpSpecializedILi4ELi2ELi16ELb1ELb0ELi2EEEJSK_NS6_IJNSC_ILi128EEENSC_ILi32EEEEEESL_PNS6_IJSE_lSM_EEESL_S1R_NS1I_6fusion15FusionCallbacksIS1M_NS1S_17LinearCombinationISL_fSL_fLNS_15FloatRoundStyleE2EEESK_S1P_JEEES14_NS15_IS17_S19_NSY_INS6_IJSJ_S1A_EEENS6_IJSE_SJ_EEEEEEENS5_17SM75_U16x8_LDSM_TENS5_14SM90_TMA_STOREES21_NS5_17SM90_U16x8_STSM_TENS5_9Copy_AtomIJNS5_17SM90_U32x4_STSM_NESL_EEEvEEEvvEEEEvNT_6ParamsE,@function
        .size           _ZN7cutlass13device_kernelINS_4gemm6kernel13GemmUniversalINS1_17GroupProblemShapeIN4cute5tupleIJiiiEEEEENS1_10collective13CollectiveMmaINS1_39MainloopSm90ArrayTmaGmmaWarpSpecializedILi3ENS6_IJNS5_1CILi2EEENSC_ILi1EEESE_EEENS1_43KernelPtrArrayTmaWarpSpecializedCooperativeEEENS6_IJNSC_ILi256EEESI_NSC_ILi64EEEEEENS_6half_tEPNS6_IJlSE_NSC_ILi0EEEEEESL_SO_NS5_8TiledMMAINS5_8MMA_AtomIJNS5_4SM904GMMA26MMA_64x256x16_F32F16F16_SSILNSS_5MajorE0ELSU_0ELNSS_7ScaleInE1ELSV_1EEEEEENS5_6LayoutISF_NS6_IJSE_SM_SM_EEEEENS6_IJNS5_10UnderscoreES11_S11_EEEEENS5_13SM90_TMA_LOADENS5_14ComposedLayoutINS5_7SwizzleILi3ELi4ELi3EEENS5_18smem_ptr_flag_bitsILi16EEENSY_INS6_IJNSC_ILi8EEESJ_EEENS6_IJSJ_SE_EEEEEEEvNS5_8identityENS5_23SM90_TMA_LOAD_MULTICASTES1E_vS1F_EENS_8epilogue10collective18CollectiveEpilogueINS1I_30Sm90PtrArrayTmaWarpSpecializedILi4ELi2ELi16ELb1ELb0ELi2EEEJSK_NS6_IJNSC_ILi128EEENSC_ILi32EEEEEESL_PNS6_IJSE_lSM_EEESL_S1R_NS1I_6fusion15FusionCallbacksIS1M_NS1S_17LinearCombinationISL_fSL_fLNS_15FloatRoundStyleE2EEESK_S1P_JEEES14_NS15_IS17_S19_NSY_INS6_IJSJ_S1A_EEENS6_IJSE_SJ_EEEEEEENS5_17SM75_U16x8_LDSM_TENS5_14SM90_TMA_STOREES21_NS5_17SM90_U16x8_STSM_TENS5_9Copy_AtomIJNS5_17SM90_U32x4_STSM_NESL_EEEvEEEvvEEEEvNT_6ParamsE,(.L_x_420 - _ZN7cutlass13device_kernelINS_4gemm6kernel13GemmUniversalINS1_17GroupProblemShapeIN4cute5tupleIJiiiEEEEENS1_10collective13CollectiveMmaINS1_39MainloopSm90ArrayTmaGmmaWarpSpecializedILi3ENS6_IJNS5_1CILi2EEENSC_ILi1EEESE_EEENS1_43KernelPtrArrayTmaWarpSpecializedCooperativeEEENS6_IJNSC_ILi256EEESI_NSC_ILi64EEEEEENS_6half_tEPNS6_IJlSE_NSC_ILi0EEEEEESL_SO_NS5_8TiledMMAINS5_8MMA_AtomIJNS5_4SM904GMMA26MMA_64x256x16_F32F16F16_SSILNSS_5MajorE0ELSU_0ELNSS_7ScaleInE1ELSV_1EEEEEENS5_6LayoutISF_NS6_IJSE_SM_SM_EEEEENS6_IJNS5_10UnderscoreES11_S11_EEEEENS5_13SM90_TMA_LOADENS5_14ComposedLayoutINS5_7SwizzleILi3ELi4ELi3EEENS5_18smem_ptr_flag_bitsILi16EEENSY_INS6_IJNSC_ILi8EEESJ_EEENS6_IJSJ_SE_EEEEEEEvNS5_8identityENS5_23SM90_TMA_LOAD_MULTICASTES1E_vS1F_EENS_8epilogue10collective18CollectiveEpilogueINS1I_30Sm90PtrArrayTmaWarpSpecializedILi4ELi2ELi16ELb1ELb0ELi2EEEJSK_NS6_IJNSC_ILi128EEENSC_ILi32EEEEEESL_PNS6_IJSE_lSM_EEESL_S1R_NS1I_6fusion15FusionCallbacksIS1M_NS1S_17LinearCombinationISL_fSL_fLNS_15FloatRoundStyleE2EEESK_S1P_JEEES14_NS15_IS17_S19_NSY_INS6_IJSJ_S1A_EEENS6_IJSE_SJ_EEEEEEENS5_17SM75_U16x8_LDSM_TENS5_14SM90_TMA_STOREES21_NS5_17SM90_U16x8_STSM_TENS5_9Copy_AtomIJNS5_17SM90_U32x4_STSM_NESL_EEEvEEEvvEEEEvNT_6ParamsE)
        .other          _ZN7cutlass13device_kernelINS_4gemm6kernel13GemmUniversalINS1_17GroupProblemShapeIN4cute5tupleIJiiiEEEEENS1_10collective13CollectiveMmaINS1_39MainloopSm90ArrayTmaGmmaWarpSpecializedILi3ENS6_IJNS5_1CILi2EEENSC_ILi1EEESE_EEENS1_43KernelPtrArrayTmaWarpSpecializedCooperativeEEENS6_IJNSC_ILi256EEESI_NSC_ILi64EEEEEENS_6half_tEPNS6_IJlSE_NSC_ILi0EEEEEESL_SO_NS5_8TiledMMAINS5_8MMA_AtomIJNS5_4SM904GMMA26MMA_64x256x16_F32F16F16_SSILNSS_5MajorE0ELSU_0ELNSS_7ScaleInE1ELSV_1EEEEEENS5_6LayoutISF_NS6_IJSE_SM_SM_EEEEENS6_IJNS5_10UnderscoreES11_S11_EEEEENS5_13SM90_TMA_LOADENS5_14ComposedLayoutINS5_7SwizzleILi3ELi4ELi3EEENS5_18smem_ptr_flag_bitsILi16EEENSY_INS6_IJNSC_ILi8EEESJ_EEENS6_IJSJ_SE_EEEEEEEvNS5_8identityENS5_23SM90_TMA_LOAD_MULTICASTES1E_vS1F_EENS_8epilogue10collective18CollectiveEpilogueINS1I_30Sm90PtrArrayTmaWarpSpecializedILi4ELi2ELi16ELb1ELb0ELi2EEEJSK_NS6_IJNSC_ILi128EEENSC_ILi32EEEEEESL_PNS6_IJSE_lSM_EEESL_S1R_NS1I_6fusion15FusionCallbacksIS1M_NS1S_17LinearCombinationISL_fSL_fLNS_15FloatRoundStyleE2EEESK_S1P_JEEES14_NS15_IS17_S19_NSY_INS6_IJSJ_S1A_EEENS6_IJSE_SJ_EEEEEEENS5_17SM75_U16x8_LDSM_TENS5_14SM90_TMA_STOREES21_NS5_17SM90_U16x8_STSM_TENS5_9Copy_AtomIJNS5_17SM90_U32x4_STSM_NESL_EEEvEEEvvEEEEvNT_6ParamsE,@"STO_CUDA_ENTRY STV_DEFAULT"
_ZN7cutlass13device_kernelINS_4gemm6kernel13GemmUniversalINS1_17GroupProblemShapeIN4cute5tupleIJiiiEEEEENS1_10collective13CollectiveMmaINS1_39MainloopSm90ArrayTmaGmmaWarpSpecializedILi3ENS6_IJNS5_1CILi2EEENSC_ILi1EEESE_EEENS1_43KernelPtrArrayTmaWarpSpecializedCooperativeEEENS6_IJNSC_ILi256EEESI_NSC_ILi64EEEEEENS_6half_tEPNS6_IJlSE_NSC_ILi0EEEEEESL_SO_NS5_8TiledMMAINS5_8MMA_AtomIJNS5_4SM904GMMA26MMA_64x256x16_F32F16F16_SSILNSS_5MajorE0ELSU_0ELNSS_7ScaleInE1ELSV_1EEEEEENS5_6LayoutISF_NS6_IJSE_SM_SM_EEEEENS6_IJNS5_10UnderscoreES11_S11_EEEEENS5_13SM90_TMA_LOADENS5_14ComposedLayoutINS5_7SwizzleILi3ELi4ELi3EEENS5_18smem_ptr_flag_bitsILi16EEENSY_INS6_IJNSC_ILi8EEESJ_EEENS6_IJSJ_SE_EEEEEEEvNS5_8identityENS5_23SM90_TMA_LOAD_MULTICASTES1E_vS1F_EENS_8epilogue10collective18CollectiveEpilogueINS1I_30Sm90PtrArrayTmaWarpSpecializedILi4ELi2ELi16ELb1ELb0ELi2EEEJSK_NS6_IJNSC_ILi128EEENSC_ILi32EEEEEESL_PNS6_IJSE_lSM_EEESL_S1R_NS1I_6fusion15FusionCallbacksIS1M_NS1S_17LinearCombinationISL_fSL_fLNS_15FloatRoundStyleE2EEESK_S1P_JEEES14_NS15_IS17_S19_NSY_INS6_IJSJ_S1A_EEENS6_IJSE_SJ_EEEEEEENS5_17SM75_U16x8_LDSM_TENS5_14SM90_TMA_STOREES21_NS5_17SM90_U16x8_STSM_TENS5_9Copy_AtomIJNS5_17SM90_U32x4_STSM_NESL_EEEvEEEvvEEEEvNT_6ParamsE:
[----:B------:R-:W1:Y:S02]  /*0000*/  LDC R1, c[0x0][0x28] ;  /* 0x00000a00ff017b82 */ /* 0x000e640000000800 */
[----:B-1----:R-:W-:-:S06]  /*0010*/  VIADD R1, R1, 0xfffff800 ;  /* 0xfffff80001017836 */ /* 0x002fcc0000000000 */
[----:B------:R-:W1:Y:S01]  /*0020*/  LDC.64 R4, c[0x0][0x918] ;  /* 0x00024600ff047b82 */ /* 0x000e620000000a00 */
[----:B------:R-:W-:Y:S01]  /*0030*/  ULDC.64 UR56, c[0x0][0x208] ;  /* 0x0000820000387ab9 */ /* 0x000fe20000000a00 */
[----:B------:R-:W2:Y:S01]  /*0040*/  S2R R21, SR_TID.X ;  /* 0x0000000000157919 */ /* 0x000ea20000002100 */
[----:B------:R-:W-:Y:S01]  /*0050*/  ULDC UR4, c[0x0][0x910] ;  /* 0x0002440000047ab9 */ /* 0x000fe20000000800 */
[----:B------:R-:W-:Y:S01]  /*0060*/  ULDC.64 UR20, c[0x0][0x8d0] ;  /* 0x0002340000147ab9 */ /* 0x000fe20000000a00 */
[----:B------:R-:W-:Y:S01]  /*0070*/  ULDC.64 UR14, c[0x0][0x8c8] ;  /* 0x00023200000e7ab9 */ /* 0x000fe20000000a00 */
[----:B------:R-:W-:Y:S01]  /*0080*/  MOV R8, RZ ;  /* 0x000000ff00087202 */ /* 0x000fe20000000f00 */
[----:B------:R-:W-:Y:S01]  /*0090*/  IMAD.MOV.U32 R0, RZ, RZ, RZ ;  /* 0x000000ffff007224 */ /* 0x000fe200078e00ff */
[----:B------:R-:W3:Y:S01]  /*00a0*/  S2UR UR8, SR_CTAID.Y ;  /* 0x00000000000879c3 */ /* 0x000ee20000002600 */
[----:B------:R-:W-:Y:S01]  /*00b0*/  ULDC.64 UR16, c[0x0][0x8e0] ;  /* 0x0002380000107ab9 */ /* 0x000fe20000000a00 */
[----:B------:R-:W-:Y:S01]  /*00c0*/  ULDC.64 UR22, c[0x0][0x8e8] ;  /* 0x00023a0000167ab9 */ /* 0x000fe20000000a00 */
[----:B-1----:R-:W4:Y:S01]  /*00d0*/  LDG.E R7, desc[UR56][R4.64] ;  /* 0x0000003804077981 */ /* 0x002f22000c1e1900 */
[----:B------:R-:W-:-:S03]  /*00e0*/  IMAD.U32 R11, RZ, RZ, UR4 ;  /* 0x00000004ff0b7e24 */ /* 0x000fc6000f8e00ff */
[----:B------:R-:W4:Y:S01]  /*00f0*/  LDG.E R6, desc[UR56][R4.64+0x4] ;  /* 0x0000043804067981 */ /* 0x000f22000c1e1900 */
[----:B--2---:R-:W-:Y:S01]  /*0100*/  LOP3.LUT R20, R21, 0x1f, RZ, 0xc0, !PT ;  /* 0x0000001f15147812 */ /* 0x004fe200078ec0ff */
[----:B------:R-:W-:Y:S01]  /*0110*/  UISETP.NE.U32.AND UP0, UPT, UR20, URZ, UPT ;  /* 0x0000003f1400728c */ /* 0x000fe2000bf05070 */
[----:B------:R-:W1:Y:S01]  /*0120*/  S2UR UR40, SR_CTAID.X ;  /* 0x00000000002879c3 */ /* 0x000e620000002500 */
[----:B------:R-:W-:Y:S01]  /*0130*/  ULDC UR4, c[0x0][0x908] ;  /* 0x0002420000047ab9 */ /* 0x000fe20000000800 */
[----:B------:R-:W-:Y:S01]  /*0140*/  ISETP.GE.AND P0, PT, R20, R11, PT ;  /* 0x0000000b1400720c */ /* 0x000fe20003f06270 */
[----:B------:R-:W-:Y:S02]  /*0150*/  UISETP.NE.AND.EX UP0, UPT, UR21, URZ, UPT, UP0 ;  /* 0x0000003f1500728c */ /* 0x000fe4000bf05300 */
[----:B------:R-:W-:-:S09]  /*0160*/  UISETP.NE.AND UP3, UPT, UR4, 0x1, UPT ;  /* 0x000000010400788c */ /* 0x000fd2000bf65270 */
[----:B------:R-:W-:Y:S01]  /*0170*/  @UP0 ULDC UR10, c[0x0][0x8dc] ;  /* 0x00023700000a0ab9 */ /* 0x000fe20000000800 */
[----:B------:R-:W2:Y:S01]  /*0180*/  @!P0 LDC.64 R2, c[0x0][0x918] ;  /* 0x00024600ff028b82 */ /* 0x000ea20000000a00 */
[----:B---3--:R-:W-:Y:S01]  /*0190*/  @UP3 UMOV UR6, UR8 ;  /* 0x0000000800063c82 */ /* 0x008fe20008000000 */
[----:B------:R-:W-:Y:S01]  /*01a0*/  @UP3 ULDC UR18, c[0x0][0x10] ;  /* 0x0000040000123ab9 */ /* 0x000fe20000000800 */
[----:B------:R-:W-:Y:S01]  /*01b0*/  @UP3 UMOV UR4, UR6 ;  /* 0x0000000600043c82 */ /* 0x000fe20008000000 */
[----:B------:R-:W-:Y:S01]  /*01c0*/  @UP3 UMOV UR5, URZ ;  /* 0x0000003f00053c82 */ /* 0x000fe20008000000 */
[----:B------:R-:W-:Y:S01]  /*01d0*/  @!UP3 UMOV UR6, UR8 ;  /* 0x000000080006bc82 */ /* 0x000fe20008000000 */
[----:B-1----:R-:W-:Y:S01]  /*01e0*/  @UP3 UIMAD.WIDE.U32 UR18, UR40, UR18, UR4 ;  /* 0x00000012281232a5 */ /* 0x002fe2000f8e0004 */
[----:B------:R-:W-:Y:S01]  /*01f0*/  @UP3 UMOV UR9, URZ ;  /* 0x0000003f00093c82 */ /* 0x000fe20008000000 */
[----:B--2---:R-:W-:-:S05]  /*0200*/  @!P0 IMAD.WIDE.U32 R2, R20, 0xc, R2 ;  /* 0x0000000c14028825 */ /* 0x004fca00078e0002 */
[----:B------:R1:W5:Y:S04]  /*0210*/  @!P0 LDG.E R8, desc[UR56][R2.64] ;  /* 0x0000003802088981 */ /* 0x000368000c1e1900 */
[----:B------:R1:W5:Y:S01]  /*0220*/  @!P0 LDG.E R0, desc[UR56][R2.64+0x4] ;  /* 0x0000043802008981 */ /* 0x000362000c1e1900 */
[----:B------:R-:W-:Y:S01]  /*0230*/  ISETP.NE.U32.AND P0, PT, RZ, UR22, PT ;  /* 0x00000016ff007c0c */ /* 0x000fe2000bf05070 */
[----:B------:R-:W-:-:S03]  /*0240*/  @!UP3 ULDC UR7, c[0x0][0xc] ;  /* 0x000003000007bab9 */ /* 0x000fc60000000800 */
[----:B------:R-:W-:Y:S01]  /*0250*/  ISETP.NE.AND.EX P0, PT, RZ, UR23, PT, P0 ;  /* 0x00000017ff007c0c */ /* 0x000fe2000bf05300 */
[----:B------:R-:W-:Y:S01]  /*0260*/  UMOV UR41, URZ ;  /* 0x0000003f00297c82 */ /* 0x000fe20008000000 */
[----:B------:R-:W-:Y:S01]  /*0270*/  @UP3 UIADD3 UR9, UR19, UR9, URZ ;  /* 0x0000000913093290 */ /* 0x000fe2000fffe03f */
[----:B----4-:R-:W-:Y:S02]  /*0280*/  R2UR UR12, R7 ;  /* 0x00000000070c72ca */ /* 0x010fe400000e0000 */
[----:B------:R-:W-:-:S11]  /*0290*/  R2UR UR26, R6 ;  /* 0x00000000061a72ca */ /* 0x000fd600000e0000 */
[----:B------:R-:W-:-:S04]  /*02a0*/  UIADD3 UR11, UP1, UR12, UR14, URZ ;  /* 0x0000000e0c0b7290 */ /* 0x000fc8000ff3e03f */
[----:B------:R-:W-:Y:S02]  /*02b0*/  ULEA.HI.X.SX32 UR12, UR12, UR15, 0x1, UP1 ;  /* 0x0000000f0c0c7291 */ /* 0x000fe400088f0e3f */
[----:B------:R-:W-:-:S04]  /*02c0*/  UIADD3 UR11, UP1, UR11, -0x1, URZ ;  /* 0xffffffff0b0b7890 */ /* 0x000fc8000ff3e03f */
[----:B------:R-:W-:Y:S02]  /*02d0*/  UIADD3.X UR12, UR12, -0x1, URZ, UP1, !UPT ;  /* 0xffffffff0c0c7890 */ /* 0x000fe40008ffe43f */
[----:B------:R-:W-:-:S04]  /*02e0*/  @UP0 UIADD3 UR10, UP1, UR11, UR10, URZ ;  /* 0x0000000a0b0a0290 */ /* 0x000fc8000ff3e03f */
[----:B------:R-:W-:Y:S02]  /*02f0*/  @UP0 UIADD3.X UR28, URZ, UR12, URZ, UP1, !UPT ;  /* 0x0000000c3f1c0290 */ /* 0x000fe40008ffe43f */
[----:B------:R-:W-:Y:S02]  /*0300*/  UIADD3 UR13, UP1, UR26, UR16, URZ ;  /* 0x000000101a0d7290 */ /* 0x000fe4000ff3e03f */
[----:B------:R-:W-:Y:S02]  /*0310*/  @UP0 UIMAD.WIDE.U32 UR24, UR28, UR20, URZ ;  /* 0x000000141c1802a5 */ /* 0x000fe4000f8e003f */
[----:B------:R-:W-:Y:S02]  /*0320*/  ULEA.HI.X.SX32 UR8, UR26, UR17, 0x1, UP1 ;  /* 0x000000111a087291 */ /* 0x000fe400088f0e3f */
[----:B------:R-:W-:Y:S02]  /*0330*/  @UP0 UIMAD.WIDE.U32 UR24, UP1, UR10, UR21, UR24 ;  /* 0x000000150a1802a5 */ /* 0x000fe4000f820018 */
[----:B------:R-:W-:-:S02]  /*0340*/  @UP0 UIMAD.WIDE.U32 UR4, UR10, UR20, URZ ;  /* 0x000000140a0402a5 */ /* 0x000fc4000f8e003f */
[----:B------:R-:W-:Y:S02]  /*0350*/  @UP0 UIADD3.X UR27, URZ, URZ, URZ, UP1, !UPT ;  /* 0x0000003f3f1b0290 */ /* 0x000fe40008ffe43f */
[----:B------:R-:W-:Y:S01]  /*0360*/  @UP0 UIADD3 URZ, UP1, UR5, UR24, URZ ;  /* 0x00000018053f0290 */ /* 0x000fe2000ff3e03f */
[----:B------:R-:W-:Y:S01]  /*0370*/  @UP0 UMOV UR26, UR25 ;  /* 0x00000019001a0c82 */ /* 0x000fe20008000000 */
[----:B------:R-:W-:Y:S02]  /*0380*/  @!UP3 UIMAD.WIDE.U32 UR4, UR7, UR6, UR40 ;  /* 0x000000060704b2a5 */ /* 0x000fe4000f8e0028 */
[----:B------:R-:W-:Y:S02]  /*0390*/  @UP0 UIMAD.WIDE.U32.X UR24, UR28, UR21, UR26, UP1 ;  /* 0x000000151c1802a5 */ /* 0x000fe400088e041a */
[----:B------:R-:W-:Y:S01]  /*03a0*/  UIADD3 UR13, UP2, UR13, -0x1, URZ ;  /* 0xffffffff0d0d7890 */ /* 0x000fe2000ff5e03f */
[----:B------:R-:W-:Y:S02]  /*03b0*/  @UP3 UMOV UR10, UR18 ;  /* 0x00000012000a3c82 */ /* 0x000fe40008000000 */
[----:B------:R-:W-:Y:S01]  /*03c0*/  @!UP3 UMOV UR10, UR4 ;  /* 0x00000004000abc82 */ /* 0x000fe20008000000 */
[----:B------:R-:W-:Y:S01]  /*03d0*/  UIADD3.X UR19, UR8, -0x1, URZ, UP2, !UPT ;  /* 0xffffffff08137890 */ /* 0x000fe200097fe43f */
[----:B------:R-:W-:Y:S01]  /*03e0*/  @!UP3 UMOV UR9, UR5 ;  /* 0x000000050009bc82 */ /* 0x000fe20008000000 */
[----:B------:R-:W-:Y:S01]  /*03f0*/  @UP0 UMOV UR11, UR24 ;  /* 0x00000018000b0c82 */ /* 0x000fe20008000000 */
[----:B------:R-:W-:Y:S01]  /*0400*/  @UP0 UMOV UR12, UR25 ;  /* 0x00000019000c0c82 */ /* 0x000fe20008000000 */
[----:B-1----:R-:W-:Y:S08]  /*0410*/  @!P0 BRA `(.L_x_0) ;  /* 0x0000000000308947 */ /* 0x002ff00003800000 */
[----:B------:R-:W-:Y:S02]  /*0420*/  ULDC UR7, c[0x0][0x8f4] ;  /* 0x00023d0000077ab9 */ /* 0x000fe40000000800 */
[----:B------:R-:W-:-:S04]  /*0430*/  UIADD3 UR7, UP1, UR13, UR7, URZ ;  /* 0x000000070d077290 */ /* 0x000fc8000ff3e03f */
[----:B------:R-:W-:-:S04]  /*0440*/  UIADD3.X UR8, URZ, UR19, URZ, UP1, !UPT ;  /* 0x000000133f087290 */ /* 0x000fc80008ffe43f */
[----:B------:R-:W-:-:S04]  /*0450*/  UIMAD.WIDE.U32 UR4, UR8, UR22, URZ ;  /* 0x00000016080472a5 */ /* 0x000fc8000f8e003f */
[----:B------:R-:W-:Y:S02]  /*0460*/  UIMAD.WIDE.U32 UR18, UP1, UR7, UR23, UR4 ;  /* 0x00000017071272a5 */ /* 0x000fe4000f820004 */
[----:B------:R-:W-:Y:S02]  /*0470*/  UIMAD.WIDE.U32 UR4, UR7, UR22, URZ ;  /* 0x00000016070472a5 */ /* 0x000fe4000f8e003f */
[----:B------:R-:W-:Y:S02]  /*0480*/  UIADD3.X UR25, URZ, URZ, URZ, UP1, !UPT ;  /* 0x0000003f3f197290 */ /* 0x000fe40008ffe43f */
[----:B------:R-:W-:Y:S01]  /*0490*/  UIADD3 URZ, UP1, UR5, UR18, URZ ;  /* 0x00000012053f7290 */ /* 0x000fe2000ff3e03f */
[----:B------:R-:W-:-:S03]  /*04a0*/  UMOV UR24, UR19 ;  /* 0x0000001300187c82 */ /* 0x000fc60008000000 */
[----:B------:R-:W-:-:S07]  /*04b0*/  UIMAD.WIDE.U32.X UR4, UR8, UR23, UR24, UP1 ;  /* 0x00000017080472a5 */ /* 0x000fce00088e0418 */
[----:B------:R-:W-:Y:S01]  /*04c0*/  UMOV UR13, UR4 ;  /* 0x00000004000d7c82 */ /* 0x000fe20008000000 */
[----:B------:R-:W-:-:S05]  /*04d0*/  UMOV UR19, UR5 ;  /* 0x0000000500137c82 */ /* 0x000fca0008000000 */
.L_x_0:
[----:B------:R-:W-:Y:S01]  /*04e0*/  ULDC UR8, c[0x0][0x934] ;  /* 0x00024d0000087ab9 */ /* 0x000fe20000000800 */
[----:B------:R-:W-:Y:S01]  /*04f0*/  ULDC UR7, c[0x0][0x904] ;  /* 0x0002410000077ab9 */ /* 0x000fe20000000800 */
[----:B------:R-:W-:Y:S01]  /*0500*/  ULDC UR4, c[0x0][0x938] ;  /* 0x00024e0000047ab9 */ /* 0x000fe20000000800 */
[----:B------:R-:W-:Y:S02]  /*0510*/  USHF.L.U32 UR8, UR8, UR7, URZ ;  /* 0x0000000708087299 */ /* 0x000fe4000800063f */
[----:B------:R-:W-:Y:S01]  /*0520*/  USHF.L.U32 UR7, UR4, UR7, URZ ;  /* 0x0000000704077299 */ /* 0x000fe2000800063f */
[----:B------:R-:W-:Y:S01]  /*0530*/  ULDC UR26, c[0x0][0x8d8] ;  /* 0x00023600001a7ab9 */ /* 0x000fe20000000800 */
[----:B------:R-:W-:Y:S02]  /*0540*/  ULDC UR30, c[0x0][0x8f0] ;  /* 0x00023c00001e7ab9 */ /* 0x000fe40000000800 */
[----:B------:R-:W-:Y:S01]  /*0550*/  IMAD.U32 R10, RZ, RZ, UR8 ;  /* 0x00000008ff0a7e24 */ /* 0x000fe2000f8e00ff */
[----:B------:R-:W-:Y:S01]  /*0560*/  USHF.R.U64 UR18, UR11, UR26, UR12 ;  /* 0x0000001a0b127299 */ /* 0x000fe2000800120c */
[----:B------:R-:W-:Y:S01]  /*0570*/  MOV R9, UR7 ;  /* 0x0000000700097c02 */ /* 0x000fe20008000f00 */
[----:B------:R-:W-:-:S02]  /*0580*/  USHF.R.U64 UR11, UR13, UR30, UR19 ;  /* 0x0000001e0d0b7299 */ /* 0x000fc40008001213 */
[----:B------:R-:W-:Y:S01]  /*0590*/  IABS R2, R10 ;  /* 0x0000000a00027213 */ /* 0x000fe20000000000 */
[----:B------:R-:W-:Y:S01]  /*05a0*/  UIADD3 UR18, UR18, -0x1, UR8 ;  /* 0xffffffff12127890 */ /* 0x000fe2000fffe008 */
[----:B------:R-:W-:Y:S01]  /*05b0*/  IABS R3, R9 ;  /* 0x0000000900037213 */ /* 0x000fe20000000000 */
[----:B------:R-:W-:Y:S01]  /*05c0*/  UIADD3 UR11, UR11, -0x1, UR7 ;  /* 0xffffffff0b0b7890 */ /* 0x000fe2000fffe007 */
[----:B------:R-:W-:Y:S01]  /*05d0*/  R2UR UR28, R2 ;  /* 0x00000000021c72ca */ /* 0x000fe200000e0000 */
[----:B------:R-:W-:Y:S01]  /*05e0*/  UMOV UR12, URZ ;  /* 0x0000003f000c7c82 */ /* 0x000fe20008000000 */
[----:B------:R-:W-:Y:S01]  /*05f0*/  UISETP.GE.AND UP5, UPT, UR18, URZ, UPT ;  /* 0x0000003f1200728c */ /* 0x000fe2000bfa6270 */
[----:B------:R-:W-:Y:S01]  /*0600*/  IMAD.MOV.U32 R2, RZ, RZ, R3 ;  /* 0x000000ffff027224 */ /* 0x000fe200078e0003 */
[----:B------:R-:W-:Y:S01]  /*0610*/  UISETP.NE.AND UP4, UPT, UR8, URZ, UPT ;  /* 0x0000003f0800728c */ /* 0x000fe2000bf85270 */
[----:B------:R-:W-:-:S03]  /*0620*/  UMOV UR53, 0x1 ;  /* 0x0000000100357882 */ /* 0x000fc60000000000 */
[----:B------:R-:W-:-:S05]  /*0630*/  R2UR UR27, R2 ;  /* 0x00000000021b72ca */ /* 0x000fca00000e0000 */
[----:B------:R-:W1:Y:S08]  /*0640*/  I2F.RP R2, UR28 ;  /* 0x0000001c00027d06 */ /* 0x000e700008209400 */
[----:B------:R-:W2:Y:S08]  /*0650*/  I2F.RP R4, UR27 ;  /* 0x0000001b00047d06 */ /* 0x000eb00008209400 */
[----:B-1----:R-:W1:Y:S08]  /*0660*/  MUFU.RCP R2, R2 ;  /* 0x0000000200027308 */ /* 0x002e700000001000 */
[----:B--2---:R-:W2:Y:S01]  /*0670*/  MUFU.RCP R4, R4 ;  /* 0x0000000400047308 */ /* 0x004ea20000001000 */
[----:B-1----:R-:W-:-:S02]  /*0680*/  VIADD R3, R2, 0xffffffe ;  /* 0x0ffffffe02037836 */ /* 0x002fc40000000000 */
[----:B------:R-:W-:-:S05]  /*0690*/  IMAD.U32 R2, RZ, RZ, UR18 ;  /* 0x00000012ff027e24 */ /* 0x000fca000f8e00ff */
[----:B------:R-:W1:Y:S01]  /*06a0*/  F2I.FTZ.U32.TRUNC.NTZ R3, R3 ;  /* 0x0000000300037305 */ /* 0x000e62000021f000 */
[----:B------:R-:W-:Y:S02]  /*06b0*/  IABS R2, R2 ;  /* 0x0000000200027213 */ /* 0x000fe40000000000 */
[----:B--2---:R-:W-:Y:S02]  /*06c0*/  IADD3 R5, R4, 0xffffffe, RZ ;  /* 0x0ffffffe04057810 */ /* 0x004fe40007ffe0ff */
[----:B------:R-:W-:Y:S02]  /*06d0*/  IABS R4, R10 ;  /* 0x0000000a00047213 */ /* 0x000fe40000000000 */
[----:B------:R-:W-:Y:S02]  /*06e0*/  R2UR UR32, R2 ;  /* 0x00000000022072ca */ /* 0x000fe400000e0000 */
[----:B------:R-:W2:Y:S01]  /*06f0*/  F2I.FTZ.U32.TRUNC.NTZ R5, R5 ;  /* 0x0000000500057305 */ /* 0x000ea2000021f000 */
[----:B------:R-:W-:-:S02]  /*0700*/  IADD3 R4, RZ, -R4, RZ ;  /* 0x80000004ff047210 */ /* 0x000fc40007ffe0ff */
[----:B-1----:R-:W-:Y:S01]  /*0710*/  R2UR UR13, R3 ;  /* 0x00000000030d72ca */ /* 0x002fe200000e0000 */
[----:B------:R-:W-:Y:S01]  /*0720*/  IMAD.U32 R3, RZ, RZ, UR11 ;  /* 0x0000000bff037e24 */ /* 0x000fe2000f8e00ff */
[----:B--2---:R-:W-:-:S04]  /*0730*/  R2UR UR5, R5 ;  /* 0x00000000050572ca */ /* 0x004fc800000e0000 */
[----:B------:R-:W-:Y:S01]  /*0740*/  IABS R5, R3 ;  /* 0x0000000300057213 */ /* 0x000fe20000000000 */
[----:B------:R-:W-:Y:S01]  /*0750*/  IMAD.MOV.U32 R3, RZ, RZ, R4 ;  /* 0x000000ffff037224 */ /* 0x000fe200078e0004 */
[----:B------:R-:W-:-:S05]  /*0760*/  IABS R4, R9 ;  /* 0x0000000900047213 */ /* 0x000fca0000000000 */
[----:B------:R-:W-:Y:S01]  /*0770*/  UIADD3 UR4, URZ, -UR13, URZ ;  /* 0x8000000d3f047290 */ /* 0x000fe2000fffe03f */
[----:B------:R-:W-:Y:S01]  /*0780*/  IMAD.MOV.U32 R2, RZ, RZ, R5 ;  /* 0x000000ffff027224 */ /* 0x000fe200078e0005 */
[----:B------:R-:W-:Y:S02]  /*0790*/  IADD3 R4, RZ, -R4, RZ ;  /* 0x80000004ff047210 */ /* 0x000fe40007ffe0ff */
[----:B------:R-:W-:Y:S01]  /*07a0*/  UIMAD UR4, UR4, UR28, URZ ;  /* 0x0000001c040472a4 */ /* 0x000fe2000f8e023f */
[----:B------:R-:W-:Y:S02]  /*07b0*/  R2UR UR29, R3 ;  /* 0x00000000031d72ca */ /* 0x000fe400000e0000 */
[----:B------:R-:W-:Y:S01]  /*07c0*/  R2UR UR33, R2 ;  /* 0x00000000022172ca */ /* 0x000fe200000e0000 */
[----:B------:R-:W-:Y:S01]  /*07d0*/  UIADD3 UR24, URZ, -UR5, URZ ;  /* 0x800000053f187290 */ /* 0x000fe2000fffe03f */
[----:B------:R-:W-:Y:S01]  /*07e0*/  IMAD.MOV.U32 R2, RZ, RZ, R4 ;  /* 0x000000ffff027224 */ /* 0x000fe200078e0004 */
[----:B------:R-:W-:Y:S01]  /*07f0*/  UIMAD.WIDE.U32 UR12, UR13, UR4, UR12 ;  /* 0x000000040d0c72a5 */ /* 0x000fe2000f8e000c */
[----:B------:R-:W-:Y:S01]  /*0800*/  SHF.R.U32.HI R3, RZ, 0x5, R21 ;  /* 0x00000005ff037819 */ /* 0x000fe20000011615 */
[----:B------:R-:W-:Y:S01]  /*0810*/  UIMAD UR24, UR24, UR27, URZ ;  /* 0x0000001b181872a4 */ /* 0x000fe2000f8e023f */
[----:B------:R-:W-:Y:S01]  /*0820*/  UMOV UR4, URZ ;  /* 0x0000003f00047c82 */ /* 0x000fe20008000000 */
[----:B------:R-:W-:-:S02]  /*0830*/  R2UR UR31, R2 ;  /* 0x00000000021f72ca */ /* 0x000fc400000e0000 */
[----:B------:R-:W-:Y:S01]  /*0840*/  UIMAD.WIDE.U32 UR24, UR5, UR24, UR4 ;  /* 0x00000018051872a5 */ /* 0x000fe2000f8e0004 */
[----:B------:R-:W1:Y:S01]  /*0850*/  SHFL.IDX PT, R4, R3, RZ, 0x1f ;  /* 0x00001fff03047589 */ /* 0x000e6200000e0000 */
[----:B------:R-:W-:Y:S01]  /*0860*/  UIMAD.WIDE.U32 UR4, UR13, UR32, URZ ;  /* 0x000000200d0472a5 */ /* 0x000fe2000f8e003f */
[----:B------:R-:W-:-:S03]  /*0870*/  SHF.R.U32.HI R2, RZ, 0x7, R21 ;  /* 0x00000007ff027819 */ /* 0x000fc60000011615 */
[----:B------:R-:W-:Y:S01]  /*0880*/  UIMAD UR5, UR5, UR29, UR32 ;  /* 0x0000001d050572a4 */ /* 0x000fe2000f8e0220 */
[----:B------:R-:W-:Y:S02]  /*0890*/  UMOV UR19, UR25 ;  /* 0x0000001900137c82 */ /* 0x000fe40008000000 */
[----:B------:R-:W2:Y:S01]  /*08a0*/  SHFL.IDX PT, R2, R2, RZ, 0x1f ;  /* 0x00001fff02027589 */ /* 0x000ea200000e0000 */
[----:B------:R-:W-:Y:S02]  /*08b0*/  UIMAD.WIDE.U32 UR24, UR19, UR33, URZ ;  /* 0x00000021131872a5 */ /* 0x000fe4000f8e003f */
[----:B------:R-:W-:Y:S02]  /*08c0*/  UISETP.GT.U32.AND UP1, UPT, UR28, UR5, UPT ;  /* 0x000000051c00728c */ /* 0x000fe4000bf24070 */
[----:B------:R-:W-:Y:S02]  /*08d0*/  UIMAD UR25, UR25, UR31, UR33 ;  /* 0x0000001f191972a4 */ /* 0x000fe4000f8e0221 */
[----:B------:R-:W-:-:S02]  /*08e0*/  ULOP3.LUT UR32, URZ, UR8, URZ, 0x33, !UPT ;  /* 0x000000083f207292 */ /* 0x000fc4000f8e333f */
[----:B------:R-:W-:Y:S02]  /*08f0*/  UISETP.GT.U32.AND UP2, UPT, UR27, UR25, UPT ;  /* 0x000000191b00728c */ /* 0x000fe4000bf44070 */
[----:B------:R-:W-:-:S03]  /*0900*/  ULOP3.LUT UR33, URZ, UR7, URZ, 0x33, !UPT ;  /* 0x000000073f217292 */ /* 0x000fc6000f8e333f */
[----:B------:R-:W-:Y:S01]  /*0910*/  @!UP1 UIADD3 UR5, UR5, -UR28, URZ ;  /* 0x8000001c05059290 */ /* 0x000fe2000fffe03f */
[----:B-1----:R-:W-:-:S03]  /*0920*/  R2UR UR34, R4 ;  /* 0x00000000042272ca */ /* 0x002fc600000e0000 */
[----:B------:R-:W-:Y:S02]  /*0930*/  UISETP.GT.U32.AND UP6, UPT, UR28, UR5, UPT ;  /* 0x000000051c00728c */ /* 0x000fe4000bfc4070 */
[----:B------:R-:W-:Y:S02]  /*0940*/  @!UP2 UIADD3 UR25, UR25, -UR27, URZ ;  /* 0x8000001b1919a290 */ /* 0x000fe4000fffe03f */
[----:B------:R-:W-:Y:S02]  /*0950*/  UISETP.NE.AND UP2, UPT, UR7, URZ, UPT ;  /* 0x0000003f0700728c */ /* 0x000fe4000bf45270 */
[----:B------:R-:W-:Y:S01]  /*0960*/  UISETP.GT.U32.AND UP1, UPT, UR27, UR25, UPT ;  /* 0x000000191b00728c */ /* 0x000fe2000bf24070 */
[----:B--2---:R-:W-:-:S04]  /*0970*/  R2UR UR12, R2 ;  /* 0x00000000020c72ca */ /* 0x004fc800000e0000 */
[----:B------:R-:W-:Y:S01]  /*0980*/  @!UP6 UIADD3 UR5, UR5, -UR28, URZ ;  /* 0x8000001c0505e290 */ /* 0x000fe2000fffe03f */
[----:B------:R-:W-:Y:S01]  /*0990*/  ISETP.NE.AND P1, PT, RZ, UR34, PT ;  /* 0x00000022ff007c0c */ /* 0x000fe2000bf25270 */
[----:B------:R-:W-:Y:S02]  /*09a0*/  UISETP.GE.AND UP6, UPT, UR11, URZ, UPT ;  /* 0x0000003f0b00728c */ /* 0x000fe4000bfc6270 */
[----:B------:R-:W-:Y:S02]  /*09b0*/  USHF.R.S32.HI UR4, URZ, 0x1f, UR34 ;  /* 0x0000001f3f047899 */ /* 0x000fe40008011422 */
[----:B------:R-:W-:Y:S02]  /*09c0*/  @!UP1 UIADD3 UR25, UR25, -UR27, URZ ;  /* 0x8000001b19199290 */ /* 0x000fe4000fffe03f */
[----:B------:R-:W-:Y:S02]  /*09d0*/  @!UP5 UIADD3 UR5, -UR5, URZ, URZ ;  /* 0x0000003f0505d290 */ /* 0x000fe4000fffe13f */
[----:B------:R-:W-:-:S02]  /*09e0*/  ULEA.HI UR4, UR4, UR34, URZ, 0x2 ;  /* 0x0000002204047291 */ /* 0x000fc4000f8f103f */
[----:B------:R-:W-:Y:S02]  /*09f0*/  USEL UR5, UR32, UR5, !UP4 ;  /* 0x0000000520057287 */ /* 0x000fe4000e000000 */
[----:B------:R-:W-:Y:S02]  /*0a00*/  @!UP6 UIADD3 UR25, -UR25, URZ, URZ ;  /* 0x0000003f1919e290 */ /* 0x000fe4000fffe13f */
[----:B------:R-:W-:Y:S02]  /*0a10*/  ULOP3.LUT UR4, UR4, 0xfffffffc, URZ, 0xc0, !UPT ;  /* 0xfffffffc04047892 */ /* 0x000fe4000f8ec03f */
[----:B------:R-:W-:Y:S02]  /*0a20*/  USEL UR25, UR33, UR25, !UP2 ;  /* 0x0000001921197287 */ /* 0x000fe4000d000000 */
[----:B------:R-:W-:Y:S02]  /*0a30*/  UIADD3 UR5, UR18, -UR5, URZ ;  /* 0x8000000512057290 */ /* 0x000fe4000fffe03f */
[----:B------:R-:W-:-:S02]  /*0a40*/  UIADD3 UR25, UR11, -UR25, URZ ;  /* 0x800000190b197290 */ /* 0x000fc4000fffe03f */
[----:B------:R-:W-:Y:S02]  /*0a50*/  UIADD3 UR54, UR34, -UR4, URZ ;  /* 0x8000000422367290 */ /* 0x000fe4000fffe03f */
[----:B------:R-:W-:Y:S02]  /*0a60*/  UIMAD UR24, UR5, UR25, URZ ;  /* 0x00000019051872a4 */ /* 0x000fe4000f8e023f */
[----:B------:R-:W-:Y:S02]  /*0a70*/  USEL UR4, UR25, UR5, !UP3 ;  /* 0x0000000519047287 */ /* 0x000fe4000d800000 */
[----:B------:R-:W-:Y:S02]  /*0a80*/  UISETP.NE.AND UP1, UPT, UR12, URZ, UPT ;  /* 0x0000003f0c00728c */ /* 0x000fe4000bf25270 */
[----:B------:R-:W-:Y:S02]  /*0a90*/  USHF.R.S32.HI UR25, URZ, 0x1f, UR24 ;  /* 0x0000001f3f197899 */ /* 0x000fe40008011418 */
[----:B------:R-:W-:Y:S01]  /*0aa0*/  IMAD.U32 R6, RZ, RZ, UR24 ;  /* 0x00000018ff067e24 */ /* 0x000fe2000f8e00ff */
[----:B------:R-:W-:-:S02]  /*0ab0*/  USHF.R.S32.HI UR5, URZ, 0x1f, UR4 ;  /* 0x0000001f3f057899 */ /* 0x000fc40008011404 */
[----:B------:R-:W-:Y:S01]  /*0ac0*/  IMAD.U32 R4, RZ, RZ, UR4 ;  /* 0x00000004ff047e24 */ /* 0x000fe2000f8e00ff */
[----:B------:R-:W-:Y:S01]  /*0ad0*/  UISETP.EQ.AND UP5, UPT, UR54, 0x3, !UP1 ;  /* 0x000000033600788c */ /* 0x000fe2000cfa2270 */
[----:B------:R-:W-:-:S03]  /*0ae0*/  MOV R7, UR25 ;  /* 0x0000001900077c02 */ /* 0x000fc60008000f00 */
[----:B------:R-:W-:Y:S01]  /*0af0*/  USEL UR53, UR53, 0x2, UP5 ;  /* 0x0000000235357887 */ /* 0x000fe2000a800000 */
[----:B------:R-:W-:Y:S01]  /*0b00*/  IMAD.U32 R5, RZ, RZ, UR5 ;  /* 0x00000005ff057e24 */ /* 0x000fe2000f8e00ff */
[----:B------:R-:W-:Y:S10]  /*0b10*/  @P1 BRA `(.L_x_1) ;  /* 0x0000000000841947 */ /* 0x000ff40003800000 */
[----:B------:R-:W-:Y:S01]  /*0b20*/  ELECT P1, URZ, PT ;  /* 0x00000000003f782f */ /* 0x000fe20003820000 */
[----:B------:R-:W-:-:S12]  /*0b30*/  BSSY B0, `(.L_x_1) ;  /* 0x000001f000007945 */ /* 0x000fd80003800000 */
[----:B------:R-:W-:Y:S05]  /*0b40*/  @!P1 BRA `(.L_x_2) ;  /* 0x0000000000749947 */ /* 0x000fea0003800000 */
[----:B------:R-:W1:Y:S01]  /*0b50*/  S2UR UR11, SR_CgaCtaId ;  /* 0x00000000000b79c3 */ /* 0x000e620000008800 */
[----:B------:R-:W-:Y:S01]  /*0b60*/  UMOV UR4, 0x400 ;  /* 0x0000040000047882 */ /* 0x000fe20000000000 */
[----:B------:R-:W-:Y:S01]  /*0b70*/  UMOV UR5, 0x1 ;  /* 0x0000000100057882 */ /* 0x000fe20000000000 */
[----:B------:R-:W-:Y:S02]  /*0b80*/  UMOV UR24, 0x140 ;  /* 0x0000014000187882 */ /* 0x000fe40000000000 */
[----:B------:R-:W-:-:S04]  /*0b90*/  UIADD3 UR24, -UR24, 0x100000, URZ ;  /* 0x0010000018187890 */ /* 0x000fc8000fffe13f */
[----:B------:R-:W-:Y:S02]  /*0ba0*/  USHF.L.U32 UR25, UR24, 0xb, URZ ;  /* 0x0000000b18197899 */ /* 0x000fe4000800063f */
[----:B------:R-:W-:Y:S02]  /*0bb0*/  USHF.L.U32 UR24, UR24, 0x1, URZ ;  /* 0x0000000118187899 */ /* 0x000fe4000800063f */
[----:B-1----:R-:W-:Y:S02]  /*0bc0*/  ULEA UR11, UR11, UR4, 0x18 ;  /* 0x000000040b0b7291 */ /* 0x002fe4000f8ec03f */
[----:B------:R-:W-:-:S04]  /*0bd0*/  UIADD3 UR4, -UR5, 0x100000, URZ ;  /* 0x0010000005047890 */ /* 0x000fc8000fffe13f */
[----:B------:R-:W-:Y:S02]  /*0be0*/  USHF.L.U32 UR5, UR4, 0xb, URZ ;  /* 0x0000000b04057899 */ /* 0x000fe4000800063f */
[----:B------:R-:W-:Y:S01]  /*0bf0*/  USHF.L.U32 UR4, UR4, 0x1, URZ ;  /* 0x0000000104047899 */ /* 0x000fe2000800063f */
[----:B------:R-:W1:Y:S11]  /*0c00*/  FENCE.VIEW.ASYNC.S ;  /* 0x00000000000073c6 */ /* 0x000e760000000000 */
[----:B-1----:R1:W2:Y:S01]  /*0c10*/  SYNCS.EXCH.64 URZ, [UR11+0x38400], UR4 ;  /* 0x038400040b3f75b2 */ /* 0x0022a20008000100 */
[----:B------:R1:W3:Y:S01]  /*0c20*/  SYNCS.EXCH.64 URZ, [UR11+0x38440], UR24 ;  /* 0x038440180b3f75b2 */ /* 0x0002e20008000100 */
[----:B------:R1:W4:Y:S01]  /*0c30*/  SYNCS.EXCH.64 URZ, [UR11+0x38408], UR4 ;  /* 0x038408040b3f75b2 */ /* 0x0003220008000100 */
[----:B------:R1:W1:Y:S01]  /*0c40*/  SYNCS.EXCH.64 URZ, [UR11+0x38448], UR24 ;  /* 0x038448180b3f75b2 */ /* 0x0002620008000100 */
        /* <DEDUP_REMOVED lines=12> */
[----:B------:R-:W-:Y:S01]  /*0d10*/  NOP ;  /* 0x0000000000007918 */ /* 0x000fe20000000000 */
.L_x_2:
[----:B-1----:R-:W-:Y:S05]  /*0d20*/  BSYNC B0 ;  /* 0x0000000000007941 */ /* 0x002fea0003800000 */
.L_x_1:
[----:B------:R-:W1:Y:S01]  /*0d30*/  SHFL.IDX PT, R12, R3, RZ, 0x1f ;  /* 0x00001fff030c7589 */ /* 0x000e6200000e0000 */
[----:B------:R-:W-:Y:S01]  /*0d40*/  UIADD3 UR18, UR12, -0x1, URZ ;  /* 0xffffffff0c127890 */ /* 0x000fe2000fffe03f */
[----:B------:R-:W-:Y:S01]  /*0d50*/  I2FP.F32.U32 R2, UR6 ;  /* 0x0000000600027c45 */ /* 0x000fe20008201000 */
[----:B------:R-:W-:Y:S01]  /*0d60*/  UISETP.LT.U32.AND UP6, UPT, UR54, 0x2, !UP1 ;  /* 0x000000023600788c */ /* 0x000fe2000cfc1070 */
[----:B------:R-:W-:Y:S01]  /*0d70*/  NOP ;  /* 0x0000000000007918 */ /* 0x000fe20000000000 */
[----:B------:R-:W-:Y:S02]  /*0d80*/  UISETP.GE.U32.AND UP5, UPT, UR18, 0x2, UPT ;  /* 0x000000021200788c */ /* 0x000fe4000bfa6070 */
[----:B------:R-:W-:-:S04]  /*0d90*/  USEL UR52, URZ, 0x1, !UP6 ;  /* 0x000000013f347887 */ /* 0x000fc8000f000000 */
[----:B------:R-:W-:Y:S01]  /*0da0*/  USEL UR52, UR52, 0x2, UP5 ;  /* 0x0000000234347887 */ /* 0x000fe2000a800000 */
[----:B-1----:R-:W-:-:S13]  /*0db0*/  ISETP.NE.AND P1, PT, R12, RZ, PT ;  /* 0x000000ff0c00720c */ /* 0x002fda0003f25270 */
[----:B------:R-:W-:Y:S05]  /*0dc0*/  @P1 BRA `(.L_x_3) ;  /* 0x0000000000501947 */ /* 0x000fea0003800000 */
[----:B------:R-:W1:Y:S01]  /*0dd0*/  S2UR UR5, SR_CgaCtaId ;  /* 0x00000000000579c3 */ /* 0x000e620000008800 */
[----:B------:R-:W-:Y:S01]  /*0de0*/  UMOV UR4, 0x400 ;  /* 0x0000040000047882 */ /* 0x000fe20000000000 */
[----:B------:R-:W-:Y:S01]  /*0df0*/  UMOV UR24, 0x1 ;  /* 0x0000000100187882 */ /* 0x000fe20000000000 */
[----:B------:R-:W-:Y:S01]  /*0e00*/  UMOV UR25, 0x4 ;  /* 0x0000000400197882 */ /* 0x000fe20000000000 */
[----:B------:R-:W-:Y:S01]  /*0e10*/  ELECT P1, URZ, PT ;  /* 0x00000000003f782f */ /* 0x000fe20003820000 */
[----:B-1----:R-:W-:Y:S02]  /*0e20*/  ULEA UR11, UR5, UR4, 0x18 ;  /* 0x00000004050b7291 */ /* 0x002fe4000f8ec03f */
[----:B------:R-:W-:-:S04]  /*0e30*/  UIADD3 UR4, -UR24, 0x100000, URZ ;  /* 0x0010000018047890 */ /* 0x000fc8000fffe13f */
[----:B------:R-:W-:Y:S02]  /*0e40*/  USHF.L.U32 UR5, UR4, 0xb, URZ ;  /* 0x0000000b04057899 */ /* 0x000fe4000800063f */
[----:B------:R-:W-:Y:S02]  /*0e50*/  USHF.L.U32 UR4, UR4, 0x1, URZ ;  /* 0x0000000104047899 */ /* 0x000fe4000800063f */
[----:B------:R-:W-:-:S04]  /*0e60*/  UIADD3 UR24, -UR25, 0x100000, URZ ;  /* 0x0010000019187890 */ /* 0x000fc8000fffe13f */
[----:B------:R-:W-:Y:S02]  /*0e70*/  USHF.L.U32 UR25, UR24, 0xb, URZ ;  /* 0x0000000b18197899 */ /* 0x000fe4000800063f */
[----:B------:R-:W-:Y:S01]  /*0e80*/  USHF.L.U32 UR24, UR24, 0x1, URZ ;  /* 0x0000000118187899 */ /* 0x000fe2000800063f */
[----:B------:R-:W1:Y:S03]  /*0e90*/  FENCE.VIEW.ASYNC.S ;  /* 0x00000000000073c6 */ /* 0x000e660000000000 */
[----:B-1----:R1:W1:Y:S08]  /*0ea0*/  SYNCS.EXCH.64 URZ, [UR11+0x38480], UR4 ;  /* 0x038480040b3f75b2 */ /* 0x0022700008000100 */
[----:B------:R1:W1:Y:S01]  /*0eb0*/  SYNCS.EXCH.64 URZ, [UR11+0x38498], UR24 ;  /* 0x038498180b3f75b2 */ /* 0x0002620008000100 */
[----:B------:R1:W1:Y:S01]  /*0ec0*/  SYNCS.EXCH.64 URZ, [UR11+0x38488], UR4 ;  /* 0x038488040b3f75b2 */ /* 0x0002620008000100 */
[----:B------:R1:W1:Y:S01]  /*0ed0*/  SYNCS.EXCH.64 URZ, [UR11+0x384a0], UR24 ;  /* 0x0384a0180b3f75b2 */ /* 0x0002620008000100 */
[----:B------:R1:W1:Y:S01]  /*0ee0*/  SYNCS.EXCH.64 URZ, [UR11+0x38490], UR4 ;  /* 0x038490040b3f75b2 */ /* 0x0002620008000100 */
[----:B------:R1:W1:Y:S01]  /*0ef0*/  SYNCS.EXCH.64 URZ, [UR11+0x384a8], UR24 ;  /* 0x0384a8180b3f75b2 */ /* 0x0002620008000100 */
[----:B------:R-:W-:Y:S01]  /*0f00*/  NOP ;  /* 0x0000000000007918 */ /* 0x000fe20000000000 */
.L_x_3:
[----:B------:R-:W2:Y:S01]  /*0f10*/  SHFL.IDX PT, R15, R3, RZ, 0x1f ;  /* 0x00001fff030f7589 */ /* 0x000ea200000e0000 */
[----:B-1----:R-:W-:Y:S01]  /*0f20*/  ULDC UR4, c[0x0][0x154] ;  /* 0x0000550000047ab9 */ /* 0x002fe20000000800 */
[----:B------:R-:W1:Y:S01]  /*0f30*/  LDC R14, c[0x0][0x148] ;  /* 0x00005200ff0e7b82 */ /* 0x000e620000000800 */
[----:B------:R-:W-:Y:S01]  /*0f40*/  FMUL R13, R2, UR4 ;  /* 0x00000004020d7c20 */ /* 0x000fe20008400000 */
[----:B------:R-:W-:Y:S01]  /*0f50*/  UISETP.EQ.AND UP6, UPT, UR54, 0x2, !UP1 ;  /* 0x000000023600788c */ /* 0x000fe2000cfc2270 */
[----:B------:R-:W-:Y:S01]  /*0f60*/  I2FP.F32.U32 R2, UR40 ;  /* 0x0000002800027c45 */ /* 0x000fe20008201000 */
[----:B------:R-:W-:Y:S01]  /*0f70*/  ULDC UR4, c[0x0][0x150] ;  /* 0x0000540000047ab9 */ /* 0x000fe20000000800 */
[----:B------:R-:W-:Y:S01]  /*0f80*/  NOP ;  /* 0x0000000000007918 */ /* 0x000fe20000000000 */
[----:B------:R-:W-:Y:S01]  /*0f90*/  USEL UR51, URZ, 0x1, !UP6 ;  /* 0x000000013f337887 */ /* 0x000fe2000f000000 */
[----:B------:R-:W3:Y:S01]  /*0fa0*/  F2I.U32.TRUNC.NTZ R13, R13 ;  /* 0x0000000d000d7305 */ /* 0x000ee2000020f000 */
[----:B------:R-:W-:-:S02]  /*0fb0*/  FMUL R17, R2, UR4 ;  /* 0x0000000402117c20 */ /* 0x000fc40008400000 */
[----:B------:R-:W-:Y:S01]  /*0fc0*/  USEL UR51, UR51, 0x2, UP5 ;  /* 0x0000000233337887 */ /* 0x000fe2000a800000 */
[----:B--2---:R-:W-:Y:S02]  /*0fd0*/  ISETP.NE.AND P1, PT, R15, RZ, PT ;  /* 0x000000ff0f00720c */ /* 0x004fe40003f25270 */
[----:B---3--:R-:W-:-:S05]  /*0fe0*/  IADD3 R19, -R13, RZ, RZ ;  /* 0x000000ff0d137210 */ /* 0x008fca0007ffe1ff */
[----:B-1----:R-:W-:-:S06]  /*0ff0*/  IMAD R19, R14, R19, UR6 ;  /* 0x000000060e137e24 */ /* 0x002fcc000f8e0213 */
[----:B------:R-:W-:Y:S05]  /*1000*/  @P1 BRA `(.L_x_4) ;  /* 0x0000000000581947 */ /* 0x000fea0003800000 */
[----:B------:R-:W1:Y:S01]  /*1010*/  S2UR UR5, SR_CgaCtaId ;  /* 0x00000000000579c3 */ /* 0x000e620000008800 */
[----:B------:R-:W-:Y:S01]  /*1020*/  UMOV UR4, 0x400 ;  /* 0x0000040000047882 */ /* 0x000fe20000000000 */
[----:B------:R-:W-:Y:S01]  /*1030*/  UMOV UR11, 0x20 ;  /* 0x00000020000b7882 */ /* 0x000fe20000000000 */
[----:B------:R-:W-:Y:S01]  /*1040*/  UMOV UR24, 0x100 ;  /* 0x0000010000187882 */ /* 0x000fe20000000000 */
[----:B------:R-:W-:Y:S01]  /*1050*/  ELECT P1, URZ, PT ;  /* 0x00000000003f782f */ /* 0x000fe20003820000 */
        /* <DEDUP_REMOVED lines=10> */
[----:B------:R1:W1:Y:S01]  /*1100*/  SYNCS.EXCH.64 URZ, [UR6+0x384b8], UR4 ;  /* 0x0384b804063f75b2 */ /* 0x0002620008000100 */
[----:B------:R1:W1:Y:S01]  /*1110*/  SYNCS.EXCH.64 URZ, [UR6+0x384d8], UR24 ;  /* 0x0384d818063f75b2 */ /* 0x0002620008000100 */
[----:B------:R1:W1:Y:S01]  /*1120*/  SYNCS.EXCH.64 URZ, [UR6+0x384c0], UR4 ;  /* 0x0384c004063f75b2 */ /* 0x0002620008000100 */
[----:B------:R1:W1:Y:S01]  /*1130*/  SYNCS.EXCH.64 URZ, [UR6+0x384e0], UR24 ;  /* 0x0384e018063f75b2 */ /* 0x0002620008000100 */
[----:B------:R1:W1:Y:S01]  /*1140*/  SYNCS.EXCH.64 URZ, [UR6+0x384c8], UR4 ;  /* 0x0384c804063f75b2 */ /* 0x0002620008000100 */
[----:B------:R1:W1:Y:S01]  /*1150*/  SYNCS.EXCH.64 URZ, [UR6+0x384e8], UR24 ;  /* 0x0384e818063f75b2 */ /* 0x0002620008000100 */
[----:B------:R-:W-:Y:S01]  /*1160*/  NOP ;  /* 0x0000000000007918 */ /* 0x000fe20000000000 */
.L_x_4:
[----:B------:R-:W-:Y:S01]  /*1170*/  SHF.R.S32.HI R2, RZ, 0x1f, R21 ;  /* 0x0000001fff027819 */ /* 0x000fe20000011415 */
[----:B------:R-:W4:Y:S01]  /*1180*/  SHFL.IDX PT, R15, R3, RZ, 0x1f ;  /* 0x00001fff030f7589 */ /* 0x000f2200000e0000 */
[----:B------:R-:W-:Y:S01]  /*1190*/  ELECT P1, URZ, PT ;  /* 0x00000000003f782f */ /* 0x000fe20003820000 */
[----:B------:R-:W2:Y:S01]  /*11a0*/  LDC R18, c[0x0][0x144] ;  /* 0x00005100ff127b82 */ /* 0x000ea20000000800 */
[----:B------:R-:W-:Y:S01]  /*11b0*/  LEA.HI R13, R2, R21, RZ, 0x7 ;  /* 0x00000015020d7211 */ /* 0x000fe200078f38ff */
[----:B------:R-:W3:Y:S01]  /*11c0*/  F2I.U32.TRUNC.NTZ R17, R17 ;  /* 0x0000001100117305 */ /* 0x000ee2000020f000 */
[----:B-1----:R-:W-:Y:S01]  /*11d0*/  UMOV UR4, 0x20 ;  /* 0x0000002000047882 */ /* 0x002fe20000000000 */
[----:B------:R-:W-:Y:S01]  /*11e0*/  NOP ;  /* 0x0000000000007918 */ /* 0x000fe20000000000 */
[----:B------:R-:W-:Y:S01]  /*11f0*/  LOP3.LUT R14, R13, 0xffffff80, RZ, 0xc0, !PT ;  /* 0xffffff800d0e7812 */ /* 0x000fe200078ec0ff */
[----:B------:R-:W-:Y:S01]  /*1200*/  IMAD.MOV.U32 R22, RZ, RZ, 0x1 ;  /* 0x00000001ff167424 */ /* 0x000fe200078e00ff */
[----:B------:R-:W-:-:S03]  /*1210*/  ULDC UR39, c[0x0][0xc] ;  /* 0x0000030000277ab9 */ /* 0x000fc60000000800 */
[----:B------:R-:W-:-:S05]  /*1220*/  IMAD.IADD R14, R21, 0x1, -R14 ;  /* 0x00000001150e7824 */ /* 0x000fca00078e0a0e */
[----:B------:R-:W-:-:S04]  /*1230*/  SHF.R.S32.HI R13, RZ, 0x1f, R14 ;  /* 0x0000001fff0d7819 */ /* 0x000fc8000001140e */
[----:B------:R-:W-:Y:S02]  /*1240*/  LEA.HI R13, R13, R14, RZ, 0x3 ;  /* 0x0000000e0d0d7211 */ /* 0x000fe400078f18ff */
[----:B----4-:R-:W-:Y:S02]  /*1250*/  ISETP.NE.OR P1, PT, R15, RZ, !P1 ;  /* 0x000000ff0f00720c */ /* 0x010fe40004f25670 */
[--C-:B------:R-:W-:Y:S02]  /*1260*/  SHF.R.S32.HI R15, RZ, 0x3, R13.reuse ;  /* 0x00000003ff0f7819 */ /* 0x100fe4000001140d */
[----:B------:R-:W-:Y:S02]  /*1270*/  SHF.R.S32.HI R16, RZ, 0x1f, R13 ;  /* 0x0000001fff107819 */ /* 0x000fe4000001140d */
[----:B------:R-:W-:Y:S02]  /*1280*/  SHF.R.S32.HI R13, RZ, 0x1f, R12 ;  /* 0x0000001fff0d7819 */ /* 0x000fe4000001140c */
[----:B------:R-:W-:-:S02]  /*1290*/  LEA.HI R16, R16, R15, RZ, 0x2 ;  /* 0x0000000f10107211 */ /* 0x000fc400078f10ff */
[----:B------:R-:W-:Y:S02]  /*12a0*/  LEA.HI R13, R13, R12, RZ, 0x2 ;  /* 0x0000000c0d0d7211 */ /* 0x000fe400078f10ff */
[----:B------:R-:W-:Y:S01]  /*12b0*/  LOP3.LUT R16, R16, 0xfffffffc, RZ, 0xc0, !PT ;  /* 0xfffffffc10107812 */ /* 0x000fe200078ec0ff */
[----:B------:R-:W-:Y:S01]  /*12c0*/  VOTEU.ALL UP5, P1 ;  /* 0x00000000003f7886 */ /* 0x000fe200008a0000 */
[----:B------:R-:W-:Y:S01]  /*12d0*/  LOP3.LUT R13, R13, 0x3ffffffc, RZ, 0xc0, !PT ;  /* 0x3ffffffc0d0d7812 */ /* 0x000fe200078ec0ff */
[----:B------:R-:W-:Y:S02]  /*12e0*/  VOTEU.ALL UP6, P1 ;  /* 0x00000000003f7886 */ /* 0x000fe400008c0000 */
[----:B------:R-:W-:Y:S01]  /*12f0*/  IMAD.IADD R16, R15, 0x1, -R16 ;  /* 0x000000010f107824 */ /* 0x000fe200078e0a10 */
[----:B------:R-:W-:Y:S01]  /*1300*/  IADD3 R13, R12, -R13, RZ ;  /* 0x8000000d0c0d7210 */ /* 0x000fe20007ffe0ff */
[----:B---3--:R-:W-:Y:S01]  /*1310*/  IMAD.MOV R15, RZ, RZ, -R17 ;  /* 0x000000ffff0f7224 */ /* 0x008fe200078e0a11 */
[----:B------:R-:W1:Y:S01]  /*1320*/  @!UP5 S2UR UR11, SR_CgaCtaId ;  /* 0x00000000000bd9c3 */ /* 0x000e620000008800 */
[----:B------:R-:W-:Y:S01]  /*1330*/  @!UP5 UMOV UR6, 0x400 ;  /* 0x000004000006d882 */ /* 0x000fe20000000000 */
[----:B------:R-:W-:-:S04]  /*1340*/  @!UP5 UIADD3 UR4, -UR4, 0x100000, URZ ;  /* 0x001000000404d890 */ /* 0x000fc8000fffe13f */
[----:B------:R-:W-:Y:S02]  /*1350*/  @!UP5 USHF.L.U32 UR5, UR4, 0xb, URZ ;  /* 0x0000000b0405d899 */ /* 0x000fe4000800063f */
[----:B------:R-:W-:Y:S01]  /*1360*/  @!UP5 USHF.L.U32 UR4, UR4, 0x1, URZ ;  /* 0x000000010404d899 */ /* 0x000fe2000800063f */
[----:B------:R-:W-:Y:S02]  /*1370*/  IMAD R13, R13, 0x4, R16 ;  /* 0x000000040d0d7824 */ /* 0x000fe400078e0210 */
[----:B--2---:R-:W-:-:S03]  /*1380*/  IMAD R15, R18, R15, UR40 ;  /* 0x00000028120f7e24 */ /* 0x004fc6000f8e020f */
[----:B------:R-:W-:-:S04]  /*1390*/  LEA.HI R12, R13, R13, RZ, 0x1 ;  /* 0x0000000d0d0c7211 */ /* 0x000fc800078f08ff */
[----:B------:R-:W-:-:S04]  /*13a0*/  LOP3.LUT R12, R12, 0xfffffffe, RZ, 0xc0, !PT ;  /* 0xfffffffe0c0c7812 */ /* 0x000fc800078ec0ff */
[----:B------:R-:W-:-:S04]  /*13b0*/  IADD3 R12, R13, -R12, RZ ;  /* 0x8000000c0d0c7210 */ /* 0x000fc80007ffe0ff */
[----:B------:R-:W-:Y:S01]  /*13c0*/  ISETP.NE.AND P2, PT, R12, R15, PT ;  /* 0x0000000f0c00720c */ /* 0x000fe20003f45270 */
[----:B------:R-:W-:Y:S01]  /*13d0*/  IMAD.SHL.U32 R12, R13, 0x4, RZ ;  /* 0x000000040d0c7824 */ /* 0x000fe200078e00ff */
[----:B------:R-:W2:Y:S01]  /*13e0*/  LDC R15, c[0x0][0x140] ;  /* 0x00005000ff0f7b82 */ /* 0x000ea20000000800 */
[----:B-1----:R-:W-:-:S03]  /*13f0*/  @!UP5 ULEA UR6, UR11, UR6, 0x18 ;  /* 0x000000060b06d291 */ /* 0x002fc6000f8ec03f */
[----:B------:R-:W-:Y:S01]  /*1400*/  LOP3.LUT R23, R13, 0xc, R12, 0x78, !PT ;  /* 0x0000000c0d177812 */ /* 0x000fe200078e780c */
[----:B------:R-:W-:Y:S01]  /*1410*/  VOTEU.ALL UP5, P1 ;  /* 0x00000000003f7886 */ /* 0x000fe200008a0000 */
[----:B------:R-:W-:-:S04]  /*1420*/  LOP3.LUT P1, RZ, R14, 0x7, RZ, 0xc0, !PT ;  /* 0x000000070eff7812 */ /* 0x000fc8000782c0ff */
[C---:B------:R-:W-:Y:S02]  /*1430*/  ISETP.LT.U32.AND P1, PT, R23.reuse, 0x2, !P1 ;  /* 0x000000021700780c */ /* 0x040fe40004f21070 */
[----:B------:R-:W-:Y:S01]  /*1440*/  @P2 LEA.HI R12, R23, R23, RZ, 0x1 ;  /* 0x00000017170c2211 */ /* 0x000fe200078f08ff */
[----:B------:R-:W1:Y:S02]  /*1450*/  FENCE.VIEW.ASYNC.S ;  /* 0x00000000000073c6 */ /* 0x000e640000000000 */
[----:B-1----:R-:W1:Y:S01]  /*1460*/  @!UP5 SYNCS.EXCH.64 URZ, [UR6+0x384f0], UR4 ;  /* 0x0384f004063fd5b2 */ /* 0x002e620008000100 */
[----:B------:R-:W-:Y:S02]  /*1470*/  SEL R13, RZ, 0x1, !P1 ;  /* 0x00000001ff0d7807 */ /* 0x000fe40004800000 */
[----:B------:R-:W-:-:S04]  /*1480*/  @P2 SHF.R.S32.HI R12, RZ, 0x1, R12 ;  /* 0x00000001ff0c2819 */ /* 0x000fc8000001140c */
[----:B------:R-:W-:Y:S02]  /*1490*/  @P2 ISETP.NE.AND P3, PT, R12, R19, PT ;  /* 0x000000130c00220c */ /* 0x000fe40003f65270 */
[----:B--2---:R-:W-:Y:S02]  /*14a0*/  ISETP.EQ.U32.AND P4, PT, R15, 0x1, PT ;  /* 0x000000010f00780c */ /* 0x004fe40003f82070 */
[----:B------:R-:W-:Y:S01]  /*14b0*/  @P2 SEL R22, RZ, 0x1, P3 ;  /* 0x00000001ff162807 */ /* 0x000fe20001800000 */
[----:B------:R2:W3:Y:S03]  /*14c0*/  @!UP6 SYNCS.EXCH.64 URZ, [UR6+0x384f8], UR4 ;  /* 0x0384f804063fe5b2 */ /* 0x0004e60008000100 */
[----:B------:R-:W-:Y:S01]  /*14d0*/  LOP3.LUT R22, R22, R13, RZ, 0xc0, !PT ;  /* 0x0000000d16167212 */ /* 0x000fe200078ec0ff */
[----:B------:R-:W-:Y:S01]  /*14e0*/  NOP ;  /* 0x0000000000007918 */ /* 0x000fe20000000000 */
[----:B--2---:R-:W-:-:S05]  /*14f0*/  ULDC.U8 UR4, c[0x0][0x900] ;  /* 0x0002400000047ab9 */ /* 0x004fca0000000000 */
[----:B-1----:R-:W-:Y:S05]  /*1500*/  @!P4 BRA `(.L_x_5) ;  /* 0x000000000008c947 */ /* 0x002fea0003800000 */
[----:B---3--:R-:W-:Y:S01]  /*1510*/  UCGABAR_ARV ;  /* 0x00000000000079c7 */ /* 0x008fe20008000000 */
[----:B------:R-:W-:Y:S05]  /*1520*/  BRA `(.L_x_6) ;  /* 0x0000000000047947 */ /* 0x000fea0003800000 */
.L_x_5:
[----:B---3--:R-:W-:Y:S01]  /*1530*/  NOP ;  /* 0x0000000000007918 */ /* 0x008fe20000000000 */
.L_x_6:
[----:B------:R-:W-:Y:S05]  /*1540*/  @!P4 BRA `(.L_x_7) ;  /* 0x00000000000cc947 */ /* 0x000fea0003800000 */
[----:B------:R-:W-:Y:S01]  /*1550*/  UCGABAR_WAIT ;  /* 0x0000000000007dc7 */ /* 0x000fe20008000000 */
[----:B------:R-:W-:Y:S01]  /*1560*/  CCTL.IVALL ;  /* 0x00000000ff00798f */ /* 0x000fe20002000000 */
[----:B------:R-:W-:Y:S05]  /*1570*/  BRA `(.L_x_8) ;  /* 0x0000000000047947 */ /* 0x000fea0003800000 */
.L_x_7:
[----:B------:R-:W-:Y:S06]  /*1580*/  BAR.SYNC.DEFER_BLOCKING 0x0 ;  /* 0x0000000000007b1d */ /* 0x000fec0000010000 */
.L_x_8:
[----:B------:R-:W1:Y:S01]  /*1590*/  LDC.64 R14, c[0x0][0x8f8] ;  /* 0x00023e00ff0e7b82 */ /* 0x000e620000000a00 */
[----:B------:R-:W-:Y:S01]  /*15a0*/  MOV R12, UR9 ;  /* 0x00000009000c7c02 */ /* 0x000fe20008000f00 */
[----:B------:R-:W-:Y:S01]  /*15b0*/  UMOV UR6, URZ ;  /* 0x0000003f00067c82 */ /* 0x000fe20008000000 */
[----:B------:R-:W-:Y:S01]  /*15c0*/  ISETP.NE.AND P2, PT, RZ, UR4, PT ;  /* 0x00000004ff007c0c */ /* 0x000fe2000bf45270 */
[----:B------:R-:W-:Y:S01]  /*15d0*/  UMOV UR5, URZ ;  /* 0x0000003f00057c82 */ /* 0x000fe20008000000 */
[----:B------:R-:W-:Y:S01]  /*15e0*/  UMOV UR4, URZ ;  /* 0x0000003f00047c82 */ /* 0x000fe20008000000 */
[----:B------:R-:W-:Y:S01]  /*15f0*/  UMOV UR11, URZ ;  /* 0x0000003f000b7c82 */ /* 0x000fe20008000000 */
[----:B------:R-:W-:Y:S01]  /*1600*/  IMAD.MOV.U32 R16, RZ, RZ, -0x1 ;  /* 0xffffffffff107424 */ /* 0x000fe200078e00ff */
[----:B------:R-:W-:Y:S01]  /*1610*/  MOV R18, 0xffffffff ;  /* 0xffffffff00127802 */ /* 0x000fe20000000f00 */
[----:B------:R-:W-:Y:S01]  /*1620*/  IMAD.MOV.U32 R17, RZ, RZ, -0x1 ;  /* 0xffffffffff117424 */ /* 0x000fe200078e00ff */
[----:B-1----:R-:W-:-:S04]  /*1630*/  ISETP.LE.U32.AND P1, PT, R14, UR10, PT ;  /* 0x0000000a0e007c0c */ /* 0x002fc8000bf23070 */
[----:B------:R-:W-:Y:S02]  /*1640*/  ISETP.GE.U32.AND.EX P1, PT, R12, R15, PT, P1 ;  /* 0x0000000f0c00720c */ /* 0x000fe40003f26110 */
[----:B------:R-:W-:-:S11]  /*1650*/  P2R R15, PR, RZ, 0x4 ;  /* 0x00000004ff0f7803 */ /* 0x000fd60000000000 */
[----:B------:R-:W-:Y:S05]  /*1660*/  @P2 BRA P1, `(.L_x_9) ;  /* 0x0000001400f82947 */ /* 0x000fea0000800000 */
[----:B------:R-:W-:Y:S01]  /*1670*/  IMAD.U32 R13, RZ, RZ, UR9 ;  /* 0x00000009ff0d7e24 */ /* 0x000fe2000f8e00ff */
[----:B------:R-:W-:Y:S01]  /*1680*/  ISETP.LE.U32.AND P1, PT, R6, UR10, PT ;  /* 0x0000000a06007c0c */ /* 0x000fe2000bf23070 */
[----:B------:R-:W-:Y:S01]  /*1690*/  UMOV UR5, URZ ;  /* 0x0000003f00057c82 */ /* 0x000fe20008000000 */
[----:B------:R-:W-:Y:S01]  /*16a0*/  UMOV UR4, URZ ;  /* 0x0000003f00047c82 */ /* 0x000fe20008000000 */
[----:B------:R-:W-:Y:S01]  /*16b0*/  UMOV UR11, URZ ;  /* 0x0000003f000b7c82 */ /* 0x000fe20008000000 */
[----:B------:R-:W-:Y:S01]  /*16c0*/  ISETP.GE.U32.AND.EX P1, PT, R13, R7, PT, P1 ;  /* 0x000000070d00720c */ /* 0x000fe20003f26110 */
[----:B------:R-:W-:-:S12]  /*16d0*/  UMOV UR6, URZ ;  /* 0x0000003f00067c82 */ /* 0x000fd80008000000 */
[----:B------:R-:W-:Y:S05]  /*16e0*/  @!P1 BRA `(.L_x_10) ;  /* 0x0000001000c49947 */ /* 0x000fea0003800000 */
[----:B------:R-:W-:Y:S01]  /*16f0*/  VIADD R12, R20, 0x20 ;  /* 0x00000020140c7836 */ /* 0x000fe20000000000 */
[----:B------:R-:W-:Y:S01]  /*1700*/  MOV R6, R20 ;  /* 0x0000001400067202 */ /* 0x000fe20000000f00 */
[----:B-----5:R-:W-:Y:S01]  /*1710*/  IMAD.MOV.U32 R14, RZ, RZ, R8 ;  /* 0x000000ffff0e7224 */ /* 0x020fe200078e0008 */
[----:B------:R-:W-:Y:S02]  /*1720*/  MOV R17, R0 ;  /* 0x0000000000117202 */ /* 0x000fe40000000f00 */
[----:B------:R-:W-:-:S13]  /*1730*/  ISETP.GE.AND P1, PT, R12, R11, PT ;  /* 0x0000000b0c00720c */ /* 0x000fda0003f26270 */
[----:B------:R-:W1:Y:S01]  /*1740*/  @!P1 LDC.64 R18, c[0x0][0x918] ;  /* 0x00024600ff129b82 */ /* 0x000e620000000a00 */
[----:B------:R-:W-:Y:S01]  /*1750*/  @!P1 VIADD R7, R6, 0x20 ;  /* 0x0000002006079836 */ /* 0x000fe20000000000 */
[----:B------:R-:W-:Y:S02]  /*1760*/  UIADD3 UR16, UP5, UR16, -0x1, URZ ;  /* 0xffffffff10107890 */ /* 0x000fe4000ffbe03f */
[----:B------:R-:W-:Y:S01]  /*1770*/  UIADD3 UR14, UP6, UR14, -0x1, URZ ;  /* 0xffffffff0e0e7890 */ /* 0x000fe2000ffde03f */
[----:B------:R-:W-:Y:S01]  /*1780*/  BSSY B0, `(.L_x_11) ;  /* 0x0000050000007945 */ /* 0x000fe20003800000 */
[----:B------:R-:W-:Y:S01]  /*1790*/  UIADD3.X UR17, UR17, -0x1, URZ, UP5, !UPT ;  /* 0xffffffff11117890 */ /* 0x000fe2000affe43f */
[----:B-1----:R-:W-:-:S05]  /*17a0*/  @!P1 IMAD.WIDE R18, R7, 0xc, R18 ;  /* 0x0000000c07129825 */ /* 0x002fca00078e0212 */
[----:B------:R1:W5:Y:S04]  /*17b0*/  @!P1 LDG.E R8, desc[UR56][R18.64] ;  /* 0x0000003812089981 */ /* 0x000368000c1e1900 */
[----:B------:R1:W5:Y:S01]  /*17c0*/  @!P1 LDG.E R0, desc[UR56][R18.64+0x4] ;  /* 0x0000043812009981 */ /* 0x000362000c1e1900 */
[----:B------:R-:W-:Y:S01]  /*17d0*/  ISETP.GE.AND P1, PT, R6, R11, PT ;  /* 0x0000000b0600720c */ /* 0x000fe20003f26270 */
[----:B------:R-:W-:Y:S01]  /*17e0*/  UIADD3.X UR15, UR15, -0x1, URZ, UP6, !UPT ;  /* 0xffffffff0f0f7890 */ /* 0x000fe2000b7fe43f */
[----:B------:R-:W-:Y:S01]  /*17f0*/  IMAD.MOV.U32 R13, RZ, RZ, RZ ;  /* 0x000000ffff0d7224 */ /* 0x000fe200078e00ff */
[----:B------:R-:W-:Y:S01]  /*1800*/  UIADD3 UR4, UR8, -0x1, URZ ;  /* 0xffffffff08047890 */ /* 0x000fe2000fffe03f */
[----:B------:R-:W-:Y:S01]  /*1810*/  IMAD.MOV.U32 R7, RZ, RZ, RZ ;  /* 0x000000ffff077224 */ /* 0x000fe200078e00ff */
[----:B------:R-:W-:Y:S01]  /*1820*/  UIADD3 UR5, UR7, -0x1, URZ ;  /* 0xffffffff07057890 */ /* 0x000fe2000fffe03f */
[----:B------:R-:W-:Y:S01]  /*1830*/  MOV R28, 0x7fffffff ;  /* 0x7fffffff001c7802 */ /* 0x000fe20000000f00 */
[----:B------:R-:W-:-:S06]  /*1840*/  IMAD.MOV.U32 R29, RZ, RZ, RZ ;  /* 0x000000ffff1d7224 */ /* 0x000fcc00078e00ff */
[----:B-1----:R-:W-:Y:S05]  /*1850*/  @P1 BRA `(.L_x_12) ;  /* 0x0000000400081947 */ /* 0x002fea0003800000 */
[----:B------:R-:W-:Y:S02]  /*1860*/  PLOP3.LUT P3, PT, PT, PT, UP0, 0x80, 0x0 ;  /* 0x000000000000781c */ /* 0x000fe40003f6f008 */
[C---:B------:R-:W-:Y:S02]  /*1870*/  IADD3 R26, P2, R17.reuse, UR16, RZ ;  /* 0x00000010111a7c10 */ /* 0x040fe4000ff5e0ff */
[C---:B------:R-:W-:Y:S02]  /*1880*/  IADD3 R28, P1, R14.reuse, UR14, RZ ;  /* 0x0000000e0e1c7c10 */ /* 0x040fe4000ff3e0ff */
[----:B------:R-:W-:Y:S02]  /*1890*/  LEA.HI.X.SX32 R27, R17, UR17, 0x1, P2 ;  /* 0x00000011111b7c11 */ /* 0x000fe400090f0eff */
[----:B------:R-:W-:-:S05]  /*18a0*/  LEA.HI.X.SX32 R29, R14, UR15, 0x1, P1 ;  /* 0x0000000f0e1d7c11 */ /* 0x000fca00088f0eff */
[----:B------:R-:W-:Y:S05]  /*18b0*/  @!P3 BRA `(.L_x_13) ;  /* 0x000000000030b947 */ /* 0x000fea0003800000 */
[----:B------:R-:W-:Y:S02]  /*18c0*/  ULDC UR6, c[0x0][0x8dc] ;  /* 0x0002370000067ab9 */ /* 0x000fe40000000800 */
[----:B------:R-:W-:-:S05]  /*18d0*/  IADD3 R17, P1, R28, UR6, RZ ;  /* 0x000000061c117c10 */ /* 0x000fca000ff3e0ff */
[----:B------:R-:W-:-:S04]  /*18e0*/  IMAD.X R29, RZ, RZ, R29, P1 ;  /* 0x000000ffff1d7224 */ /* 0x000fc800008e061d */
[----:B------:R-:W-:-:S04]  /*18f0*/  IMAD.WIDE.U32 R4, R29, UR20, RZ ;  /* 0x000000141d047c25 */ /* 0x000fc8000f8e00ff */
[----:B------:R-:W-:-:S04]  /*1900*/  IMAD.WIDE.U32 R18, P1, R17, UR21, R4 ;  /* 0x0000001511127c25 */ /* 0x000fc8000f820004 */
[----:B------:R-:W-:Y:S01]  /*1910*/  IMAD.WIDE.U32 R4, R17, UR20, RZ ;  /* 0x0000001411047c25 */ /* 0x000fe2000f8e00ff */
[----:B------:R-:W-:-:S03]  /*1920*/  IADD3.X R25, RZ, RZ, RZ, P1, !PT ;  /* 0x000000ffff197210 */ /* 0x000fc60000ffe4ff */
[----:B------:R-:W-:Y:S01]  /*1930*/  IMAD.MOV.U32 R24, RZ, RZ, R19 ;  /* 0x000000ffff187224 */ /* 0x000fe200078e0013 */
[----:B------:R-:W-:-:S05]  /*1940*/  IADD3 RZ, P1, R5, R18, RZ ;  /* 0x0000001205ff7210 */ /* 0x000fca0007f3e0ff */
[----:B------:R-:W-:-:S04]  /*1950*/  IMAD.WIDE.U32.X R4, R29, UR21, R24, P1 ;  /* 0x000000151d047c25 */ /* 0x000fc800088e0418 */
[----:B------:R-:W-:Y:S01]  /*1960*/  IMAD.MOV.U32 R28, RZ, RZ, R4 ;  /* 0x000000ffff1c7224 */ /* 0x000fe200078e0004 */
[----:B------:R-:W-:-:S07]  /*1970*/  MOV R29, R5 ;  /* 0x00000005001d7202 */ /* 0x000fce0000000f00 */
.L_x_13:
[----:B------:R-:W-:Y:S05]  /*1980*/  @!P0 BRA `(.L_x_14) ;  /* 0x0000000000308947 */ /* 0x000fea0003800000 */
[----:B------:R-:W-:Y:S02]  /*1990*/  ULDC UR6, c[0x0][0x8f4] ;  /* 0x00023d0000067ab9 */ /* 0x000fe40000000800 */
[----:B------:R-:W-:-:S05]  /*19a0*/  IADD3 R17, P1, R26, UR6, RZ ;  /* 0x000000061a117c10 */ /* 0x000fca000ff3e0ff */
[----:B------:R-:W-:-:S04]  /*19b0*/  IMAD.X R27, RZ, RZ, R27, P1 ;  /* 0x000000ffff1b7224 */ /* 0x000fc800008e061b */
[----:B------:R-:W-:-:S04]  /*19c0*/  IMAD.WIDE.U32 R4, R27, UR22, RZ ;  /* 0x000000161b047c25 */ /* 0x000fc8000f8e00ff */
[----:B------:R-:W-:-:S04]  /*19d0*/  IMAD.WIDE.U32 R18, P1, R17, UR23, R4 ;  /* 0x0000001711127c25 */ /* 0x000fc8000f820004 */
[----:B------:R-:W-:Y:S01]  /*19e0*/  IMAD.WIDE.U32 R4, R17, UR22, RZ ;  /* 0x0000001611047c25 */ /* 0x000fe2000f8e00ff */
[----:B------:R-:W-:-:S03]  /*19f0*/  MOV R24, R19 ;  /* 0x0000001300187202 */ /* 0x000fc60000000f00 */
[----:B------:R-:W-:Y:S01]  /*1a00*/  IMAD.X R25, RZ, RZ, RZ, P1 ;  /* 0x000000ffff197224 */ /* 0x000fe200008e06ff */
[----:B------:R-:W-:-:S05]  /*1a10*/  IADD3 RZ, P1, R5, R18, RZ ;  /* 0x0000001205ff7210 */ /* 0x000fca0007f3e0ff */
[----:B------:R-:W-:-:S04]  /*1a20*/  IMAD.WIDE.U32.X R4, R27, UR23, R24, P1 ;  /* 0x000000171b047c25 */ /* 0x000fc800088e0418 */
[----:B------:R-:W-:Y:S02]  /*1a30*/  IMAD.MOV.U32 R26, RZ, RZ, R4 ;  /* 0x000000ffff1a7224 */ /* 0x000fe400078e0004 */
[----:B------:R-:W-:-:S07]  /*1a40*/  IMAD.MOV.U32 R27, RZ, RZ, R5 ;  /* 0x000000ffff1b7224 */ /* 0x000fce00078e0005 */
.L_x_14:
[----:B------:R-:W-:Y:S02]  /*1a50*/  SHF.R.U64 R4, R26, UR30, R27 ;  /* 0x0000001e1a047c19 */ /* 0x000fe4000800121b */
[----:B------:R-:W-:-:S03]  /*1a60*/  SHF.R.U64 R5, R28, UR26, R29 ;  /* 0x0000001a1c057c19 */ /* 0x000fc6000800121d */
[----:B------:R-:W-:Y:S01]  /*1a70*/  VIADD R18, R4, UR5 ;  /* 0x0000000504127c36 */ /* 0x000fe20008000000 */
[----:B------:R-:W-:-:S04]  /*1a80*/  IADD3 R19, R5, UR4, RZ ;  /* 0x0000000405137c10 */ /* 0x000fc8000fffe0ff */
[----:B------:R-:W-:Y:S02]  /*1a90*/  IABS R17, R19 ;  /* 0x0000001300117213 */ /* 0x000fe40000000000 */
[----:B------:R-:W-:-:S03]  /*1aa0*/  IABS R14, R18 ;  /* 0x00000012000e7213 */ /* 0x000fc60000000000 */
[----:B------:R-:W-:-:S04]  /*1ab0*/  IMAD.HI.U32 R4, R17, UR13, RZ ;  /* 0x0000000d11047c27 */ /* 0x000fc8000f8e00ff */
[----:B------:R-:W-:-:S04]  /*1ac0*/  IMAD.HI.U32 R5, R14, UR19, RZ ;  /* 0x000000130e057c27 */ /* 0x000fc8000f8e00ff */
[----:B------:R-:W-:Y:S01]  /*1ad0*/  IMAD R4, R4, UR29, R17 ;  /* 0x0000001d04047c24 */ /* 0x000fe2000f8e0211 */
[----:B------:R-:W-:Y:S01]  /*1ae0*/  MOV R17, UR32 ;  /* 0x0000002000117c02 */ /* 0x000fe20008000f00 */
[----:B------:R-:W-:Y:S02]  /*1af0*/  IMAD R5, R5, UR31, R14 ;  /* 0x0000001f05057c24 */ /* 0x000fe4000f8e020e */
[----:B------:R-:W-:Y:S01]  /*1b00*/  IMAD.U32 R14, RZ, RZ, UR33 ;  /* 0x00000021ff0e7e24 */ /* 0x000fe2000f8e00ff */
[----:B------:R-:W-:Y:S02]  /*1b10*/  ISETP.LT.U32.AND P1, PT, R4, UR28, PT ;  /* 0x0000001c04007c0c */ /* 0x000fe4000bf21070 */
[----:B------:R-:W-:-:S11]  /*1b20*/  ISETP.LT.U32.AND P2, PT, R5, UR27, PT ;  /* 0x0000001b05007c0c */ /* 0x000fd6000bf41070 */
[----:B------:R-:W-:Y:S01]  /*1b30*/  @!P1 VIADD R4, R4, -UR28 ;  /* 0x8000001c04049c36 */ /* 0x000fe20008000000 */
[----:B------:R-:W-:Y:S02]  /*1b40*/  ISETP.GE.AND P1, PT, R18, RZ, PT ;  /* 0x000000ff1200720c */ /* 0x000fe40003f26270 */
[----:B------:R-:W-:Y:S02]  /*1b50*/  @!P2 IADD3 R5, R5, -UR27, RZ ;  /* 0x8000001b0505ac10 */ /* 0x000fe4000fffe0ff */
[----:B------:R-:W-:Y:S02]  /*1b60*/  ISETP.LT.U32.AND P3, PT, R4, UR28, PT ;  /* 0x0000001c04007c0c */ /* 0x000fe4000bf61070 */
[----:B------:R-:W-:Y:S02]  /*1b70*/  ISETP.LT.U32.AND P4, PT, R5, UR27, PT ;  /* 0x0000001b05007c0c */ /* 0x000fe4000bf81070 */
[----:B------:R-:W-:-:S09]  /*1b80*/  ISETP.GE.AND P2, PT, R19, RZ, PT ;  /* 0x000000ff1300720c */ /* 0x000fd20003f46270 */
[----:B------:R-:W-:Y:S01]  /*1b90*/  @!P3 VIADD R4, R4, -UR28 ;  /* 0x8000001c0404bc36 */ /* 0x000fe20008000000 */
[----:B------:R-:W-:Y:S01]  /*1ba0*/  PLOP3.LUT P3, PT, PT, PT, UP4, 0x80, 0x0 ;  /* 0x000000000000781c */ /* 0x000fe20003f6f048 */
[----:B------:R-:W-:Y:S01]  /*1bb0*/  @!P4 VIADD R5, R5, -UR27 ;  /* 0x8000001b0505cc36 */ /* 0x000fe20008000000 */
[----:B------:R-:W-:Y:S01]  /*1bc0*/  PLOP3.LUT P4, PT, PT, PT, UP2, 0x80, 0x0 ;  /* 0x000000000000781c */ /* 0x000fe20003f8f028 */
[----:B------:R-:W-:-:S03]  /*1bd0*/  @!P2 IMAD.MOV R4, RZ, RZ, -R4 ;  /* 0x000000ffff04a224 */ /* 0x000fc600078e0a04 */
[----:B------:R-:W-:Y:S02]  /*1be0*/  @!P1 IADD3 R5, -R5, RZ, RZ ;  /* 0x000000ff05059210 */ /* 0x000fe40007ffe1ff */
[----:B------:R-:W-:Y:S02]  /*1bf0*/  SEL R4, R17, R4, !P3 ;  /* 0x0000000411047207 */ /* 0x000fe40005800000 */
[----:B------:R-:W-:Y:S02]  /*1c00*/  SEL R5, R14, R5, !P4 ;  /* 0x000000050e057207 */ /* 0x000fe40006000000 */
[----:B------:R-:W-:Y:S01]  /*1c10*/  PLOP3.LUT P1, PT, PT, PT, UP3, 0x80, 0x0 ;  /* 0x000000000000781c */ /* 0x000fe20003f2f038 */
[----:B------:R-:W-:Y:S02]  /*1c20*/  IMAD.IADD R28, R19, 0x1, -R4 ;  /* 0x00000001131c7824 */ /* 0x000fe400078e0a04 */
[----:B------:R-:W-:-:S05]  /*1c30*/  IMAD.IADD R5, R18, 0x1, -R5 ;  /* 0x0000000112057824 */ /* 0x000fca00078e0a05 */
[----:B------:R-:W-:Y:S01]  /*1c40*/  SEL R4, R5, R28, !P1 ;  /* 0x0000001c05047207 */ /* 0x000fe20004800000 */
[----:B------:R-:W-:-:S03]  /*1c50*/  IMAD R28, R28, R5, RZ ;  /* 0x000000051c1c7224 */ /* 0x000fc600078e02ff */
[----:B------:R-:W-:Y:S02]  /*1c60*/  SHF.R.S32.HI R5, RZ, 0x1f, R4 ;  /* 0x0000001fff057819 */ /* 0x000fe40000011404 */
[----:B------:R-:W-:-:S07]  /*1c70*/  SHF.R.S32.HI R29, RZ, 0x1f, R28 ;  /* 0x0000001fff1d7819 */ /* 0x000fce000001141c */
.L_x_12:
[----:B------:R-:W-:Y:S05]  /*1c80*/  BSYNC B0 ;  /* 0x0000000000007941 */ /* 0x000fea0003800000 */
.L_x_11:
[----:B------:R-:W1:Y:S01]  /*1c90*/  SHFL.UP PT, R17, R28, 0x1, RZ ;  /* 0x042000001c117989 */ /* 0x000e6200000e00ff */
[C---:B------:R-:W-:Y:S02]  /*1ca0*/  ISETP.NE.AND P2, PT, R20.reuse, RZ, PT ;  /* 0x000000ff1400720c */ /* 0x040fe40003f45270 */
[C---:B------:R-:W-:Y:S01]  /*1cb0*/  ISETP.GE.U32.AND P3, PT, R20.reuse, 0x2, PT ;  /* 0x000000021400780c */ /* 0x040fe20003f66070 */
[----:B------:R-:W2:Y:S01]  /*1cc0*/  SHFL.UP PT, R14, R29, 0x1, RZ ;  /* 0x042000001d0e7989 */ /* 0x000ea200000e00ff */
[C---:B------:R-:W-:Y:S02]  /*1cd0*/  ISETP.GE.U32.AND P4, PT, R20.reuse, 0x4, PT ;  /* 0x000000041400780c */ /* 0x040fe40003f86070 */
[C---:B------:R-:W-:Y:S02]  /*1ce0*/  ISETP.GE.U32.AND P5, PT, R20.reuse, 0x8, PT ;  /* 0x000000081400780c */ /* 0x040fe40003fa6070 */
[----:B------:R-:W-:Y:S02]  /*1cf0*/  ISETP.GE.U32.AND P6, PT, R20, 0x10, PT ;  /* 0x000000101400780c */ /* 0x000fe40003fc6070 */
[----:B-1----:R-:W-:-:S02]  /*1d00*/  SEL R17, R17, RZ, P2 ;  /* 0x000000ff11117207 */ /* 0x002fc40001000000 */
[----:B--2---:R-:W-:Y:S02]  /*1d10*/  SEL R14, R14, RZ, P2 ;  /* 0x000000ff0e0e7207 */ /* 0x004fe40001000000 */
[----:B------:R-:W-:-:S04]  /*1d20*/  IADD3 R24, P1, R17, R28, RZ ;  /* 0x0000001c11187210 */ /* 0x000fc80007f3e0ff */
[----:B------:R-:W-:Y:S01]  /*1d30*/  IADD3.X R25, R14, R29, RZ, P1, !PT ;  /* 0x0000001d0e197210 */ /* 0x000fe20000ffe4ff */
[----:B------:R-:W1:Y:S04]  /*1d40*/  SHFL.UP PT, R17, R24, 0x2, RZ ;  /* 0x0440000018117989 */ /* 0x000e6800000e00ff */
[----:B------:R-:W2:Y:S01]  /*1d50*/  SHFL.UP PT, R14, R25, 0x2, RZ ;  /* 0x04400000190e7989 */ /* 0x000ea200000e00ff */
[----:B-1----:R-:W-:-:S04]  /*1d60*/  SEL R17, R17, RZ, P3 ;  /* 0x000000ff11117207 */ /* 0x002fc80001800000 */
[----:B------:R-:W-:Y:S02]  /*1d70*/  IADD3 R18, P1, R17, R24, RZ ;  /* 0x0000001811127210 */ /* 0x000fe40007f3e0ff */
[----:B--2---:R-:W-:-:S03]  /*1d80*/  SEL R14, R14, RZ, P3 ;  /* 0x000000ff0e0e7207 */ /* 0x004fc60001800000 */
[----:B------:R-:W1:Y:S02]  /*1d90*/  SHFL.UP PT, R17, R18, 0x4, RZ ;  /* 0x0480000012117989 */ /* 0x000e6400000e00ff */
[----:B------:R-:W-:-:S05]  /*1da0*/  IMAD.X R19, R14, 0x1, R25, P1 ;  /* 0x000000010e137824 */ /* 0x000fca00008e0619 */
        /* <DEDUP_REMOVED lines=10> */
[----:B------:R-:W1:Y:S01]  /*1e50*/  SHFL.UP PT, R17, R18, 0x10, RZ ;  /* 0x0600000012117989 */ /* 0x000e6200000e00ff */
[----:B------:R-:W-:-:S05]  /*1e60*/  IADD3.X R19, R14, R25, RZ, P1, !PT ;  /* 0x000000190e137210 */ /* 0x000fca0000ffe4ff */
[----:B------:R-:W2:Y:S01]  /*1e70*/  SHFL.UP PT, R14, R19, 0x10, RZ ;  /* 0x06000000130e7989 */ /* 0x000ea200000e00ff */
[----:B-1----:R-:W-:-:S04]  /*1e80*/  SEL R17, R17, RZ, P6 ;  /* 0x000000ff11117207 */ /* 0x002fc80003000000 */
[----:B------:R-:W-:Y:S02]  /*1e90*/  IADD3 R26, P1, R17, R18, RZ ;  /* 0x00000012111a7210 */ /* 0x000fe40007f3e0ff */
[----:B--2---:R-:W-:-:S05]  /*1ea0*/  SEL R14, R14, RZ, P6 ;  /* 0x000000ff0e0e7207 */ /* 0x004fca0003000000 */
[----:B------:R-:W-:Y:S01]  /*1eb0*/  IMAD.X R24, R14, 0x1, R19, P1 ;  /* 0x000000010e187824 */ /* 0x000fe200008e0613 */
[----:B------:R-:W-:-:S04]  /*1ec0*/  ISETP.GT.U32.AND P1, PT, R26, UR10, PT ;  /* 0x0000000a1a007c0c */ /* 0x000fc8000bf24070 */
[----:B------:R-:W-:-:S13]  /*1ed0*/  ISETP.GT.U32.AND.EX P1, PT, R24, UR9, PT, P1 ;  /* 0x0000000918007c0c */ /* 0x000fda000bf24110 */
[----:B------:R-:W-:-:S04]  /*1ee0*/  VOTE.ANY R14, PT, P1 ;  /* 0x00000000000e7806 */ /* 0x000fc800008e0100 */
[----:B------:R-:W-:-:S13]  /*1ef0*/  ISETP.NE.AND P1, PT, R14, RZ, PT ;  /* 0x000000ff0e00720c */ /* 0x000fda0003f25270 */
[----:B------:R-:W-:Y:S05]  /*1f00*/  @P1 BRA `(.L_x_15) ;  /* 0x00000008006c1947 */ /* 0x000fea0003800000 */
[----:B------:R-:W1:Y:S01]  /*1f10*/  LDC R11, c[0x0][0x910] ;  /* 0x00024400ff0b7b82 */ /* 0x000e620000000800 */
[----:B------:R-:W-:Y:S01]  /*1f20*/  IMAD.MOV.U32 R25, RZ, RZ, R24 ;  /* 0x000000ffff197224 */ /* 0x000fe200078e0018 */
[----:B------:R-:W-:Y:S01]  /*1f30*/  ULDC UR13, c[0x0][0x8f4] ;  /* 0x00023d00000d7ab9 */ /* 0x000fe20000000800 */
[----:B------:R-:W-:Y:S01]  /*1f40*/  ULDC UR6, c[0x0][0x8dc] ;  /* 0x0002370000067ab9 */ /* 0x000fe20000000800 */
[----:B------:R-:W-:Y:S01]  /*1f50*/  ULDC UR19, c[0x0][0x8d8] ;  /* 0x0002360000137ab9 */ /* 0x000fe20000000800 */
[----:B------:R-:W-:Y:S01]  /*1f60*/  ULDC UR24, c[0x0][0x8f0] ;  /* 0x00023c0000187ab9 */ /* 0x000fe20000000800 */
[----:B------:R-:W-:Y:S01]  /*1f70*/  ULDC.64 UR20, c[0x0][0x8d0] ;  /* 0x0002340000147ab9 */ /* 0x000fe20000000a00 */
[----:B------:R-:W-:-:S05]  /*1f80*/  ULDC.64 UR22, c[0x0][0x8e8] ;  /* 0x00023a0000167ab9 */ /* 0x000fca0000000a00 */
.L_x_20:
[----:B------:R-:W-:Y:S01]  /*1f90*/  MOV R6, R12 ;  /* 0x0000000c00067202 */ /* 0x000fe20000000f00 */
[----:B------:R-:W-:Y:S01]  /*1fa0*/  VIADD R12, R12, 0x20 ;  /* 0x000000200c0c7836 */ /* 0x000fe20000000000 */
[----:B-----5:R-:W-:Y:S01]  /*1fb0*/  MOV R14, R8 ;  /* 0x00000008000e7202 */ /* 0x020fe20000000f00 */
[----:B------:R-:W-:-:S03]  /*1fc0*/  IMAD.MOV.U32 R17, RZ, RZ, R0 ;  /* 0x000000ffff117224 */ /* 0x000fc600078e0000 */
[----:B-1----:R-:W-:-:S13]  /*1fd0*/  ISETP.GE.AND P1, PT, R12, R11, PT ;  /* 0x0000000b0c00720c */ /* 0x002fda0003f26270 */
[----:B------:R-:W1:Y:S01]  /*1fe0*/  @!P1 LDC.64 R18, c[0x0][0x918] ;  /* 0x00024600ff129b82 */ /* 0x000e620000000a00 */
[----:B------:R-:W-:Y:S01]  /*1ff0*/  @!P1 VIADD R7, R6, 0x20 ;  /* 0x0000002006079836 */ /* 0x000fe20000000000 */
[----:B------:R2:W3:Y:S01]  /*2000*/  SHFL.IDX PT, R13, R26, 0x1f, 0x1f ;  /* 0x03e01f001a0d7f89 */ /* 0x0004e200000e0000 */
[----:B------:R-:W-:Y:S02]  /*2010*/  BSSY B0, `(.L_x_16) ;  /* 0x0000064000007945 */ /* 0x000fe40003800000 */
[----:B-1----:R-:W-:-:S05]  /*2020*/  @!P1 IMAD.WIDE R18, R7, 0xc, R18 ;  /* 0x0000000c07129825 */ /* 0x002fca00078e0212 */
[----:B------:R2:W5:Y:S04]  /*2030*/  @!P1 LDG.E R8, desc[UR56][R18.64] ;  /* 0x0000003812089981 */ /* 0x000568000c1e1900 */
[----:B------:R2:W5:Y:S01]  /*2040*/  @!P1 LDG.E R0, desc[UR56][R18.64+0x4] ;  /* 0x0000043812009981 */ /* 0x000562000c1e1900 */
[----:B------:R-:W-:Y:S01]  /*2050*/  ISETP.GE.AND P1, PT, R6, R11, PT ;  /* 0x0000000b0600720c */ /* 0x000fe20003f26270 */
[----:B------:R-:W-:Y:S01]  /*2060*/  IMAD.MOV.U32 R28, RZ, RZ, 0x7fffffff ;  /* 0x7fffffffff1c7424 */ /* 0x000fe200078e00ff */
[----:B------:R-:W-:Y:S01]  /*2070*/  MOV R29, RZ ;  /* 0x000000ff001d7202 */ /* 0x000fe20000000f00 */
[----:B------:R2:W1:Y:S10]  /*2080*/  SHFL.IDX PT, R7, R25, 0x1f, 0x1f ;  /* 0x03e01f0019077f89 */ /* 0x00047400000e0000 */
[----:B--23--:R-:W-:Y:S05]  /*2090*/  @P1 BRA `(.L_x_17) ;  /* 0x00000004006c1947 */ /* 0x00cfea0003800000 */
[----:B------:R-:W-:Y:S02]  /*20a0*/  IABS R31, R9 ;  /* 0x00000009001f7213 */ /* 0x000fe40000000000 */
[C---:B------:R-:W-:Y:S02]  /*20b0*/  IADD3 R26, P1, R14.reuse, UR14, RZ ;  /* 0x0000000e0e1a7c10 */ /* 0x040fe4000ff3e0ff */
[----:B------:R-:W2:Y:S02]  /*20c0*/  I2F.RP R4, R31 ;  /* 0x0000001f00047306 */ /* 0x000ea40000209400 */
[----:B------:R-:W-:Y:S02]  /*20d0*/  LEA.HI.X.SX32 R27, R14, UR15, 0x1, P1 ;  /* 0x0000000f0e1b7c11 */ /* 0x000fe400088f0eff */
[----:B------:R-:W-:-:S04]  /*20e0*/  IADD3 R14, P1, R17, UR16, RZ ;  /* 0x00000010110e7c10 */ /* 0x000fc8000ff3e0ff */
[----:B------:R-:W-:Y:S02]  /*20f0*/  LEA.HI.X.SX32 R17, R17, UR17, 0x1, P1 ;  /* 0x0000001111117c11 */ /* 0x000fe400088f0eff */
[----:B------:R-:W-:Y:S01]  /*2100*/  PLOP3.LUT P1, PT, PT, PT, UP0, 0x80, 0x0 ;  /* 0x000000000000781c */ /* 0x000fe20003f2f008 */
[----:B--2---:R-:W2:Y:S02]  /*2110*/  MUFU.RCP R4, R4 ;  /* 0x0000000400047308 */ /* 0x004ea40000001000 */
[----:B--2---:R-:W-:-:S06]  /*2120*/  VIADD R5, R4, 0xffffffe ;  /* 0x0ffffffe04057836 */ /* 0x004fcc0000000000 */
[----:B------:R-:W2:Y:S02]  /*2130*/  F2I.FTZ.U32.TRUNC.NTZ R33, R5 ;  /* 0x0000000500217305 */ /* 0x000ea4000021f000 */
[----:B--2---:R-:W-:Y:S02]  /*2140*/  IMAD.MOV R28, RZ, RZ, -R33 ;  /* 0x000000ffff1c7224 */ /* 0x004fe400078e0a21 */
[----:B------:R-:W-:Y:S05]  /*2150*/  @!P1 BRA `(.L_x_18) ;  /* 0x00000000002c9947 */ /* 0x000fea0003800000 */
[----:B------:R-:W-:-:S04]  /*2160*/  IADD3 R29, P1, R26, UR6, RZ ;  /* 0x000000061a1d7c10 */ /* 0x000fc8000ff3e0ff */
[----:B------:R-:W-:-:S05]  /*2170*/  IADD3.X R27, RZ, R27, RZ, P1, !PT ;  /* 0x0000001bff1b7210 */ /* 0x000fca0000ffe4ff */
[----:B------:R-:W-:-:S04]  /*2180*/  IMAD.WIDE.U32 R4, R27, UR20, RZ ;  /* 0x000000141b047c25 */ /* 0x000fc8000f8e00ff */
[----:B------:R-:W-:-:S04]  /*2190*/  IMAD.WIDE.U32 R18, P1, R29, UR21, R4 ;  /* 0x000000151d127c25 */ /* 0x000fc8000f820004 */
[----:B------:R-:W-:-:S04]  /*21a0*/  IMAD.WIDE.U32 R4, R29, UR20, RZ ;  /* 0x000000141d047c25 */ /* 0x000fc8000f8e00ff */
[----:B------:R-:W-:Y:S01]  /*21b0*/  IMAD.X R25, RZ, RZ, RZ, P1 ;  /* 0x000000ffff197224 */ /* 0x000fe200008e06ff */
[----:B------:R-:W-:Y:S01]  /*21c0*/  IADD3 RZ, P1, R5, R18, RZ ;  /* 0x0000001205ff7210 */ /* 0x000fe20007f3e0ff */
[----:B------:R-:W-:-:S04]  /*21d0*/  IMAD.MOV.U32 R24, RZ, RZ, R19 ;  /* 0x000000ffff187224 */ /* 0x000fc800078e0013 */
[----:B------:R-:W-:-:S04]  /*21e0*/  IMAD.WIDE.U32.X R4, R27, UR21, R24, P1 ;  /* 0x000000151b047c25 */ /* 0x000fc800088e0418 */
[----:B------:R-:W-:Y:S01]  /*21f0*/  IMAD.MOV.U32 R27, RZ, RZ, R5 ;  /* 0x000000ffff1b7224 */ /* 0x000fe200078e0005 */
[----:B------:R-:W-:-:S07]  /*2200*/  MOV R26, R4 ;  /* 0x00000004001a7202 */ /* 0x000fce0000000f00 */
.L_x_18:
[----:B------:R-:W-:Y:S05]  /*2210*/  @!P0 BRA `(.L_x_19) ;  /* 0x00000000002c8947 */ /* 0x000fea0003800000 */
        /* <DEDUP_REMOVED lines=11> */
.L_x_19:
[----:B------:R-:W-:Y:S01]  /*22d0*/  SHF.R.U64 R14, R14, UR24, R17 ;  /* 0x000000180e0e7c19 */ /* 0x000fe20008001211 */
[----:B------:R-:W-:Y:S01]  /*22e0*/  IMAD.MOV.U32 R4, RZ, RZ, R28 ;  /* 0x000000ffff047224 */ /* 0x000fe200078e001c */
[----:B------:R-:W-:Y:S02]  /*22f0*/  IABS R5, R9 ;  /* 0x0000000900057213 */ /* 0x000fe40000000000 */
[----:B------:R-:W-:Y:S01]  /*2300*/  SHF.R.U64 R26, R26, UR19, R27 ;  /* 0x000000131a1a7c19 */ /* 0x000fe2000800121b */
[----:B------:R-:W-:Y:S01]  /*2310*/  VIADD R17, R14, UR5 ;  /* 0x000000050e117c36 */ /* 0x000fe20008000000 */
[----:B------:R-:W-:Y:S01]  /*2320*/  IADD3 R19, RZ, -R5, RZ ;  /* 0x80000005ff137210 */ /* 0x000fe20007ffe0ff */
[----:B------:R-:W-:Y:S01]  /*2330*/  IMAD R14, R4, R31, RZ ;  /* 0x0000001f040e7224 */ /* 0x000fe200078e02ff */
[----:B------:R-:W-:Y:S01]  /*2340*/  IABS R28, R10 ;  /* 0x0000000a001c7213 */ /* 0x000fe20000000000 */
[----:B------:R-:W-:Y:S01]  /*2350*/  IMAD.MOV.U32 R4, RZ, RZ, RZ ;  /* 0x000000ffff047224 */ /* 0x000fe200078e00ff */
[----:B------:R-:W-:Y:S01]  /*2360*/  IABS R18, R17 ;  /* 0x0000001100127213 */ /* 0x000fe20000000000 */
[----:B------:R-:W-:-:S02]  /*2370*/  IMAD.MOV.U32 R5, RZ, RZ, R33 ;  /* 0x000000ffff057224 */ /* 0x000fc400078e0021 */
[----:B------:R-:W-:Y:S02]  /*2380*/  VIADD R26, R26, UR4 ;  /* 0x000000041a1a7c36 */ /* 0x000fe40008000000 */
[----:B------:R-:W-:Y:S01]  /*2390*/  IMAD.HI.U32 R4, R33, R14, R4 ;  /* 0x0000000e21047227 */ /* 0x000fe200078e0004 */
[----:B------:R-:W-:Y:S02]  /*23a0*/  MOV R5, R18 ;  /* 0x0000001200057202 */ /* 0x000fe40000000f00 */
[----:B------:R-:W-:Y:S01]  /*23b0*/  IABS R18, R10 ;  /* 0x0000000a00127213 */ /* 0x000fe20000000000 */
[----:B------:R-:W-:Y:S01]  /*23c0*/  IMAD.MOV.U32 R14, RZ, RZ, R19 ;  /* 0x000000ffff0e7224 */ /* 0x000fe200078e0013 */
[----:B------:R-:W-:Y:S01]  /*23d0*/  IABS R27, R26 ;  /* 0x0000001a001b7213 */ /* 0x000fe20000000000 */
[----:B------:R-:W-:Y:S01]  /*23e0*/  IMAD.HI.U32 R4, R4, R5, RZ ;  /* 0x0000000504047227 */ /* 0x000fe200078e00ff */
[----:B------:R-:W2:Y:S03]  /*23f0*/  I2F.RP R19, R18 ;  /* 0x0000001200137306 */ /* 0x000ea60000209400 */
[----:B------:R-:W-:-:S05]  /*2400*/  IMAD R14, R4, R14, R5 ;  /* 0x0000000e040e7224 */ /* 0x000fca00078e0205 */
[----:B------:R-:W-:Y:S01]  /*2410*/  ISETP.GT.U32.AND P1, PT, R31, R14, PT ;  /* 0x0000000e1f00720c */ /* 0x000fe20003f24070 */
[----:B--2---:R-:W2:-:S12]  /*2420*/  MUFU.RCP R19, R19 ;  /* 0x0000001300137308 */ /* 0x004e980000001000 */
[----:B------:R-:W-:Y:S01]  /*2430*/  @!P1 IMAD.IADD R14, R14, 0x1, -R31 ;  /* 0x000000010e0e9824 */ /* 0x000fe200078e0a1f */
[----:B--2---:R-:W-:Y:S01]  /*2440*/  IADD3 R4, R19, 0xffffffe, RZ ;  /* 0x0ffffffe13047810 */ /* 0x004fe20007ffe0ff */
[----:B------:R-:W-:-:S03]  /*2450*/  IMAD.MOV R19, RZ, RZ, -R28 ;  /* 0x000000ffff137224 */ /* 0x000fc600078e0a1c */
[----:B------:R2:W3:Y:S02]  /*2460*/  F2I.FTZ.U32.TRUNC.NTZ R5, R4 ;  /* 0x0000000400057305 */ /* 0x0004e4000021f000 */
[----:B--2---:R-:W-:Y:S01]  /*2470*/  MOV R4, RZ ;  /* 0x000000ff00047202 */ /* 0x004fe20000000f00 */
[----:B---3--:R-:W-:-:S04]  /*2480*/  IMAD.MOV R25, RZ, RZ, -R5 ;  /* 0x000000ffff197224 */ /* 0x008fc800078e0a05 */
[----:B------:R-:W-:-:S04]  /*2490*/  IMAD R25, R25, R18, RZ ;  /* 0x0000001219197224 */ /* 0x000fc800078e02ff */
[----:B------:R-:W-:-:S04]  /*24a0*/  IMAD.HI.U32 R24, R5, R25, R4 ;  /* 0x0000001905187227 */ /* 0x000fc800078e0004 */
[----:B------:R-:W-:-:S04]  /*24b0*/  IMAD.MOV.U32 R5, RZ, RZ, R27 ;  /* 0x000000ffff057224 */ /* 0x000fc800078e001b */
[----:B------:R-:W-:-:S04]  /*24c0*/  IMAD.HI.U32 R4, R24, R5, RZ ;  /* 0x0000000518047227 */ /* 0x000fc800078e00ff */
[----:B------:R-:W-:-:S05]  /*24d0*/  IMAD R5, R4, R19, R5 ;  /* 0x0000001304057224 */ /* 0x000fca00078e0205 */
[----:B------:R-:W-:-:S13]  /*24e0*/  ISETP.GT.U32.AND P1, PT, R18, R5, PT ;  /* 0x000000051200720c */ /* 0x000fda0003f24070 */
[----:B------:R-:W-:Y:S02]  /*24f0*/  @!P1 IADD3 R5, R5, -R18, RZ ;  /* 0x8000001205059210 */ /* 0x000fe40007ffe0ff */
[----:B------:R-:W-:-:S13]  /*2500*/  ISETP.GT.U32.AND P1, PT, R31, R14, PT ;  /* 0x0000000e1f00720c */ /* 0x000fda0003f24070 */
[----:B------:R-:W-:Y:S01]  /*2510*/  @!P1 IMAD.IADD R14, R14, 0x1, -R31 ;  /* 0x000000010e0e9824 */ /* 0x000fe200078e0a1f */
[----:B------:R-:W-:-:S04]  /*2520*/  ISETP.GT.U32.AND P1, PT, R18, R5, PT ;  /* 0x000000051200720c */ /* 0x000fc80003f24070 */
[----:B------:R-:W-:-:S09]  /*2530*/  MOV R4, R14 ;  /* 0x0000000e00047202 */ /* 0x000fd20000000f00 */
[----:B------:R-:W-:Y:S01]  /*2540*/  @!P1 IMAD.IADD R5, R5, 0x1, -R18 ;  /* 0x0000000105059824 */ /* 0x000fe200078e0a12 */
[----:B------:R-:W-:-:S13]  /*2550*/  ISETP.GE.AND P1, PT, R17, RZ, PT ;  /* 0x000000ff1100720c */ /* 0x000fda0003f26270 */
[----:B------:R-:W-:Y:S01]  /*2560*/  @!P1 IMAD.MOV R4, RZ, RZ, -R4 ;  /* 0x000000ffff049224 */ /* 0x000fe200078e0a04 */
[----:B------:R-:W-:-:S13]  /*2570*/  ISETP.GE.AND P1, PT, R26, RZ, PT ;  /* 0x000000ff1a00720c */ /* 0x000fda0003f26270 */
[----:B------:R-:W-:Y:S01]  /*2580*/  @!P1 IMAD.MOV R5, RZ, RZ, -R5 ;  /* 0x000000ffff059224 */ /* 0x000fe200078e0a05 */
[----:B------:R-:W-:-:S13]  /*2590*/  ISETP.NE.AND P1, PT, RZ, UR7, PT ;  /* 0x00000007ff007c0c */ /* 0x000fda000bf25270 */
[----:B------:R-:W-:Y:S02]  /*25a0*/  @!P1 LOP3.LUT R4, RZ, UR7, RZ, 0x33, !PT ;  /* 0x00000007ff049c12 */ /* 0x000fe4000f8e33ff */
[----:B------:R-:W-:Y:S02]  /*25b0*/  ISETP.NE.AND P1, PT, RZ, UR8, PT ;  /* 0x00000008ff007c0c */ /* 0x000fe4000bf25270 */
[----:B------:R-:W-:-:S11]  /*25c0*/  IADD3 R4, -R4, R17, RZ ;  /* 0x0000001104047210 */ /* 0x000fd60007ffe1ff */
[----:B------:R-:W-:Y:S02]  /*25d0*/  @!P1 LOP3.LUT R5, RZ, UR8, RZ, 0x33, !PT ;  /* 0x00000008ff059c12 */ /* 0x000fe4000f8e33ff */
[----:B------:R-:W-:-:S03]  /*25e0*/  PLOP3.LUT P1, PT, PT, PT, UP3, 0x80, 0x0 ;  /* 0x000000000000781c */ /* 0x000fc60003f2f038 */
[----:B------:R-:W-:-:S04]  /*25f0*/  IMAD.IADD R5, R26, 0x1, -R5 ;  /* 0x000000011a057824 */ /* 0x000fc800078e0a05 */
[CC--:B------:R-:W-:Y:S01]  /*2600*/  IMAD R28, R4.reuse, R5.reuse, RZ ;  /* 0x00000005041c7224 */ /* 0x0c0fe200078e02ff */
[----:B------:R-:W-:-:S04]  /*2610*/  SEL R17, R4, R5, !P1 ;  /* 0x0000000504117207 */ /* 0x000fc80004800000 */
[--C-:B------:R-:W-:Y:S01]  /*2620*/  SHF.R.S32.HI R5, RZ, 0x1f, R17.reuse ;  /* 0x0000001fff057819 */ /* 0x100fe20000011411 */
[----:B------:R-:W-:Y:S01]  /*2630*/  IMAD.MOV.U32 R4, RZ, RZ, R17 ;  /* 0x000000ffff047224 */ /* 0x000fe200078e0011 */
[----:B------:R-:W-:-:S07]  /*2640*/  SHF.R.S32.HI R29, RZ, 0x1f, R28 ;  /* 0x0000001fff1d7819 */ /* 0x000fce000001141c */
.L_x_17:
[----:B------:R-:W-:Y:S05]  /*2650*/  BSYNC B0 ;  /* 0x0000000000007941 */ /* 0x000fea0003800000 */
.L_x_16:
[----:B------:R-:W2:Y:S04]  /*2660*/  SHFL.UP PT, R17, R28, 0x1, RZ ;  /* 0x042000001c117989 */ /* 0x000ea800000e00ff */
[----:B------:R-:W3:Y:S01]  /*2670*/  SHFL.UP PT, R14, R29, 0x1, RZ ;  /* 0x042000001d0e7989 */ /* 0x000ee200000e00ff */
[----:B--2---:R-:W-:Y:S02]  /*2680*/  SEL R17, R17, RZ, P2 ;  /* 0x000000ff11117207 */ /* 0x004fe40001000000 */
[----:B---3--:R-:W-:Y:S02]  /*2690*/  SEL R14, R14, RZ, P2 ;  /* 0x000000ff0e0e7207 */ /* 0x008fe40001000000 */
[----:B------:R-:W-:-:S04]  /*26a0*/  IADD3 R26, P1, R17, R28, RZ ;  /* 0x0000001c111a7210 */ /* 0x000fc80007f3e0ff */
[----:B------:R-:W-:Y:S01]  /*26b0*/  IADD3.X R19, R14, R29, RZ, P1, !PT ;  /* 0x0000001d0e137210 */ /* 0x000fe20000ffe4ff */
[----:B------:R-:W2:Y:S04]  /*26c0*/  SHFL.UP PT, R17, R26, 0x2, RZ ;  /* 0x044000001a117989 */ /* 0x000ea800000e00ff */
[----:B------:R-:W3:Y:S01]  /*26d0*/  SHFL.UP PT, R14, R19, 0x2, RZ ;  /* 0x04400000130e7989 */ /* 0x000ee200000e00ff */
[----:B--2---:R-:W-:Y:S02]  /*26e0*/  SEL R17, R17, RZ, P3 ;  /* 0x000000ff11117207 */ /* 0x004fe40001800000 */
[----:B---3--:R-:W-:Y:S02]  /*26f0*/  SEL R14, R14, RZ, P3 ;  /* 0x000000ff0e0e7207 */ /* 0x008fe40001800000 */
[----:B------:R-:W-:-:S05]  /*2700*/  IADD3 R18, P1, R17, R26, RZ ;  /* 0x0000001a11127210 */ /* 0x000fca0007f3e0ff */
[----:B------:R-:W-:Y:S01]  /*2710*/  IMAD.X R27, R14, 0x1, R19, P1 ;  /* 0x000000010e1b7824 */ /* 0x000fe200008e0613 */
        /* <DEDUP_REMOVED lines=18> */
[----:B------:R-:W-:-:S05]  /*2840*/  IADD3 R26, P1, R18, R13, RZ ;  /* 0x0000000d121a7210 */ /* 0x000fca0007f3e0ff */
[----:B-1----:R-:W-:Y:S01]  /*2850*/  IMAD.X R25, R24, 0x1, R7, P1 ;  /* 0x0000000118197824 */ /* 0x002fe200008e0607 */
[----:B------:R-:W-:-:S04]  /*2860*/  ISETP.GT.U32.AND P1, PT, R26, UR10, PT ;  /* 0x0000000a1a007c0c */ /* 0x000fc8000bf24070 */
[----:B------:R-:W-:-:S13]  /*2870*/  ISETP.GT.U32.AND.EX P1, PT, R25, UR9, PT, P1 ;  /* 0x0000000919007c0c */ /* 0x000fda000bf24110 */
[----:B------:R-:W-:-:S04]  /*2880*/  VOTE.ANY R14, PT, P1 ;  /* 0x00000000000e7806 */ /* 0x000fc800008e0100 */
[----:B------:R-:W-:-:S13]  /*2890*/  ISETP.NE.AND P1, PT, R14, RZ, PT ;  /* 0x000000ff0e00720c */ /* 0x000fda0003f25270 */
[----:B------:R-:W-:Y:S05]  /*28a0*/  @!P1 BRA `(.L_x_20) ;  /* 0xfffffff400b89947 */ /* 0x000fea000383ffff */
[----:B------:R-:W-:-:S07]  /*28b0*/  MOV R26, R18 ;  /* 0x00000012001a7202 */ /* 0x000fce0000000f00 */
.L_x_15:
[----:B------:R-:W1:Y:S08]  /*28c0*/  BREV R14, R14 ;  /* 0x0000000e000e7301 */ /* 0x000e700000000000 */
[----:B-1----:R-:W1:Y:S02]  /*28d0*/  FLO.U32.SH R17, R14 ;  /* 0x0000000e00117300 */ /* 0x002e6400000e0400 */
[----:B-1----:R-:W1:Y:S02]  /*28e0*/  SHFL.IDX PT, R6, R6, R17, 0x1f ;  /* 0x00001f1106067589 */ /* 0x002e6400000e0000 */
[----:B-1----:R-:W-:-:S13]  /*28f0*/  R2UR UR6, R6 ;  /* 0x00000000060672ca */ /* 0x002fda00000e0000 */
[----:B------:R-:W-:-:S05]  /*2900*/  VIADD R12, R20, UR6 ;  /* 0x00000006140c7c36 */ /* 0x000fca0008000000 */
[----:B------:R-:W-:-:S13]  /*2910*/  ISETP.GE.AND P1, PT, R12, R11, PT ;  /* 0x0000000b0c00720c */ /* 0x000fda0003f26270 */
[----:B------:R-:W1:Y:S02]  /*2920*/  @!P1 LDC.64 R18, c[0x0][0x918] ;  /* 0x00024600ff129b82 */ /* 0x000e640000000a00 */
[----:B-1----:R-:W-:-:S05]  /*2930*/  @!P1 IMAD.WIDE R18, R12, 0xc, R18 ;  /* 0x0000000c0c129825 */ /* 0x002fca00078e0212 */
[----:B-----5:R1:W5:Y:S04]  /*2940*/  @!P1 LDG.E R8, desc[UR56][R18.64] ;  /* 0x0000003812089981 */ /* 0x020368000c1e1900 */
[----:B------:R1:W5:Y:S01]  /*2950*/  @!P1 LDG.E R0, desc[UR56][R18.64+0x4] ;  /* 0x0000043812009981 */ /* 0x000362000c1e1900 */
[----:B------:R-:W-:-:S03]  /*2960*/  IADD3 R12, P1, P2, R26, R13, -R28 ;  /* 0x0000000d1a0c7210 */ /* 0x000fc60007a3e81c */
[----:B------:R-:W-:Y:S01]  /*2970*/  SHFL.IDX PT, R6, R28, R17, 0x1f ;  /* 0x00001f111c067589 */ /* 0x000fe200000e0000 */
[----:B------:R-:W-:-:S03]  /*2980*/  IADD3.X R24, R24, R7, ~R29, P1, P2 ;  /* 0x0000000718187210 */ /* 0x000fc60000fe4c1d */
[----:B------:R-:W2:Y:S04]  /*2990*/  SHFL.IDX PT, R12, R12, R17, 0x1f ;  /* 0x00001f110c0c7589 */ /* 0x000ea800000e0000 */
[----:B------:R-:W3:Y:S04]  /*29a0*/  SHFL.IDX PT, R24, R24, R17, 0x1f ;  /* 0x00001f1118187589 */ /* 0x000ee800000e0000 */
[----:B------:R1:W4:Y:S04]  /*29b0*/  SHFL.IDX PT, R7, R29, R17, 0x1f ;  /* 0x00001f111d077589 */ /* 0x00032800000e0000 */
[----:B------:R1:W1:Y:S04]  /*29c0*/  SHFL.IDX PT, R5, R5, R17, 0x1f ;  /* 0x00001f1105057589 */ /* 0x00026800000e0000 */
[----:B------:R1:W1:Y:S01]  /*29d0*/  SHFL.IDX PT, R4, R4, R17, 0x1f ;  /* 0x00001f1104047589 */ /* 0x00026200000e0000 */
[----:B--2---:R-:W-:-:S02]  /*29e0*/  R2UR UR5, R12 ;  /* 0x000000000c0572ca */ /* 0x004fc400000e0000 */
[----:B---3--:R-:W-:-:S15]  /*29f0*/  R2UR UR4, R24 ;  /* 0x00000000180472ca */ /* 0x008fde00000e0000 */
.L_x_10:
[----:B------:R-:W-:Y:S01]  /*2a00*/  ISETP.LE.AND P1, PT, R11, UR6, PT ;  /* 0x000000060b007c0c */ /* 0x000fe2000bf23270 */
[----:B-1----:R-:W-:Y:S01]  /*2a10*/  IMAD.MOV.U32 R17, RZ, RZ, -0x1 ;  /* 0xffffffffff117424 */ /* 0x002fe200078e00ff */
[----:B------:R-:W-:-:S11]  /*2a20*/  MOV R18, 0xffffffff ;  /* 0xffffffff00127802 */ /* 0x000fd60000000f00 */
[----:B------:R-:W-:Y:S05]  /*2a30*/  @P1 BRA `(.L_x_9) ;  /* 0x0000000400041947 */ /* 0x000fea0003800000 */
[----:B------:R-:W-:Y:S01]  /*2a40*/  UIADD3 UR15, UP2, -UR5, UR10, URZ ;  /* 0x0000000a050f7290 */ /* 0x000fe2000ff5e13f */
[----:B------:R-:W1:Y:S01]  /*2a50*/  S2UR UR19, SR_CTAID.Y ;  /* 0x00000000001379c3 */ /* 0x000e620000002600 */
[----:B------:R-:W-:Y:S01]  /*2a60*/  ULDC UR17, c[0x0][0x8c0] ;  /* 0x0002300000117ab9 */ /* 0x000fe20000000800 */
[----:B------:R-:W-:Y:S01]  /*2a70*/  ULDC UR21, c[0x0][0x8b0] ;  /* 0x00022c0000157ab9 */ /* 0x000fe20000000800 */
[----:B------:R-:W-:Y:S01]  /*2a80*/  UIADD3.X UR11, ~UR4, UR9, URZ, UP2, !UPT ;  /* 0x00000009040b7290 */ /* 0x000fe200097fe53f */
[--C-:B------:R-:W-:Y:S01]  /*2a90*/  SHF.R.U32.HI R25, RZ, UR21, R5.reuse ;  /* 0x00000015ff197c19 */ /* 0x100fe20008011605 */
[----:B------:R-:W-:Y:S01]  /*2aa0*/  ULDC UR20, c[0x0][0x904] ;  /* 0x0002410000147ab9 */ /* 0x000fe20000000800 */
[----:B------:R-:W-:Y:S01]  /*2ab0*/  ULDC UR13, c[0x0][0x8a8] ;  /* 0x00022a00000d7ab9 */ /* 0x000fe20000000800 */
[----:B------:R-:W-:Y:S01]  /*2ac0*/  USHF.R.U32.HI UR16, URZ, UR17, UR11 ;  /* 0x000000113f107299 */ /* 0x000fe2000801160b */
[----:B------:R-:W-:Y:S01]  /*2ad0*/  SHF.R.U64 R24, R4, UR21, R5 ;  /* 0x0000001504187c19 */ /* 0x000fe20008001205 */
[----:B------:R-:W-:-:S02]  /*2ae0*/  USHF.R.U64 UR15, UR15, UR17, UR11 ;  /* 0x000000110f0f7299 */ /* 0x000fc4000800120b */
[----:B------:R-:W-:Y:S02]  /*2af0*/  USHF.R.U32.HI UR14, URZ, UR21, UR16 ;  /* 0x000000153f0e7299 */ /* 0x000fe40008011610 */
[----:B------:R-:W-:Y:S02]  /*2b00*/  UIADD3 UR13, UR13, -0x1, URZ ;  /* 0xffffffff0d0d7890 */ /* 0x000fe4000fffe03f */
[----:B------:R-:W-:Y:S02]  /*2b10*/  USHF.R.U32.HI UR22, URZ, UR20, UR14 ;  /* 0x000000143f167299 */ /* 0x000fe4000801160e */
[----:B------:R-:W-:Y:S02]  /*2b20*/  USHF.R.U64 UR16, UR15, UR21, UR16 ;  /* 0x000000150f107299 */ /* 0x000fe40008001210 */
[----:B------:R-:W-:Y:S02]  /*2b30*/  ULOP3.LUT UR15, UR15, UR13, URZ, 0xc0, !UPT ;  /* 0x0000000d0f0f7292 */ /* 0x000fe4000f8ec03f */
[----:B------:R-:W-:Y:S01]  /*2b40*/  LOP3.LUT R11, R25, UR22, RZ, 0xfc, !PT ;  /* 0x00000016190b7c12 */ /* 0x000fe2000f8efcff */
[----:B------:R-:W-:-:S02]  /*2b50*/  USHF.R.U64 UR14, UR16, UR20, UR14 ;  /* 0x00000014100e7299 */ /* 0x000fc4000800120e */
[----:B-1----:R-:W-:Y:S01]  /*2b60*/  USEL UR11, UR40, UR19, !UP3 ;  /* 0x00000013280b7287 */ /* 0x002fe2000d800000 */
[----:B------:R-:W-:-:S13]  /*2b70*/  ISETP.NE.U32.AND P1, PT, R11, RZ, PT ;  /* 0x000000ff0b00720c */ /* 0x000fda0003f25070 */
[----:B------:R-:W-:Y:S05]  /*2b80*/  @!P1 BRA `(.L_x_21) ;  /* 0x0000000000149947 */ /* 0x000fea0003800000 */
[----:B------:R-:W-:-:S07]  /*2b90*/  MOV R12, 0x2bb0 ;  /* 0x00002bb0000c7802 */ /* 0x000fce0000000f00 */
[----:B----45:R-:W-:Y:S05]  /*2ba0*/  CALL.REL.NOINC `($__internal_0_$__cuda_sm20_div_u64) ;  /* 0x0000019000b07944 */ /* 0x030fea0003c00000 */
[----:B------:R-:W-:-:S04]  /*2bb0*/  IMAD.MOV R13, RZ, RZ, -R11 ;  /* 0x000000ffff0d7224 */ /* 0x000fc800078e0a0b */
[----:B------:R-:W-:Y:S01]  /*2bc0*/  IMAD R13, R24, R13, UR14 ;  /* 0x0000000e180d7e24 */ /* 0x000fe2000f8e020d */
[----:B------:R-:W-:Y:S06]  /*2bd0*/  BRA `(.L_x_22) ;  /* 0x0000000000507947 */ /* 0x000fec0003800000 */
.L_x_21:
[----:B------:R-:W1:Y:S01]  /*2be0*/  I2F.U32.RP R11, R24 ;  /* 0x00000018000b7306 */ /* 0x000e620000209000 */
[----:B------:R-:W-:-:S07]  /*2bf0*/  ISETP.NE.U32.AND P3, PT, R24, RZ, PT ;  /* 0x000000ff1800720c */ /* 0x000fce0003f65070 */
[----:B-1----:R-:W1:Y:S02]  /*2c00*/  MUFU.RCP R11, R11 ;  /* 0x0000000b000b7308 */ /* 0x002e640000001000 */
[----:B-1----:R-:W-:-:S06]  /*2c10*/  VIADD R12, R11, 0xffffffe ;  /* 0x0ffffffe0b0c7836 */ /* 0x002fcc0000000000 */
[----:B------:R1:W2:Y:S02]  /*2c20*/  F2I.FTZ.U32.TRUNC.NTZ R13, R12 ;  /* 0x0000000c000d7305 */ /* 0x0002a4000021f000 */
[----:B-1----:R-:W-:Y:S01]  /*2c30*/  IMAD.MOV.U32 R12, RZ, RZ, RZ ;  /* 0x000000ffff0c7224 */ /* 0x002fe200078e00ff */
[----:B--2---:R-:W-:-:S05]  /*2c40*/  IADD3 R17, RZ, -R13, RZ ;  /* 0x8000000dff117210 */ /* 0x004fca0007ffe0ff */
[----:B------:R-:W-:-:S04]  /*2c50*/  IMAD R17, R17, R24, RZ ;  /* 0x0000001811117224 */ /* 0x000fc800078e02ff */
[----:B------:R-:W-:-:S06]  /*2c60*/  IMAD.HI.U32 R13, R13, R17, R12 ;  /* 0x000000110d0d7227 */ /* 0x000fcc00078e000c */
[----:B------:R-:W-:-:S04]  /*2c70*/  IMAD.HI.U32 R11, R13, UR14, RZ ;  /* 0x0000000e0d0b7c27 */ /* 0x000fc8000f8e00ff */
[----:B------:R-:W-:-:S04]  /*2c80*/  IMAD.MOV R13, RZ, RZ, -R11 ;  /* 0x000000ffff0d7224 */ /* 0x000fc800078e0a0b */
[----:B------:R-:W-:-:S05]  /*2c90*/  IMAD R13, R24, R13, UR14 ;  /* 0x0000000e180d7e24 */ /* 0x000fca000f8e020d */
[----:B------:R-:W-:-:S13]  /*2ca0*/  ISETP.GE.U32.AND P1, PT, R13, R24, PT ;  /* 0x000000180d00720c */ /* 0x000fda0003f26070 */
[----:B------:R-:W-:Y:S01]  /*2cb0*/  @P1 IADD3 R13, R13, -R24, RZ ;  /* 0x800000180d0d1210 */ /* 0x000fe20007ffe0ff */
[----:B------:R-:W-:-:S03]  /*2cc0*/  @P1 VIADD R11, R11, 0x1 ;  /* 0x000000010b0b1836 */ /* 0x000fc60000000000 */
[----:B------:R-:W-:-:S13]  /*2cd0*/  ISETP.GE.U32.AND P2, PT, R13, R24, PT ;  /* 0x000000180d00720c */ /* 0x000fda0003f46070 */
[----:B------:R-:W-:Y:S01]  /*2ce0*/  @P2 VIADD R11, R11, 0x1 ;  /* 0x000000010b0b2836 */ /* 0x000fe20000000000 */
[----:B------:R-:W-:-:S04]  /*2cf0*/  @!P3 LOP3.LUT R11, RZ, R24, RZ, 0x33, !PT ;  /* 0x00000018ff0bb212 */ /* 0x000fc800078e33ff */
[----:B------:R-:W-:-:S05]  /*2d00*/  IADD3 R13, -R11, RZ, RZ ;  /* 0x000000ff0b0d7210 */ /* 0x000fca0007ffe1ff */
[----:B------:R-:W-:-:S07]  /*2d10*/  IMAD R13, R24, R13, UR14 ;  /* 0x0000000e180d7e24 */ /* 0x000fce000f8e020d */
.L_x_22:
[----:B------:R-:W1:Y:S01]  /*2d20*/  LDC R16, c[0x0][0x8a8] ;  /* 0x00022a00ff107b82 */ /* 0x000e620000000800 */
[----:B------:R-:W-:Y:S01]  /*2d30*/  ULDC UR14, c[0x0][0x904] ;  /* 0x00024100000e7ab9 */ /* 0x000fe20000000800 */
[----:B------:R-:W-:Y:S01]  /*2d40*/  UMOV UR13, 0xffffffff ;  /* 0xffffffff000d7882 */ /* 0x000fe20000000000 */
[----:B------:R-:W-:Y:S01]  /*2d50*/  PLOP3.LUT P1, PT, PT, PT, UP3, 0x80, 0x0 ;  /* 0x000000000000781c */ /* 0x000fe20003f2f038 */
[----:B------:R-:W-:-:S04]  /*2d60*/  USHF.L.U32 UR13, UR13, UR14, URZ ;  /* 0x0000000e0d0d7299 */ /* 0x000fc8000800063f */
[----:B------:R-:W2:Y:S02]  /*2d70*/  LDC R14, c[0x0][0x8b8] ;  /* 0x00022e00ff0e7b82 */ /* 0x000ea40000000800 */
[----:B------:R-:W-:Y:S01]  /*2d80*/  LOP3.LUT R12, RZ, UR13, RZ, 0x33, !PT ;  /* 0x0000000dff0c7c12 */ /* 0x000fe2000f8e33ff */
[----:B------:R-:W-:Y:S02]  /*2d90*/  UMOV UR13, 0x1 ;  /* 0x00000001000d7882 */ /* 0x000fe40000000000 */
[----:B------:R-:W-:Y:S01]  /*2da0*/  USHF.L.U32 UR13, UR13, UR14, URZ ;  /* 0x0000000e0d0d7299 */ /* 0x000fe2000800063f */
[----:B------:R-:W-:Y:S02]  /*2db0*/  LOP3.LUT R12, R12, UR16, RZ, 0xc0, !PT ;  /* 0x000000100c0c7c12 */ /* 0x000fe4000f8ec0ff */
[----:B------:R-:W-:Y:S01]  /*2dc0*/  @P1 IMAD.U32 R18, RZ, RZ, UR6 ;  /* 0x00000006ff121e24 */ /* 0x000fe2000f8e00ff */
[----:B------:R-:W-:Y:S02]  /*2dd0*/  @!P1 MOV R18, UR6 ;  /* 0x0000000600129c02 */ /* 0x000fe40008000f00 */
[----:B------:R-:W-:-:S02]  /*2de0*/  IMAD R11, R11, UR13, R12 ;  /* 0x0000000d0b0b7c24 */ /* 0x000fc4000f8e020c */
[----:B-1----:R-:W-:-:S04]  /*2df0*/  IMAD R13, R13, R16, UR15 ;  /* 0x0000000f0d0d7e24 */ /* 0x002fc8000f8e0210 */
[----:B------:R-:W-:Y:S02]  /*2e00*/  @P1 IMAD.MOV.U32 R16, RZ, RZ, R13 ;  /* 0x000000ffff101224 */ /* 0x000fe400078e000d */
[----:B--2---:R-:W-:Y:S01]  /*2e10*/  IMAD R17, R11, R14, UR11 ;  /* 0x0000000b0b117e24 */ /* 0x004fe2000f8e020e */
[----:B------:R-:W-:-:S03]  /*2e20*/  UMOV UR11, 0x1 ;  /* 0x00000001000b7882 */ /* 0x000fc60000000000 */
[----:B------:R-:W-:Y:S01]  /*2e30*/  @!P1 IMAD.MOV.U32 R16, RZ, RZ, R17 ;  /* 0x000000ffff109224 */ /* 0x000fe200078e0011 */
[----:B------:R-:W-:-:S07]  /*2e40*/  @!P1 MOV R17, R13 ;  /* 0x0000000d00119202 */ /* 0x000fce0000000f00 */
.L_x_9:
[----:B------:R-:W-:-:S13]  /*2e50*/  ISETP.NE.AND P1, PT, RZ, UR11, PT ;  /* 0x0000000bff007c0c */ /* 0x000fda000bf25270 */
[----:B------:R-:W-:Y:S05]  /*2e60*/  @!P1 EXIT ;  /* 0x000000000000994d */ /* 0x000fea0003800000 */
[----:B------:R-:W1:Y:S02]  /*2e70*/  LDC.64 R24, c[0x0][0x290] ;  /* 0x0000a400ff187b82 */ /* 0x000e640000000a00 */
[----:B-1----:R-:W-:-:S05]  /*2e80*/  IMAD.WIDE R24, R18, 0xc, R24 ;  /* 0x0000000c12187825 */ /* 0x002fca00078e0218 */
[----:B------:R1:W5:Y:S04]  /*2e90*/  LDG.E R12, desc[UR56][R24.64] ;  /* 0x00000038180c7981 */ /* 0x000368000c1e1900 */
[----:B------:R1:W5:Y:S04]  /*2ea0*/  LDG.E R13, desc[UR56][R24.64+0x4] ;  /* 0x00000438180d7981 */ /* 0x000368000c1e1900 */
[----:B------:R1:W5:Y:S01]  /*2eb0*/  LDG.E R11, desc[UR56][R24.64+0x8] ;  /* 0x00000838180b7981 */ /* 0x000362000c1e1900 */
[----:B------:R-:W-:Y:S01]  /*2ec0*/  PLOP3.LUT P1, PT, PT, PT, UP1, 0x80, 0x0 ;  /* 0x000000000000781c */ /* 0x000fe20003f2f018 */
[----:B------:R-:W2:Y:S01]  /*2ed0*/  S2UR UR41, SR_CgaCtaId ;  /* 0x00000000002979c3 */ /* 0x000ea20000008800 */
[----:B------:R-:W-:-:S11]  /*2ee0*/  SHF.R.S32.HI R14, RZ, 0x1f, R18 ;  /* 0x0000001fff0e7819 */ /* 0x000fd60000011412 */
[----:B-1----:R-:W-:Y:S05]  /*2ef0*/  @!P1 BRA `(.L_x_23) ;  /* 0x0000010c00c89947 */ /* 0x002fea0003800000 */
[----:B------:R-:W-:-:S06]  /*2f00*/  UISETP.GT.U32.AND UP0, UPT, UR18, 0x1, UPT ;  /* 0x000000011200788c */ /* 0x000fcc000bf04070 */
[----:B------:R-:W-:-:S13]  /*2f10*/  PLOP3.LUT P0, PT, PT, PT, UP0, 0x80, 0x0 ;  /* 0x000000000000781c */ /* 0x000fda0003f0f008 */
[----:B--2---:R-:W-:Y:S05]  /*2f20*/  @P0 EXIT ;  /* 0x000000000000094d */ /* 0x004fea0003800000 */
.L_x_24:
[----:B------:R-:W-:-:S08]  /*2f30*/  NOP ;  /* 0x0000000000007918 */ /* 0x000fd00000000000 */
[----:B------:R-:W1:Y:S02]  /*2f40*/  USETMAXREG.TRY_ALLOC.CTAPOOL UP0, 0xe8 ;  /* 0x000000e8000079c8 */ /* 0x000e640008000600 */
[----:B-1----:R-:W-:-:S13]  /*2f50*/  PLOP3.LUT P0, PT, PT, PT, UP0, 0x80, 0x0 ;  /* 0x000000000000781c */ /* 0x002fda0003f0f008 */
[----:B------:R-:W-:Y:S05]  /*2f60*/  @!P0 BRA `(.L_x_24) ;  /* 0xfffffffc00f08947 */ /* 0x000fea000383ffff */
[----:B------:R-:W1:Y:S01]  /*2f70*/  SHFL.IDX PT, R3, R3, RZ, 0x1f ;  /* 0x00001fff03037589 */ /* 0x000e6200000e0000 */
[----:B------:R-:W2:Y:S01]  /*2f80*/  S2UR UR4, SR_CTAID.Y ;  /* 0x00000000000479c3 */ /* 0x000ea20000002600 */
[----:B------:R-:W-:Y:S01]  /*2f90*/  UMOV UR58, URZ ;  /* 0x0000003f003a7c82 */ /* 0x000fe20008000000 */
[----:B------:R-:W-:Y:S01]  /*2fa0*/  UMOV UR59, URZ ;  /* 0x0000003f003b7c82 */ /* 0x000fe20008000000 */
[----:B-1----:R-:W-:Y:S01]  /*2fb0*/  LOP3.LUT P0, RZ, R3, 0x3, RZ, 0xc0, !PT ;  /* 0x0000000303ff7812 */ /* 0x002fe2000780c0ff */
[----:B--2---:R-:W-:-:S12]  /*2fc0*/  UIMAD UR4, UR4, UR39, UR40 ;  /* 0x00000027040472a4 */ /* 0x004fd8000f8e0228 */
[----:B------:R-:W-:Y:S05]  /*2fd0*/  @P0 BRA `(.L_x_25) ;  /* 0x0000000000a40947 */ /* 0x000fea0003800000 */
[----:B------:R-:W-:Y:S01]  /*2fe0*/  ELECT P0, URZ, PT ;  /* 0x00000000003f782f */ /* 0x000fe20003800000 */
[----:B------:R-:W-:-:S12]  /*2ff0*/  BSSY B0, `(.L_x_26) ;  /* 0x0000020000007945 */ /* 0x000fd80003800000 */
[----:B------:R-:W-:Y:S05]  /*3000*/  @!P0 BRA `(.L_x_27) ;  /* 0x0000000000788947 */ /* 0x000fea0003800000 */
[----:B------:R-:W1:Y:S01]  /*3010*/  S2UR UR6, SR_CgaCtaId ;  /* 0x00000000000679c3 */ /* 0x000e620000008800 */
[----:B------:R-:W-:Y:S01]  /*3020*/  UISETP.NE.AND UP0, UPT, UR12, 0x1, UPT ;  /* 0x000000010c00788c */ /* 0x000fe2000bf05270 */
[----:B------:R-:W-:-:S06]  /*3030*/  UMOV UR5, 0x400 ;  /* 0x0000040000057882 */ /* 0x000fcc0000000000 */
[----:B------:R-:W2:Y:S08]  /*3040*/  LDC.64 R4, c[0x0][0x700] ;  /* 0x0001c000ff047b82 */ /* 0x000eb00000000a00 */
[----:B----4-:R-:W2:Y:S08]  /*3050*/  LDC.64 R6, c[0x0][0x708] ;  /* 0x0001c200ff067b82 */ /* 0x010eb00000000a00 */
[----:B-----5:R-:W3:Y:S01]  /*3060*/  LDC.64 R8, c[0x0][0x710] ;  /* 0x0001c400ff087b82 */ /* 0x020ee20000000a00 */
[----:B-1----:R-:W-:-:S04]  /*3070*/  ULEA UR5, UR6, UR5, 0x18 ;  /* 0x0000000506057291 */ /* 0x002fc8000f8ec03f */
[----:B------:R-:W-:Y:S02]  /*3080*/  UIADD3 UR6, UR5, 0x80, URZ ;  /* 0x0000008005067890 */ /* 0x000fe4000fffe03f */
[----:B------:R-:W-:Y:S01]  /*3090*/  @!UP0 UIADD3 UR6, UR5, URZ, URZ ;  /* 0x0000003f05068290 */ /* 0x000fe2000fffe03f */
[----:B------:R-:W3:Y:S08]  /*30a0*/  LDC.64 R10, c[0x0][0x718] ;  /* 0x0001c600ff0a7b82 */ /* 0x000ef00000000a00 */
[----:B------:R-:W1:Y:S01]  /*30b0*/  LDC.64 R24, c[0x0][0x720] ;  /* 0x0001c800ff187b82 */ /* 0x000e620000000a00 */
[----:B--2---:R2:W-:Y:S07]  /*30c0*/  STS.128 [UR6+0x38700], R4 ;  /* 0x03870004ff007988 */ /* 0x0045ee0008000c06 */
[----:B------:R-:W1:Y:S08]  /*30d0*/  LDC.64 R26, c[0x0][0x728] ;  /* 0x0001ca00ff1a7b82 */ /* 0x000e700000000a00 */
[----:B------:R-:W4:Y:S01]  /*30e0*/  LDC.64 R28, c[0x0][0x730] ;  /* 0x0001cc00ff1c7b82 */ /* 0x000f220000000a00 */
[----:B---3--:R2:W-:Y:S07]  /*30f0*/  STS.128 [UR6+0x38710], R8 ;  /* 0x03871008ff007988 */ /* 0x0085ee0008000c06 */
[----:B------:R-:W4:Y:S08]  /*3100*/  LDC.64 R30, c[0x0][0x738] ;  /* 0x0001ce00ff1e7b82 */ /* 0x000f300000000a00 */
[----:B------:R-:W3:Y:S01]  /*3110*/  LDC.64 R32, c[0x0][0x740] ;  /* 0x0001d000ff207b82 */ /* 0x000ee20000000a00 */
[----:B-1----:R2:W-:Y:S07]  /*3120*/  STS.128 [UR6+0x38720], R24 ;  /* 0x03872018ff007988 */ /* 0x0025ee0008000c06 */
[----:B------:R-:W3:Y:S08]  /*3130*/  LDC.64 R34, c[0x0][0x748] ;  /* 0x0001d200ff227b82 */ /* 0x000ef00000000a00 */
[----:B------:R-:W1:Y:S01]  /*3140*/  LDC.64 R36, c[0x0][0x750] ;  /* 0x0001d400ff247b82 */ /* 0x000e620000000a00 */
[----:B----4-:R2:W-:Y:S07]  /*3150*/  STS.128 [UR6+0x38730], R28 ;  /* 0x0387301cff007988 */ /* 0x0105ee0008000c06 */
[----:B------:R-:W1:Y:S08]  /*3160*/  LDC.64 R38, c[0x0][0x758] ;  /* 0x0001d600ff267b82 */ /* 0x000e700000000a00 */
[----:B------:R-:W4:Y:S01]  /*3170*/  LDC.64 R40, c[0x0][0x760] ;  /* 0x0001d800ff287b82 */ /* 0x000f220000000a00 */
[----:B---3--:R2:W-:Y:S07]  /*3180*/  STS.128 [UR6+0x38740], R32 ;  /* 0x03874020ff007988 */ /* 0x0085ee0008000c06 */
[----:B------:R-:W4:Y:S08]  /*3190*/  LDC.64 R42, c[0x0][0x768] ;  /* 0x0001da00ff2a7b82 */ /* 0x000f300000000a00 */
[----:B------:R-:W3:Y:S01]  /*31a0*/  LDC.64 R44, c[0x0][0x770] ;  /* 0x0001dc00ff2c7b82 */ /* 0x000ee20000000a00 */
[----:B-1----:R2:W-:Y:S07]  /*31b0*/  STS.128 [UR6+0x38750], R36 ;  /* 0x03875024ff007988 */ /* 0x0025ee0008000c06 */
[----:B------:R-:W3:Y:S01]  /*31c0*/  LDC.64 R46, c[0x0][0x778] ;  /* 0x0001de00ff2e7b82 */ /* 0x000ee20000000a00 */
[----:B----4-:R2:W-:Y:S04]  /*31d0*/  STS.128 [UR6+0x38760], R40 ;  /* 0x03876028ff007988 */ /* 0x0105e80008000c06 */
[----:B---3--:R2:W-:Y:S02]  /*31e0*/  STS.128 [UR6+0x38770], R44 ;  /* 0x0387702cff007988 */ /* 0x0085e40008000c06 */
.L_x_27:
[----:B------:R-:W-:Y:S05]  /*31f0*/  BSYNC B0 ;  /* 0x0000000000007941 */ /* 0x000fea0003800000 */
.L_x_26:
[----:B------:R-:W-:Y:S01]  /*3200*/  UISETP.NE.AND UP0, UPT, UR12, 0x1, UPT ;  /* 0x000000010c00788c */ /* 0x000fe2000bf05270 */
[----:B------:R-:W-:Y:S01]  /*3210*/  NOP ;  /* 0x0000000000007918 */ /* 0x000fe20000000000 */
[----:B------:R-:W-:Y:S01]  /*3220*/  ULDC UR5, c[0x0][0x884] ;  /* 0x0002210000057ab9 */ /* 0x000fe20000000800 */
[----:B------:R-:W-:Y:S01]  /*3230*/  ULDC.64 UR58, c[0x0][0x800] ;  /* 0x00020000003a7ab9 */ /* 0x000fe20000000a00 */
[----:B------:R-:W-:-:S04]  /*3240*/  USEL UR5, UR5, URZ, UP0 ;  /* 0x0000003f05057287 */ /* 0x000fc80008000000 */
[----:B------:R-:W-:-:S04]  /*3250*/  UIADD3 UR5, UR4, UR5, URZ ;  /* 0x0000000504057290 */ /* 0x000fc8000fffe03f */
[----:B------:R-:W-:-:S12]  /*3260*/  UIMAD.WIDE UR58, UR5, 0x80, UR58 ;  /* 0x00000080053a78a5 */ /* 0x000fd8000f8e023a */
.L_x_25:
[----:B------:R-:W-:-:S13]  /*3270*/  ISETP.NE.AND P0, PT, RZ, UR54, PT ;  /* 0x00000036ff007c0c */ /* 0x000fda000bf05270 */
[----:B------:R-:W-:Y:S05]  /*3280*/  @P0 BRA `(.L_x_28) ;  /* 0x00000004001c0947 */ /* 0x000fea0003800000 */
[----:B------:R-:W-:Y:S01]  /*3290*/  ELECT P0, URZ, PT ;  /* 0x00000000003f782f */ /* 0x000fe20003800000 */
[----:B------:R-:W-:-:S12]  /*32a0*/  BSSY B0, `(.L_x_29) ;  /* 0x0000030000007945 */ /* 0x000fd80003800000 */
[----:B------:R-:W-:Y:S05]  /*32b0*/  @!P0 BRA `(.L_x_30) ;  /* 0x0000000000b88947 */ /* 0x000fea0003800000 */
[C---:B--2---:R-:W-:Y:S01]  /*32c0*/  IMAD.SHL.U32 R4, R18.reuse, 0x8, RZ ;  /* 0x0000000812047824 */ /* 0x044fe200078e00ff */
[----:B------:R-:W-:Y:S01]  /*32d0*/  ULDC.64 UR4, c[0x0][0x820] ;  /* 0x0002080000047ab9 */ /* 0x000fe20000000a00 */
[----:B------:R-:W-:-:S03]  /*32e0*/  SHF.L.U64.HI R14, R18, 0x3, R14 ;  /* 0x00000003120e7819 */ /* 0x000fc6000001020e */
[----:B------:R-:W-:-:S04]  /*32f0*/  IADD3 R6, P0, R4, UR4, RZ ;  /* 0x0000000404067c10 */ /* 0x000fc8000ff1e0ff */
[----:B----4-:R-:W-:Y:S01]  /*3300*/  IADD3.X R7, R14, UR5, RZ, P0, !PT ;  /* 0x000000050e077c10 */ /* 0x010fe200087fe4ff */
[----:B------:R-:W-:-:S05]  /*3310*/  ULDC.64 UR4, c[0x0][0x818] ;  /* 0x0002060000047ab9 */ /* 0x000fca0000000a00 */
[----:B------:R-:W2:Y:S01]  /*3320*/  LDG.E.64 R6, desc[UR56][R6.64] ;  /* 0x0000003806067981 */ /* 0x000ea2000c1e1b00 */
[----:B------:R-:W-:-:S04]  /*3330*/  IADD3 R4, P0, R4, UR4, RZ ;  /* 0x0000000404047c10 */ /* 0x000fc8000ff1e0ff */
[----:B------:R-:W-:-:S06]  /*3340*/  IADD3.X R5, R14, UR5, RZ, P0, !PT ;  /* 0x000000050e057c10 */ /* 0x000fcc00087fe4ff */
[----:B------:R-:W3:Y:S01]  /*3350*/  LDG.E.64 R4, desc[UR56][R4.64] ;  /* 0x0000003804047981 */ /* 0x000ee2000c1e1b00 */
[----:B------:R-:W1:Y:S01]  /*3360*/  S2UR UR5, SR_CgaCtaId ;  /* 0x00000000000579c3 */ /* 0x000e620000008800 */
[----:B------:R-:W-:Y:S01]  /*3370*/  UISETP.NE.AND UP0, UPT, UR12, 0x1, UPT ;  /* 0x000000010c00788c */ /* 0x000fe2000bf05270 */
[----:B-----5:R-:W-:Y:S01]  /*3380*/  IADD3 R12, R12, -0x1, RZ ;  /* 0xffffffff0c0c7810 */ /* 0x020fe20007ffe0ff */
[----:B------:R-:W-:Y:S01]  /*3390*/  UMOV UR4, 0x400 ;  /* 0x0000040000047882 */ /* 0x000fe20000000000 */
[----:B------:R-:W-:Y:S01]  /*33a0*/  VIADD R13, R13, 0xffffffff ;  /* 0xffffffff0d0d7836 */ /* 0x000fe20000000000 */
[----:B------:R-:W-:Y:S01]  /*33b0*/  CS2R R14, SRZ ;  /* 0x00000000000e7805 */ /* 0x000fe2000001ff00 */
[----:B-1----:R-:W-:-:S04]  /*33c0*/  ULEA UR4, UR5, UR4, 0x18 ;  /* 0x0000000405047291 */ /* 0x002fc8000f8ec03f */
[----:B------:R-:W-:Y:S02]  /*33d0*/  UIADD3 UR5, UR4, 0x80, URZ ;  /* 0x0000008004057890 */ /* 0x000fe4000fffe03f */
[----:B------:R-:W-:-:S04]  /*33e0*/  @!UP0 UIADD3 UR5, UR4, URZ, URZ ;  /* 0x0000003f04058290 */ /* 0x000fc8000fffe03f */
[----:B------:R-:W-:-:S05]  /*33f0*/  UIADD3 UR4, UR5, 0x38700, URZ ;  /* 0x0003870005047890 */ /* 0x000fca000fffe03f */
[----:B------:R-:W1:Y:S01]  /*3400*/  LDS R0, [UR5+0x3871c] ;  /* 0x03871c05ff007984 */ /* 0x000e620008000800 */
[----:B------:R-:W-:-:S03]  /*3410*/  MOV R8, UR4 ;  /* 0x0000000400087c02 */ /* 0x000fc60008000f00 */
[----:B------:R-:W-:Y:S01]  /*3420*/  STS.128 [UR5+0x38720], R12 ;  /* 0x0387200cff007988 */ /* 0x000fe20008000c05 */
[----:B------:R-:W-:-:S03]  /*3430*/  SHF.R.U64 R8, R8, 0x4, RZ ;  /* 0x0000000408087819 */ /* 0x000fc600000012ff */
[----:B------:R-:W-:Y:S04]  /*3440*/  STS [UR5+0x38730], RZ ;  /* 0x038730ffff007988 */ /* 0x000fe80008000805 */
[----:B------:R-:W-:Y:S04]  /*3450*/  STS [UR5+0x38710], R8 ;  /* 0x03871008ff007988 */ /* 0x000fe80008000805 */
[----:B------:R-:W-:Y:S01]  /*3460*/  STS [UR5+0x38714], R8 ;  /* 0x03871408ff007988 */ /* 0x000fe20008000805 */
[----:B--2---:R-:W-:-:S04]  /*3470*/  SHF.L.U64.HI R11, R6, 0x1, R7 ;  /* 0x00000001060b7819 */ /* 0x004fc80000010207 */
[----:B------:R-:W-:-:S04]  /*3480*/  LOP3.LUT R11, R11, 0x1fffffff, RZ, 0xc0, !PT ;  /* 0x1fffffff0b0b7812 */ /* 0x000fc800078ec0ff */
[----:B------:R-:W-:Y:S01]  /*3490*/  SHF.R.U32.HI R3, RZ, 0x4, R11 ;  /* 0x00000004ff037819 */ /* 0x000fe2000001160b */
[----:B---3--:R-:W-:Y:S03]  /*34a0*/  STS.64 [UR5+0x38700], R4 ;  /* 0x03870004ff007988 */ /* 0x008fe60008000a05 */
[----:B-1----:R-:W-:-:S05]  /*34b0*/  LOP3.LUT R0, R0, 0xf, R3, 0xb8, !PT ;  /* 0x0000000f00007812 */ /* 0x002fca00078eb803 */
[----:B------:R1:W-:Y:S04]  /*34c0*/  STS [UR5+0x3871c], R0 ;  /* 0x03871c00ff007988 */ /* 0x0003e80008000805 */
[----:B------:R-:W2:Y:S01]  /*34d0*/  LDS R3, [UR5+0x3871c] ;  /* 0x03871c05ff037984 */ /* 0x000ea20008000800 */
[----:B-1----:R-:W-:-:S05]  /*34e0*/  IMAD.SHL.U32 R0, R6, 0x2, RZ ;  /* 0x0000000206007824 */ /* 0x002fca00078e00ff */
[----:B------:R-:W-:-:S04]  /*34f0*/  LOP3.LUT R0, R0, 0xfffffffe, RZ, 0xc0, !PT ;  /* 0xfffffffe00007812 */ /* 0x000fc800078ec0ff */
[----:B------:R-:W-:-:S05]  /*3500*/  SHF.R.U64 R0, R0, 0x4, R11 ;  /* 0x0000000400007819 */ /* 0x000fca000000120b */
[----:B------:R-:W-:Y:S01]  /*3510*/  STS [UR5+0x3870c], R0 ;  /* 0x03870c00ff007988 */ /* 0x000fe20008000805 */
[----:B--2---:R-:W-:-:S05]  /*3520*/  LOP3.LUT R3, R3, 0xf0, RZ, 0xb8, !PT ;  /* 0x000000f003037812 */ /* 0x004fca00078eb8ff */
[----:B------:R-:W-:Y:S04]  /*3530*/  STS [UR5+0x3871c], R3 ;  /* 0x03871c03ff007988 */ /* 0x000fe80008000805 */
[----:B------:R-:W1:Y:S02]  /*3540*/  LDS R7, [UR5+0x3871c] ;  /* 0x03871c05ff077984 */ /* 0x000e640008000800 */
[----:B-1----:R-:W-:-:S05]  /*3550*/  LOP3.LUT R9, R7, 0xf00, RZ, 0xb8, !PT ;  /* 0x00000f0007097812 */ /* 0x002fca00078eb8ff */
[----:B------:R-:W-:Y:S04]  /*3560*/  STS.64 [UR5+0x38718], R8 ;  /* 0x03871808ff007988 */ /* 0x000fe80008000a05 */
[----:B------:R-:W1:Y:S02]  /*3570*/  LDS R7, [UR5+0x3871c] ;  /* 0x03871c05ff077984 */ /* 0x000e640008000800 */
[----:B-1----:R-:W-:-:S05]  /*3580*/  LOP3.LUT R7, R7, 0xf000, RZ, 0xb8, !PT ;  /* 0x0000f00007077812 */ /* 0x002fca00078eb8ff */
[----:B------:R1:W-:Y:S02]  /*3590*/  STS [UR5+0x3871c], R7 ;  /* 0x03871c07ff007988 */ /* 0x0003e40008000805 */
.L_x_30:
[----:B------:R-:W-:Y:S05]  /*35a0*/  BSYNC B0 ;  /* 0x0000000000007941 */ /* 0x000fea0003800000 */
.L_x_29:
[----:B------:R-:W-:Y:S01]  /*35b0*/  ELECT P0, URZ, PT ;  /* 0x00000000003f782f */ /* 0x000fe20003800000 */
[----:B------:R-:W-:Y:S01]  /*35c0*/  NOP ;  /* 0x0000000000007918 */ /* 0x000fe20000000000 */
[----:B------:R-:W-:Y:S11]  /*35d0*/  BSSY B0, `(.L_x_31) ;  /* 0x0000004000007945 */ /* 0x000ff60003800000 */
[----:B------:R-:W-:Y:S05]  /*35e0*/  @!P0 BRA `(.L_x_32) ;  /* 0x0000000000088947 */ /* 0x000fea0003800000 */
[----:B------:R0:W-:Y:S01]  /*35f0*/  UTMACMDFLUSH ;  /* 0x00000000000079b7 */ /* 0x0001e20000000000 */
[----:B------:R-:W-:-:S04]  /*3600*/  DEPBAR.LE SB0, 0x0 ;  /* 0x000080000000791a */ /* 0x000fc80000000000 */
.L_x_32:
[----:B------:R-:W-:Y:S05]  /*3610*/  BSYNC B0 ;  /* 0x0000000000007941 */ /* 0x000fea0003800000 */
.L_x_31:
[----:B------:R-:W3:Y:S01]  /*3620*/  S2UR UR5, SR_CgaCtaId ;  /* 0x00000000000579c3 */ /* 0x000ee20000008800 */
[----:B-----5:R-:W1:Y:S01]  /*3630*/  S2R R0, SR_LANEID ;  /* 0x0000000000007919 */ /* 0x020e620000000000 */
[----:B------:R-:W-:Y:S01]  /*3640*/  UISETP.NE.AND UP0, UPT, UR12, 0x1, UPT ;  /* 0x000000010c00788c */ /* 0x000fe2000bf05270 */
[----:B------:R-:W-:Y:S02]  /*3650*/  UMOV UR4, 0x400 ;  /* 0x0000040000047882 */ /* 0x000fe40000000000 */
[----:B---3--:R-:W-:-:S04]  /*3660*/  ULEA UR4, UR5, UR4, 0x18 ;  /* 0x0000000405047291 */ /* 0x008fc8000f8ec03f */
[----:B------:R-:W-:-:S04]  /*3670*/  UIADD3 UR5, UR4, 0x80, URZ ;  /* 0x0000008004057890 */ /* 0x000fc8000fffe03f */
[----:B------:R-:W-:Y:S01]  /*3680*/  @!UP0 UIADD3 UR5, UR4, URZ, URZ ;  /* 0x0000003f04058290 */ /* 0x000fe2000fffe03f */
[----:B-1----:R-:W-:-:S05]  /*3690*/  SHF.L.U32 R0, R0, 0x2, RZ ;  /* 0x0000000200007819 */ /* 0x002fca00000006ff */
[----:B------:R-:W-:Y:S01]  /*36a0*/  IMAD.U32 R3, RZ, RZ, UR5 ;  /* 0x00000005ff037e24 */ /* 0x000fe2000f8e00ff */
[----:B--2---:R-:W-:-:S04]  /*36b0*/  IADD3 R4, P0, R0, UR58, RZ ;  /* 0x0000003a00047c10 */ /* 0x004fc8000ff1e0ff */
[----:B------:R-:W-:Y:S02]  /*36c0*/  IADD3 R3, R0, 0x38700, R3 ;  /* 0x0003870000037810 */ /* 0x000fe40007ffe003 */
[----:B------:R-:W-:-:S04]  /*36d0*/  IADD3.X R5, RZ, UR59, RZ, P0, !PT ;  /* 0x0000003bff057c10 */ /* 0x000fc800087fe4ff */
[----:B------:R-:W1:Y:S04]  /*36e0*/  LDS R3, [R3] ;  /* 0x0000000003037984 */ /* 0x000e680000000800 */
[----:B-1----:R1:W5:Y:S02]  /*36f0*/  ATOMG.E.EXCH.STRONG.GPU PT, RZ, [R4], R3 ;  /* 0x0000000304ff73a8 */ /* 0x00236400041ee100 */
.L_x_28:
[----:B------:R-:W-:Y:S01]  /*3700*/  LEA.HI R2, R2, R21, RZ, 0x8 ;  /* 0x0000001502027211 */ /* 0x000fe200078f40ff */
[----:B------:R-:W3:Y:S01]  /*3710*/  S2UR UR42, SR_CgaCtaId ;  /* 0x00000000002a79c3 */ /* 0x000ee20000008800 */
[----:B------:R-:W-:Y:S01]  /*3720*/  UISETP.NE.AND UP0, UPT, UR12, 0x1, UPT ;  /* 0x000000010c00788c */ /* 0x000fe2000bf05270 */
[----:B------:R-:W-:Y:S01]  /*3730*/  IMAD.MOV.U32 R153, RZ, RZ, RZ ;  /* 0x000000ffff997224 */ /* 0x000fe200078e00ff */
[----:B------:R-:W-:Y:S01]  /*3740*/  LOP3.LUT R2, R2, 0xffffff00, RZ, 0xc0, !PT ;  /* 0xffffff0002027812 */ /* 0x000fe200078ec0ff */
[----:B------:R-:W-:Y:S01]  /*3750*/  UMOV UR43, 0x400 ;  /* 0x00000400002b7882 */ /* 0x000fe20000000000 */
[----:B------:R-:W-:Y:S02]  /*3760*/  ULOP3.LUT UR50, UR52, 0x1, URZ, 0xfc, !UPT ;  /* 0x0000000134327892 */ /* 0x000fe4000f8efc3f */
[----:B------:R-:W-:Y:S01]  /*3770*/  ULOP3.LUT UR47, UR53, 0x1, URZ, 0xfc, !UPT ;  /* 0x00000001352f7892 */ /* 0x000fe2000f8efc3f */
[----:B------:R-:W-:Y:S01]  /*3780*/  IMAD.IADD R2, R21, 0x1, -R2 ;  /* 0x0000000115027824 */ /* 0x000fe200078e0a02 */
[----:B------:R-:W-:Y:S01]  /*3790*/  ULOP3.LUT UR48, UR51, 0x1, URZ, 0xfc, !UPT ;  /* 0x0000000133307892 */ /* 0x000fe2000f8efc3f */
[----:B------:R-:W-:Y:S01]  /*37a0*/  UMOV UR36, URZ ;  /* 0x0000003f00247c82 */ /* 0x000fe20008000000 */
[----:B------:R-:W-:-:S02]  /*37b0*/  UMOV UR60, URZ ;  /* 0x0000003f003c7c82 */ /* 0x000fc40008000000 */
[----:B-1----:R-:W-:Y:S01]  /*37c0*/  SHF.R.S32.HI R3, RZ, 0x1f, R2 ;  /* 0x0000001fff037819 */ /* 0x002fe20000011402 */
[----:B------:R-:W-:Y:S01]  /*37d0*/  UMOV UR55, URZ ;  /* 0x0000003f00377c82 */ /* 0x000fe20008000000 */
[-C--:B-----5:R-:W-:Y:S01]  /*37e0*/  LEA.HI R0, R2, R2.reuse, RZ, 0x1 ;  /* 0x0000000202007211 */ /* 0x0a0fe200078f08ff */
[----:B------:R-:W-:Y:S01]  /*37f0*/  UMOV UR37, URZ ;  /* 0x0000003f00257c82 */ /* 0x000fe20008000000 */
[CC--:B--2---:R-:W-:Y:S01]  /*3800*/  LEA.HI R4, R3.reuse, R2.reuse, RZ, 0x5 ;  /* 0x0000000203047211 */ /* 0x0c4fe200078f28ff */
[----:B------:R-:W-:Y:S01]  /*3810*/  UMOV UR38, URZ ;  /* 0x0000003f00267c82 */ /* 0x000fe20008000000 */
[----:B----4-:R-:W-:Y:S02]  /*3820*/  LEA.HI R7, R3, R2, RZ, 0x4 ;  /* 0x0000000203077211 */ /* 0x010fe400078f20ff */
[----:B------:R-:W-:Y:S02]  /*3830*/  SHF.R.S32.HI R4, RZ, 0x5, R4 ;  /* 0x00000005ff047819 */ /* 0x000fe40000011404 */
[----:B------:R-:W-:Y:S01]  /*3840*/  SHF.R.S32.HI R0, RZ, 0x1, R0 ;  /* 0x00000001ff007819 */ /* 0x000fe20000011400 */
[----:B---3--:R-:W-:Y:S01]  /*3850*/  ULEA UR43, UR42, UR43, 0x18 ;  /* 0x0000002b2a2b7291 */ /* 0x008fe2000f8ec03f */
[----:B------:R-:W-:Y:S01]  /*3860*/  SHF.R.S32.HI R8, RZ, 0x4, R7 ;  /* 0x00000004ff087819 */ /* 0x000fe20000011407 */
[----:B------:R-:W-:Y:S01]  /*3870*/  IMAD.SHL.U32 R6, R4, 0x10, RZ ;  /* 0x0000001004067824 */ /* 0x000fe200078e00ff */
[----:B------:R-:W-:Y:S01]  /*3880*/  SHF.L.U32 R5, R2, 0x6, RZ ;  /* 0x0000000602057819 */ /* 0x000fe200000006ff */
[----:B------:R-:W-:Y:S01]  /*3890*/  UIADD3 UR49, UR43, 0x80, URZ ;  /* 0x000000802b317890 */ /* 0x000fe2000fffe03f */
[----:B------:R-:W-:Y:S01]  /*38a0*/  SHF.L.U32 R4, R0, 0x7, RZ ;  /* 0x0000000700047819 */ /* 0x000fe200000006ff */
[----:B------:R-:W-:Y:S01]  /*38b0*/  @!UP0 UIADD3 UR49, UR43, URZ, URZ ;  /* 0x0000003f2b318290 */ /* 0x000fe2000fffe03f */
[----:B------:R-:W-:-:S02]  /*38c0*/  LEA.HI R9, R7, R8, RZ, 0x1 ;  /* 0x0000000807097211 */ /* 0x000fc400078f08ff */
[----:B------:R-:W-:Y:S01]  /*38d0*/  LOP3.LUT R5, R5, 0x40, RZ, 0xc0, !PT ;  /* 0x0000004005057812 */ /* 0x000fe200078ec0ff */
[----:B------:R-:W-:Y:S01]  /*38e0*/  UIADD3 UR49, UR49, 0x38700, URZ ;  /* 0x0003870031317890 */ /* 0x000fe2000fffe03f */
[----:B------:R-:W-:Y:S02]  /*38f0*/  LOP3.LUT R4, R4, 0x180, RZ, 0xc0, !PT ;  /* 0x0000018004047812 */ /* 0x000fe400078ec0ff */
[----:B------:R-:W-:Y:S02]  /*3900*/  LOP3.LUT R9, R9, 0x7ffffe, RZ, 0xc0, !PT ;  /* 0x007ffffe09097812 */ /* 0x000fe400078ec0ff */
[----:B------:R-:W-:Y:S02]  /*3910*/  LOP3.LUT R7, R5, 0x30, R6, 0xf8, !PT ;  /* 0x0000003005077812 */ /* 0x000fe400078ef806 */
[----:B------:R-:W-:Y:S01]  /*3920*/  LEA.HI R0, R3, R2, RZ, 0x3 ;  /* 0x0000000203007211 */ /* 0x000fe200078f18ff */
[----:B------:R-:W-:Y:S01]  /*3930*/  IMAD.IADD R9, R8, 0x1, -R9 ;  /* 0x0000000108097824 */ /* 0x000fe200078e0a09 */
[----:B------:R-:W-:-:S02]  /*3940*/  LOP3.LUT R5, R4, R5, RZ, 0xfc, !PT ;  /* 0x0000000504057212 */ /* 0x000fc400078efcff */
[----:B------:R-:W-:Y:S02]  /*3950*/  LEA.HI R158, R3, R2, RZ, 0x7 ;  /* 0x00000002039e7211 */ /* 0x000fe400078f38ff */
[----:B------:R-:W-:Y:S02]  /*3960*/  LOP3.LUT R7, R7, 0x8, R0, 0xf8, !PT ;  /* 0x0000000807077812 */ /* 0x000fe400078ef800 */
[----:B------:R-:W-:Y:S02]  /*3970*/  SHF.R.U32.HI R5, RZ, 0x3, R5 ;  /* 0x00000003ff057819 */ /* 0x000fe40000011605 */
[----:B------:R-:W-:Y:S02]  /*3980*/  SHF.R.S32.HI R158, RZ, 0x7, R158 ;  /* 0x00000007ff9e7819 */ /* 0x000fe4000001149e */
[----:B------:R-:W-:Y:S02]  /*3990*/  LOP3.LUT R5, R5, R7, R4, 0x1e, !PT ;  /* 0x0000000705057212 */ /* 0x000fe400078e1e04 */
[----:B------:R-:W-:-:S02]  /*39a0*/  LEA R156, R158, R9, 0x2 ;  /* 0x000000099e9c7211 */ /* 0x000fc400078e10ff */
[----:B------:R-:W-:Y:S02]  /*39b0*/  MOV R7, 0x1 ;  /* 0x0000000100077802 */ /* 0x000fe40000000f00 */
[----:B------:R-:W-:Y:S01]  /*39c0*/  IADD3 R157, R2, 0x1f, RZ ;  /* 0x0000001f029d7810 */ /* 0x000fe20007ffe0ff */
[----:B------:R-:W-:-:S07]  /*39d0*/  IMAD.U32 R156, R156, 0x200, R5 ;  /* 0x000002009c9c7824 */ /* 0x000fce00078e0005 */
.L_x_153:
[----:B--2---:R-:W1:Y:S02]  /*39e0*/  LDC.64 R4, c[0x0][0x290] ;  /* 0x0000a400ff047b82 */ /* 0x004e640000000a00 */
[----:B-1----:R-:W-:-:S06]  /*39f0*/  IMAD.WIDE R4, R18, 0xc, R4 ;  /* 0x0000000c12047825 */ /* 0x002fcc00078e0204 */
[----:B------:R-:W2:Y:S01]  /*3a00*/  LDG.E R5, desc[UR56][R4.64+0x8] ;  /* 0x0000083804057981 */ /* 0x000ea2000c1e1900 */
[----:B------:R-:W-:Y:S01]  /*3a10*/  UMOV UR9, URZ ;  /* 0x0000003f00097c82 */ /* 0x000fe20008000000 */
[----:B------:R-:W-:Y:S01]  /*3a20*/  UMOV UR10, UR55 ;  /* 0x00000037000a7c82 */ /* 0x000fe20008000000 */
[----:B------:R-:W-:Y:S01]  /*3a30*/  MOV R154, R18 ;  /* 0x00000012009a7202 */ /* 0x000fe20000000f00 */
[----:B------:R-:W-:Y:S01]  /*3a40*/  STL [R1], RZ ;  /* 0x000000ff01007387 */ /* 0x000fe20000100800 */
[----:B------:R-:W-:Y:S01]  /*3a50*/  SHF.R.S32.HI R19, RZ, 0x1f, R18 ;  /* 0x0000001fff137819 */ /* 0x000fe20000011412 */
[----:B------:R-:W-:Y:S01]  /*3a60*/  IMAD.U32 R2, RZ, RZ, UR37 ;  /* 0x00000025ff027e24 */ /* 0x000fe2000f8e00ff */
[----:B------:R-:W-:Y:S01]  /*3a70*/  CS2R R150, SRZ ;  /* 0x0000000000967805 */ /* 0x000fe2000001ff00 */
[----:B------:R-:W-:Y:S01]  /*3a80*/  STL [R1+0x4], RZ ;  /* 0x000004ff01007387 */ /* 0x000fe20000100800 */
[----:B------:R-:W-:Y:S02]  /*3a90*/  CS2R R24, SRZ ;  /* 0x0000000000187805 */ /* 0x000fe4000001ff00 */
[----:B------:R-:W-:-:S02]  /*3aa0*/  CS2R R26, SRZ ;  /* 0x00000000001a7805 */ /* 0x000fc4000001ff00 */
[----:B------:R-:W-:Y:S01]  /*3ab0*/  CS2R R28, SRZ ;  /* 0x00000000001c7805 */ /* 0x000fe2000001ff00 */
[----:B------:R-:W-:Y:S01]  /*3ac0*/  STL [R1+0x8], RZ ;  /* 0x000008ff01007387 */ /* 0x000fe20000100800 */
[----:B------:R-:W-:Y:S02]  /*3ad0*/  CS2R R30, SRZ ;  /* 0x00000000001e7805 */ /* 0x000fe4000001ff00 */
[----:B------:R-:W-:Y:S02]  /*3ae0*/  CS2R R32, SRZ ;  /* 0x0000000000207805 */ /* 0x000fe4000001ff00 */
        /* <DEDUP_REMOVED lines=77> */
[----:B------:R-:W-:Y:S04]  /*3fc0*/  STL [R1+0x58], RZ ;  /* 0x000058ff01007387 */ /* 0x000fe80000100800 */
        /* <DEDUP_REMOVED lines=51> */
[----:B------:R-:W-:Y:S01]  /*4300*/  STL [R1+0x128], RZ ;  /* 0x000128ff01007387 */ /* 0x000fe20000100800 */
[C---:B--2---:R-:W-:Y:S01]  /*4310*/  ISETP.GE.AND P0, PT, R5.reuse, 0x1, PT ;  /* 0x000000010500780c */ /* 0x044fe20003f06270 */
[----:B------:R-:W-:-:S02]  /*4320*/  VIADD R6, R5, 0x3f ;  /* 0x0000003f05067836 */ /* 0x000fc40000000000 */
[----:B------:R-:W-:Y:S03]  /*4330*/  STL [R1+0x12c], RZ ;  /* 0x00012cff01007387 */ /* 0x000fe60000100800 */
[----:B------:R-:W-:Y:S01]  /*4340*/  SHF.R.S32.HI R3, RZ, 0x1f, R6 ;  /* 0x0000001fff037819 */ /* 0x000fe20000011406 */
[----:B------:R-:W-:Y:S03]  /*4350*/  STL [R1+0x130], RZ ;  /* 0x000130ff01007387 */ /* 0x000fe60000100800 */
[----:B------:R-:W-:Y:S01]  /*4360*/  LEA.HI R6, R3, R6, RZ, 0x6 ;  /* 0x0000000603067211 */ /* 0x000fe200078f30ff */
[----:B------:R-:W-:Y:S03]  /*4370*/  STL [R1+0x134], RZ ;  /* 0x000134ff01007387 */ /* 0x000fe60000100800 */
[----:B------:R-:W-:Y:S01]  /*4380*/  SHF.R.S32.HI R6, RZ, 0x6, R6 ;  /* 0x00000006ff067819 */ /* 0x000fe20000011406 */
        /* <DEDUP_REMOVED lines=9> */
[----:B-----5:R-:W1:Y:S04]  /*4420*/  SHFL.IDX PT, R0, R158, RZ, 0x1f ;  /* 0x00001fff9e007589 */ /* 0x020e6800000e0000 */
[----:B------:R2:W-:Y:S04]  /*4430*/  STL [R1+0x15c], RZ ;  /* 0x00015cff01007387 */ /* 0x0005e80000100800 */
[----:B------:R2:W-:Y:S04]  /*4440*/  STL [R1+0x160], RZ ;  /* 0x000160ff01007387 */ /* 0x0005e80000100800 */
[----:B------:R2:W-:Y:S04]  /*4450*/  STL [R1+0x164], RZ ;  /* 0x000164ff01007387 */ /* 0x0005e80000100800 */
[----:B------:R2:W-:Y:S04]  /*4460*/  STL [R1+0x168], RZ ;  /* 0x000168ff01007387 */ /* 0x0005e80000100800 */
[----:B------:R2:W-:Y:S04]  /*4470*/  STL [R1+0x16c], RZ ;  /* 0x00016cff01007387 */ /* 0x0005e80000100800 */
[----:B------:R2:W-:Y:S01]  /*4480*/  STL [R1+0x170], RZ ;  /* 0x000170ff01007387 */ /* 0x0005e20000100800 */
[----:B-1----:R-:W-:-:S03]  /*4490*/  R2UR UR4, R0 ;  /* 0x00000000000472ca */ /* 0x002fc600000e0000 */
[----:B------:R2:W-:Y:S04]  /*44a0*/  STL [R1+0x174], RZ ;  /* 0x000174ff01007387 */ /* 0x0005e80000100800 */
[----:B------:R2:W-:Y:S04]  /*44b0*/  STL [R1+0x178], RZ ;  /* 0x000178ff01007387 */ /* 0x0005e80000100800 */
[----:B------:R2:W-:Y:S02]  /*44c0*/  STL [R1+0x17c], RZ ;  /* 0x00017cff01007387 */ /* 0x0005e40000100800 */
[----:B------:R-:W-:-:S02]  /*44d0*/  ULEA.HI UR5, UR4, UR4, URZ, 0x1 ;  /* 0x0000000404057291 */ /* 0x000fc4000f8f083f */
[----:B------:R2:W-:Y:S02]  /*44e0*/  STL [R1+0x180], RZ ;  /* 0x000180ff01007387 */ /* 0x0005e40000100800 */
[----:B------:R-:W-:Y:S02]  /*44f0*/  ULOP3.LUT UR5, UR5, 0x1e, URZ, 0xc0, !UPT ;  /* 0x0000001e05057892 */ /* 0x000fe4000f8ec03f */
[----:B------:R2:W-:Y:S02]  /*4500*/  STL [R1+0x184], RZ ;  /* 0x000184ff01007387 */ /* 0x0005e40000100800 */
[----:B------:R-:W-:Y:S02]  /*4510*/  UIADD3 UR5, UR4, -UR5, URZ ;  /* 0x8000000504057290 */ /* 0x000fe4000fffe03f */
[----:B------:R2:W-:Y:S02]  /*4520*/  STL [R1+0x188], RZ ;  /* 0x000188ff01007387 */ /* 0x0005e40000100800 */
[----:B------:R-:W-:-:S02]  /*4530*/  ULEA UR5, UR5, UR43, 0xd ;  /* 0x0000002b05057291 */ /* 0x000fc4000f8e683f */
[----:B------:R2:W-:Y:S02]  /*4540*/  STL [R1+0x18c], RZ ;  /* 0x00018cff01007387 */ /* 0x0005e40000100800 */
[----:B------:R-:W-:Y:S02]  /*4550*/  USHF.R.U32.HI UR5, URZ, 0x4, UR5 ;  /* 0x000000043f057899 */ /* 0x000fe40008011605 */
[----:B------:R2:W-:Y:S02]  /*4560*/  STL [R1+0x190], RZ ;  /* 0x000190ff01007387 */ /* 0x0005e40000100800 */
[----:B------:R-:W-:Y:S02]  /*4570*/  ULOP3.LUT UR8, UR5, 0x3fff, URZ, 0xc0, !UPT ;  /* 0x00003fff05087892 */ /* 0x000fe4000f8ec03f */
[----:B------:R2:W-:Y:S04]  /*4580*/  STL [R1+0x194], RZ ;  /* 0x000194ff01007387 */ /* 0x0005e80000100800 */
        /* <DEDUP_REMOVED lines=25> */
[----:B------:R2:W-:Y:S01]  /*4720*/  STL [R1+0x1fc], RZ ;  /* 0x0001fcff01007387 */ /* 0x0005e20000100800 */
[----:B------:R-:W-:Y:S05]  /*4730*/  @!P0 BRA `(.L_x_33) ;  /* 0x0000003800288947 */ /* 0x000fea0003800000 */
[----:B------:R-:W-:-:S06]  /*4740*/  UISETP.NE.AND UP0, UPT, UR50, 0x3, UPT ;  /* 0x000000033200788c */ /* 0x000fcc000bf05270 */
[----:B------:R-:W-:-:S13]  /*4750*/  PLOP3.LUT P1, PT, PT, PT, UP0, 0x80, 0x0 ;  /* 0x000000000000781c */ /* 0x000fda0003f2f008 */
[----:B------:R-:W-:Y:S05]  /*4760*/  @!P1 BRA `(.L_x_34) ;  /* 0x0000000000049947 */ /* 0x000fea0003800000 */
[----:B------:R-:W-:Y:S01]  /*4770*/  BPT.TRAP 0x1 ;  /* 0x000000040000795c */ /* 0x000fe20000300000 */
.L_x_34:
[----:B------:R-:W-:Y:S01]  /*4780*/  ULEA UR4, UR55, UR43, 0x3 ;  /* 0x0000002b37047291 */ /* 0x000fe2000f8e183f */
[----:B------:R-:W-:-:S04]  /*4790*/  MOV R0, UR37 ;  /* 0x0000002500007c02 */ /* 0x000fc80008000f00 */
[----:B------:R-:W-:-:S04]  /*47a0*/  SHF.L.U32 R0, R0, 0x1f, RZ ;  /* 0x0000001f00007819 */ /* 0x000fc800000006ff */
[----:B------:R1:W3:Y:S01]  /*47b0*/  SYNCS.PHASECHK.TRANS64.TRYWAIT P0, [UR4+0x38480], R0 ;  /* 0x03848000ff0075a7 */ /* 0x0002e20008000144 */
[----:B------:R-:W-:Y:S05]  /*47c0*/  @!P1 BRA `(.L_x_35) ;  /* 0x0000000000049947 */ /* 0x000fea0003800000 */
[----:B------:R-:W-:Y:S01]  /*47d0*/  BPT.TRAP 0x1 ;  /* 0x000000040000795c */ /* 0x000fe20000300000 */
.L_x_35:
[----:B---3--:R-:W-:Y:S05]  /*47e0*/  @P0 BRA `(.L_x_36) ;  /* 0x0000000000080947 */ /* 0x008fea0003800000 */
[----:B------:R-:W3:Y:S02]  /*47f0*/  SYNCS.PHASECHK.TRANS64.TRYWAIT P0, [UR4+0x38480], R0 ;  /* 0x03848000ff0075a7 */ /* 0x000ee40008000144 */
[----:B---3--:R-:W-:Y:S05]  /*4800*/  @!P0 BRA `(.L_x_37) ;  /* 0x0000016000408947 */ /* 0x008fea0003800000 */
.L_x_36:
[----:B------:R-:W-:Y:S01]  /*4810*/  UIADD3 UR4, UR43, 0x18000, URZ ;  /* 0x000180002b047890 */ /* 0x000fe2000fffe03f */
[----:B------:R-:W-:Y:S01]  /*4820*/  WARPGROUP.ARRIVE ;  /* 0x00000000000079c5 */ /* 0x000fe20000000000 */
[----:B------:R-:W-:Y:S01]  /*4830*/  ULOP3.LUT UR9, UR8, 0x10000, URZ, 0xfc, !UPT ;  /* 0x0001000008097892 */ /* 0x000fe2000f8efc3f */
[----:B------:R4:W-:Y:S01]  /*4840*/  STL [R1+0x304], R23 ;  /* 0x0003041701007387 */ /* 0x0009e20000100800 */
[----:B------:R-:W-:Y:S02]  /*4850*/  USHF.R.U32.HI UR4, URZ, 0x4, UR4 ;  /* 0x000000043f047899 */ /* 0x000fe40008011604 */
[----:B------:R-:W-:Y:S01]  /*4860*/  ULEA UR9, UR55, UR9, 0xb ;  /* 0x0000000937097291 */ /* 0x000fe2000f8e583f */
[----:B------:R1:W-:Y:S01]  /*4870*/  STL [R1+0x300], R22 ;  /* 0x0003001601007387 */ /* 0x0003e20000100800 */
[----:B------:R-:W-:Y:S01]  /*4880*/  ULOP3.LUT UR4, UR4, 0x3fff, URZ, 0xc0, !UPT ;  /* 0x00003fff04047892 */ /* 0x000fe2000f8ec03f */
[----:B------:R-:W-:Y:S01]  /*4890*/  UMOV UR5, 0x40000040 ;  /* 0x4000004000057882 */ /* 0x000fe20000000000 */
[----:B------:R-:W-:-:S02]  /*48a0*/  UMOV UR7, 0x40000040 ;  /* 0x4000004000077882 */ /* 0x000fc40000000000 */
[----:B------:R-:W-:Y:S01]  /*48b0*/  ULOP3.LUT UR4, UR4, 0x10000, URZ, 0xfc, !UPT ;  /* 0x0001000004047892 */ /* 0x000fe2000f8efc3f */
[----:B------:R2:W-:Y:S03]  /*48c0*/  STL [R1+0x2fc], R19 ;  /* 0x0002fc1301007387 */ /* 0x0005e60000100800 */
[----:B------:R-:W-:Y:S01]  /*48d0*/  ULEA UR10, UR55, UR4, 0xb ;  /* 0x00000004370a7291 */ /* 0x000fe2000f8e583f */
[----:B------:R3:W-:Y:S02]  /*48e0*/  STL [R1+0x2f8], R18 ;  /* 0x0002f81201007387 */ /* 0x0007e40000100800 */
[----:B------:R-:W-:Y:S02]  /*48f0*/  UMOV UR4, UR9 ;  /* 0x0000000900047c82 */ /* 0x000fe40008000000 */
[----:B------:R3:W-:Y:S02]  /*4900*/  STL [R1+0x2f4], R17 ;  /* 0x0002f41101007387 */ /* 0x0007e40000100800 */
[----:B------:R-:W-:-:S02]  /*4910*/  UMOV UR6, UR10 ;  /* 0x0000000a00067c82 */ /* 0x000fc40008000000 */
[----:B------:R-:W-:Y:S01]  /*4920*/  HGMMA.64x256x16.F32 R24, gdesc[UR4], RZ, !UPT, gsb0 ;  /* 0x03e00000041879f0 */ /* 0x000fe2000c0008ff */
[----:B------:R3:W-:Y:S01]  /*4930*/  STL [R1+0x2f0], R16 ;  /* 0x0002f01001007387 */ /* 0x0007e20000100800 */
[----:B------:R-:W-:Y:S01]  /*4940*/  UIADD3 UR4, UR9, 0x400, URZ ;  /* 0x0000040009047890 */ /* 0x000fe2000fffe03f */
[----:B------:R-:W-:Y:S02]  /*4950*/  UMOV UR5, 0x40000040 ;  /* 0x4000004000057882 */ /* 0x000fe40000000000 */
[----:B------:R3:W-:Y:S04]  /*4960*/  STL [R1+0x2ec], R7 ;  /* 0x0002ec0701007387 */ /* 0x0007e80000100800 */
[----:B------:R3:W-:Y:S04]  /*4970*/  STL [R1+0x2e8], R6 ;  /* 0x0002e80601007387 */ /* 0x0007e80000100800 */
[----:B------:R3:W-:Y:S01]  /*4980*/  STL [R1+0x2e4], R5 ;  /* 0x0002e40501007387 */ /* 0x0007e20000100800 */
[----:B------:R-:W-:-:S03]  /*4990*/  WARPGROUP.DEPBAR.LE gsb0, 0x0 ;  /* 0x00008000000079c5 */ /* 0x000fc60000010000 */
[----:B------:R-:W-:Y:S01]  /*49a0*/  STL.64 [R1], R24 ;  /* 0x0000001801007387 */ /* 0x000fe20000100a00 */
[----:B------:R-:W-:Y:S01]  /*49b0*/  IMAD.MOV.U32 R227, RZ, RZ, R58 ;  /* 0x000000ffffe37224 */ /* 0x000fe200078e003a */
[----:B------:R-:W-:Y:S01]  /*49c0*/  MOV R226, R59 ;  /* 0x0000003b00e27202 */ /* 0x000fe20000000f00 */
[----:B------:R-:W-:Y:S01]  /*49d0*/  IMAD.MOV.U32 R225, RZ, RZ, R60 ;  /* 0x000000ffffe17224 */ /* 0x000fe200078e003c */
[----:B------:R-:W-:Y:S01]  /*49e0*/  STL.64 [R1+0x8], R26 ;  /* 0x0000081a01007387 */ /* 0x000fe20000100a00 */
[----:B------:R-:W-:Y:S01]  /*49f0*/  MOV R224, R61 ;  /* 0x0000003d00e07202 */ /* 0x000fe20000000f00 */
[----:B------:R-:W-:Y:S01]  /*4a00*/  IMAD.MOV.U32 R223, RZ, RZ, R62 ;  /* 0x000000ffffdf7224 */ /* 0x000fe200078e003e */
[----:B------:R-:W-:Y:S01]  /*4a10*/  MOV R222, R63 ;  /* 0x0000003f00de7202 */ /* 0x000fe20000000f00 */
[----:B------:R-:W-:Y:S01]  /*4a20*/  STL.64 [R1+0x10], R28 ;  /* 0x0000101c01007387 */ /* 0x000fe20000100a00 */
        /* <DEDUP_REMOVED lines=78> */
[----:B----4-:R-:W-:Y:S01]  /*4f10*/  MOV R23, R129 ;  /* 0x0000008100177202 */ /* 0x010fe20000000f00 */
[----:B-1----:R-:W-:Y:S01]  /*4f20*/  IMAD.MOV.U32 R22, RZ, RZ, R130 ;  /* 0x000000ffff167224 */ /* 0x002fe200078e0082 */
[----:B------:R-:W-:Y:S01]  /*4f30*/  MOV R21, R131 ;  /* 0x0000008300157202 */ /* 0x000fe20000000f00 */
[----:B------:R-:W-:Y:S01]  /*4f40*/  IMAD.MOV.U32 R20, RZ, RZ, R132 ;  /* 0x000000ffff147224 */ /* 0x000fe200078e0084 */
[----:B--2---:R-:W-:Y:S01]  /*4f50*/  MOV R19, R133 ;  /* 0x0000008500137202 */ /* 0x004fe20000000f00 */
[----:B---3--:R-:W-:Y:S01]  /*4f60*/  IMAD.MOV.U32 R18, RZ, RZ, R134 ;  /* 0x000000ffff127224 */ /* 0x008fe200078e0086 */
        /* <DEDUP_REMOVED lines=16> */
[----:B------:R1:W-:Y:S01]  /*5070*/  STL.64 [R1+0x80], R56 ;  /* 0x0000803801007387 */ /* 0x0003e20000100a00 */
[----:B------:R-:W-:-:S03]  /*5080*/  MOV R0, R151 ;  /* 0x0000009700007202 */ /* 0x000fc60000000f00 */
[----:B------:R-:W-:Y:S04]  /*5090*/  STL [R1+0x5e8], R158 ;  /* 0x0005e89e01007387 */ /* 0x000fe80000100800 */
[----:B------:R-:W-:Y:S01]  /*50a0*/  STL.64 [R1+0x5e0], R156 ;  /* 0x0005e09c01007387 */ /* 0x000fe20000100a00 */
[----:B-1----:R-:W-:-:S03]  /*50b0*/  WARPGROUP.ARRIVE ;  /* 0x00000000000079c5 */ /* 0x002fc60000000000 */
[----:B------:R-:W-:Y:S04]  /*50c0*/  STL [R1+0x5dc], R154 ;  /* 0x0005dc9a01007387 */ /* 0x000fe80000100800 */
[----:B------:R-:W-:Y:S01]  /*50d0*/  STL [R1+0x5d8], R153 ;  /* 0x0005d89901007387 */ /* 0x000fe20000100800 */
[----:B------:R-:W-:Y:S03]  /*50e0*/  HGMMA.64x256x16.F32 R24, gdesc[UR4], RZ, !UPT, gsb0 ;  /* 0x03e00000041879f0 */ /* 0x000fe6000c0008ff */
[----:B------:R-:W-:Y:S02]  /*50f0*/  WARPGROUP.DEPBAR.LE gsb0, 0x0 ;  /* 0x00008000000079c5 */ /* 0x000fe40000010000 */
[----:B------:R-:W-:Y:S04]  /*5100*/  STL.64 [R1+0x5d0], R150 ;  /* 0x0005d09601007387 */ /* 0x000fe80000100a00 */
        /* <DEDUP_REMOVED lines=24> */
[----:B------:R1:W-:Y:S04]  /*5290*/  STL.64 [R1+0x508], R100 ;  /* 0x0005086401007387 */ /* 0x0003e80000100a00 */
[----:B-1----:R-:W2:Y:S04]  /*52a0*/  LDL.LU R100, [R1] ;  /* 0x0000000001647983 */ /* 0x002ea80000300800 */
[----:B------:R-:W2:Y:S04]  /*52b0*/  LDL.LU R101, [R1+0x4] ;  /* 0x0000040001657983 */ /* 0x000ea80000300800 */
        /* <DEDUP_REMOVED lines=31> */
[----:B------:R-:W2:Y:S01]  /*54b0*/  LDL.LU R133, [R1+0x84] ;  /* 0x0000840001857983 */ /* 0x000ea20000300800 */
        /* <DEDUP_REMOVED lines=46> */
[----:B------:R-:W-:-:S02]  /*57a0*/  UIADD3 UR4, UR9, 0x2, URZ ;  /* 0x0000000209047890 */ /* 0x000fc4000fffe03f */
[----:B------:R-:W-:Y:S01]  /*57b0*/  UIADD3 UR6, UR10, 0x2, URZ ;  /* 0x000000020a067890 */ /* 0x000fe2000fffe03f */
[----:B------:R-:W-:Y:S01]  /*57c0*/  UMOV UR5, 0x40000040 ;  /* 0x4000004000057882 */ /* 0x000fe20000000000 */
[----:B------:R-:W-:Y:S01]  /*57d0*/  UMOV UR7, 0x40000040 ;  /* 0x4000004000077882 */ /* 0x000fe20000000000 */
[----:B--2---:R-:W-:-:S06]  /*57e0*/  WARPGROUP.ARRIVE ;  /* 0x00000000000079c5 */ /* 0x004fcc0000000000 */
[----:B------:R-:W-:Y:S03]  /*57f0*/  HGMMA.64x256x16.F32 R100, gdesc[UR4], R100, gsb0 ;  /* 0x03e00000046479f0 */ /* 0x000fe60008000864 */
[----:B------:R-:W-:Y:S02]  /*5800*/  WARPGROUP.DEPBAR.LE gsb0, 0x0 ;  /* 0x00008000000079c5 */ /* 0x000fe40000010000 */
[----:B------:R-:W-:Y:S04]  /*5810*/  STL.64 [R1], R100 ;  /* 0x0000006401007387 */ /* 0x000fe80000100a00 */
        /* <DEDUP_REMOVED lines=63> */
[----:B-1----:R-:W2:Y:S04]  /*5c10*/  LDL.LU R158, [R1+0x5e8] ;  /* 0x0005e800019e7983 */ /* 0x002ea80000300800 */
[----:B------:R-:W3:Y:S04]  /*5c20*/  LDL.LU.64 R156, [R1+0x5e0] ;  /* 0x0005e000019c7983 */ /* 0x000ee80000300a00 */
[----:B------:R-:W4:Y:S04]  /*5c30*/  LDL.LU R154, [R1+0x5dc] ;  /* 0x0005dc00019a7983 */ /* 0x000f280000300800 */
[----:B------:R-:W4:Y:S04]  /*5c40*/  LDL.LU R153, [R1+0x5d8] ;  /* 0x0005d80001997983 */ /* 0x000f280000300800 */
[----:B------:R-:W2:Y:S04]  /*5c50*/  LDL.LU.64 R150, [R1+0x5d0] ;  /* 0x0005d00001967983 */ /* 0x000ea80000300a00 */
        /* <DEDUP_REMOVED lines=24> */
[----:B------:R-:W2:Y:S01]  /*5de0*/  LDL.LU.64 R100, [R1+0x508] ;  /* 0x0005080001647983 */ /* 0x000ea20000300a00 */
[----:B------:R-:W-:Y:S01]  /*5df0*/  UIADD3 UR4, UR9, 0x402, URZ ;  /* 0x0000040209047890 */ /* 0x000fe2000fffe03f */
[----:B------:R-:W-:Y:S01]  /*5e00*/  UMOV UR5, 0x40000040 ;  /* 0x4000004000057882 */ /* 0x000fe20000000000 */
[----:B--2---:R-:W-:-:S07]  /*5e10*/  WARPGROUP.ARRIVE ;  /* 0x00000000000079c5 */ /* 0x004fce0000000000 */
[----:B------:R-:W-:Y:S03]  /*5e20*/  HGMMA.64x256x16.F32 R24, gdesc[UR4], R24, gsb0 ;  /* 0x03e00000041879f0 */ /* 0x000fe60008000818 */
        /* <DEDUP_REMOVED lines=65> */
[----:B-1----:R-:W2:Y:S04]  /*6240*/  LDL.LU.64 R24, [R1] ;  /* 0x0000000001187983 */ /* 0x002ea80000300a00 */
        /* <DEDUP_REMOVED lines=63> */
[----:B------:R-:W-:-:S02]  /*6640*/  UIADD3 UR4, UR9, 0x4, URZ ;  /* 0x0000000409047890 */ /* 0x000fc4000fffe03f */
[----:B------:R-:W-:Y:S01]  /*6650*/  UIADD3 UR6, UR10, 0x4, URZ ;  /* 0x000000040a067890 */ /* 0x000fe2000fffe03f */
[----:B------:R-:W-:Y:S01]  /*6660*/  UMOV UR5, 0x40000040 ;  /* 0x4000004000057882 */ /* 0x000fe20000000000 */
[----:B------:R-:W-:Y:S01]  /*6670*/  UMOV UR7, 0x40000040 ;  /* 0x4000004000077882 */ /* 0x000fe20000000000 */
[----:B--2---:R-:W-:-:S06]  /*6680*/  WARPGROUP.ARRIVE ;  /* 0x00000000000079c5 */ /* 0x004fcc0000000000 */
[----:B------:R-:W-:Y:S03]  /*6690*/  HGMMA.64x256x16.F32 R24, gdesc[UR4], R24, gsb0 ;  /* 0x03e00000041879f0 */ /* 0x000fe60008000818 */
[----:B------:R-:W-:Y:S02]  /*66a0*/  WARPGROUP.DEPBAR.LE gsb0, 0x0 ;  /* 0x00008000000079c5 */ /* 0x000fe40000010000 */
        /* <DEDUP_REMOVED lines=64> */
[----:B------:R1:W-:Y:S01]  /*6ab0*/  STL.64 [R1+0x80], R56 ;  /* 0x0000803801007387 */ /* 0x0003e20000100a00 */
[----:B------:R-:W-:Y:S01]  /*6ac0*/  IMAD.MOV.U32 R178, RZ, RZ, R102 ;  /* 0x000000ffffb27224 */ /* 0x000fe200078e0066 */
[----:B------:R-:W-:Y:S01]  /*6ad0*/  MOV R179, R103 ;  /* 0x0000006700b37202 */ /* 0x000fe20000000f00 */
[----:B------:R-:W-:Y:S01]  /*6ae0*/  IMAD.MOV.U32 R176, RZ, RZ, R100 ;  /* 0x000000ffffb07224 */ /* 0x000fe200078e0064 */
[----:B------:R-:W2:Y:S01]  /*6af0*/  LDL.LU.64 R150, [R1+0x500] ;  /* 0x0005000001967983 */ /* 0x000ea20000300a00 */
[----:B------:R-:W-:Y:S01]  /*6b00*/  MOV R177, R101 ;  /* 0x0000006500b17202 */ /* 0x000fe20000000f00 */
[----:B------:R-:W-:Y:S01]  /*6b10*/  IMAD.MOV.U32 R174, RZ, RZ, R98 ;  /* 0x000000ffffae7224 */ /* 0x000fe200078e0062 */
[----:B------:R-:W-:Y:S01]  /*6b20*/  MOV R175, R99 ;  /* 0x0000006300af7202 */ /* 0x000fe20000000f00 */
[----:B------:R-:W2:Y:S01]  /*6b30*/  LDL.LU.64 R148, [R1+0x4f8] ;  /* 0x0004f80001947983 */ /* 0x000ea20000300a00 */
        /* <DEDUP_REMOVED lines=52> */
[----:B------:R-:W-:-:S03]  /*6e80*/  MOV R22, R59 ;  /* 0x0000003b00167202 */ /* 0x000fc60000000f00 */
        /* <DEDUP_REMOVED lines=32> */
[----:B-1----:R-:W2:Y:S04]  /*7090*/  LDL.LU.64 R56, [R1+0x388] ;  /* 0x0003880001387983 */ /* 0x002ea80000300a00 */
        /* <DEDUP_REMOVED lines=17> */
[----:B------:R-:W-:-:S02]  /*71b0*/  UMOV UR5, 0x40000040 ;  /* 0x4000004000057882 */ /* 0x000fc40000000000 */
[----:B------:R-:W-:Y:S04]  /*71c0*/  STL [R1+0x2e0], R158 ;  /* 0x0002e09e01007387 */ /* 0x000fe80000100800 */
[----:B---3--:R-:W-:Y:S04]  /*71d0*/  STL.64 [R1+0x2d8], R156 ;  /* 0x0002d89c01007387 */ /* 0x008fe80000100a00 */
[----:B----4-:R-:W-:Y:S04]  /*71e0*/  STL [R1+0x2d4], R154 ;  /* 0x0002d49a01007387 */ /* 0x010fe80000100800 */
[----:B------:R-:W-:Y:S01]  /*71f0*/  STL [R1+0x2d0], R153 ;  /* 0x0002d09901007387 */ /* 0x000fe20000100800 */
[----:B--2---:R-:W-:-:S06]  /*7200*/  WARPGROUP.ARRIVE ;  /* 0x00000000000079c5 */ /* 0x004fcc0000000000 */
        /* <DEDUP_REMOVED lines=98> */
[----:B------:R-:W-:Y:S01]  /*7830*/  UIADD3 UR4, UR9, 0x6, URZ ;  /* 0x0000000609047890 */ /* 0x000fe2000fffe03f */
[----:B------:R-:W-:Y:S01]  /*7840*/  IMAD.MOV.U32 R227, RZ, RZ, R0 ;  /* 0x000000ffffe37224 */ /* 0x000fe200078e0000 */
[----:B------:R-:W-:Y:S01]  /*7850*/  UIADD3 UR6, UR10, 0x6, URZ ;  /* 0x000000060a067890 */ /* 0x000fe2000fffe03f */
[----:B------:R1:W5:Y:S01]  /*7860*/  LDL.LU R23, [R1+0x304] ;  /* 0x0003040001177983 */ /* 0x0003620000300800 */
[----:B------:R-:W-:Y:S01]  /*7870*/  UMOV UR5, 0x40000040 ;  /* 0x4000004000057882 */ /* 0x000fe20000000000 */
[----:B------:R-:W-:-:S02]  /*7880*/  UMOV UR7, 0x40000040 ;  /* 0x4000004000077882 */ /* 0x000fc40000000000 */
[----:B------:R1:W5:Y:S04]  /*7890*/  LDL.LU R22, [R1+0x300] ;  /* 0x0003000001167983 */ /* 0x0003680000300800 */
[----:B------:R1:W5:Y:S04]  /*78a0*/  LDL.LU R19, [R1+0x2fc] ;  /* 0x0002fc0001137983 */ /* 0x0003680000300800 */
[----:B------:R1:W5:Y:S04]  /*78b0*/  LDL.LU R18, [R1+0x2f8] ;  /* 0x0002f80001127983 */ /* 0x0003680000300800 */
[----:B------:R1:W5:Y:S04]  /*78c0*/  LDL.LU R17, [R1+0x2f4] ;  /* 0x0002f40001117983 */ /* 0x0003680000300800 */
[----:B------:R1:W5:Y:S04]  /*78d0*/  LDL.LU R16, [R1+0x2f0] ;  /* 0x0002f00001107983 */ /* 0x0003680000300800 */
[----:B------:R1:W5:Y:S04]  /*78e0*/  LDL.LU R7, [R1+0x2ec] ;  /* 0x0002ec0001077983 */ /* 0x0003680000300800 */
[----:B------:R1:W5:Y:S04]  /*78f0*/  LDL.LU R6, [R1+0x2e8] ;  /* 0x0002e80001067983 */ /* 0x0003680000300800 */
[----:B------:R1:W5:Y:S01]  /*7900*/  LDL.LU R5, [R1+0x2e4] ;  /* 0x0002e40001057983 */ /* 0x0003620000300800 */
        /* <DEDUP_REMOVED lines=67> */
[----:B--2---:R1:W5:Y:S04]  /*7d40*/  LDL.LU R158, [R1+0x2e0] ;  /* 0x0002e000019e7983 */ /* 0x0043680000300800 */
[----:B------:R1:W5:Y:S04]  /*7d50*/  LDL.LU.64 R156, [R1+0x2d8] ;  /* 0x0002d800019c7983 */ /* 0x0003680000300a00 */
[----:B------:R1:W5:Y:S04]  /*7d60*/  LDL.LU R154, [R1+0x2d4] ;  /* 0x0002d400019a7983 */ /* 0x0003680000300800 */
[----:B------:R1:W5:Y:S04]  /*7d70*/  LDL.LU R153, [R1+0x2d0] ;  /* 0x0002d00001997983 */ /* 0x0003680000300800 */
        /* <DEDUP_REMOVED lines=28> */
[----:B------:R-:W-:-:S04]  /*7f40*/  UIADD3 UR10, UR55, 0x1, URZ ;  /* 0x00000001370a7890 */ /* 0x000fc8000fffe03f */
[----:B------:R-:W-:Y:S01]  /*7f50*/  UISETP.NE.AND UP0, UPT, UR10, 0x3, UPT ;  /* 0x000000030a00788c */ /* 0x000fe2000bf05270 */
[----:B------:R-:W-:-:S03]  /*7f60*/  UMOV UR9, 0x1 ;  /* 0x0000000100097882 */ /* 0x000fc60000000000 */
[----:B------:R-:W-:Y:S01]  /*7f70*/  USEL UR10, UR10, URZ, UP0 ;  /* 0x0000003f0a0a7287 */ /* 0x000fe20008000000 */
[----:B--2---:R-:W-:-:S06]  /*7f80*/  WARPGROUP.ARRIVE ;  /* 0x00000000000079c5 */ /* 0x004fcc0000000000 */
[----:B------:R-:W-:Y:S01]  /*7f90*/  HGMMA.64x256x16.F32 R24, gdesc[UR4], R24, gsb0 ;  /* 0x03e00000041879f0 */ /* 0x000fe20008000818 */
[----:B------:R-:W-:-:S04]  /*7fa0*/  USEL UR4, URZ, 0x1, UP0 ;  /* 0x000000013f047887 */ /* 0x000fc80008000000 */
[----:B------:R-:W-:-:S06]  /*7fb0*/  ULOP3.LUT UR4, UR37, UR4, URZ, 0x3c, !UPT ;  /* 0x0000000425047292 */ /* 0x000fcc000f8e3c3f */
[----:B-1----:R-:W-:Y:S01]  /*7fc0*/  MOV R2, UR4 ;  /* 0x0000000400027c02 */ /* 0x002fe20008000f00 */
[----:B------:R-:W-:-:S06]  /*7fd0*/  WARPGROUP.DEPBAR.LE gsb0, 0x0 ;  /* 0x00008000000079c5 */ /* 0x000fcc0000010000 */
.L_x_33:
[----:B-----5:R-:W-:-:S05]  /*7fe0*/  VIMNMX R0, R6, 0x1, PT ;  /* 0x0000000106007848 */ /* 0x020fca0003fe0100 */
[----:B------:R-:W-:-:S05]  /*7ff0*/  IMAD.IADD R6, R6, 0x1, -R0 ;  /* 0x0000000106067824 */ /* 0x000fca00078e0a00 */
[----:B------:R-:W-:-:S13]  /*8000*/  ISETP.GE.AND P0, PT, R6, 0x1, PT ;  /* 0x000000010600780c */ /* 0x000fda0003f06270 */
[----:B------:R-:W-:Y:S05]  /*8010*/  @!P0 BRA `(.L_x_38) ;  /* 0x0000004400788947 */ /* 0x000fea0003800000 */
[----:B------:R-:W-:Y:S01]  /*8020*/  MOV R3, R6 ;  /* 0x0000000600037202 */ /* 0x000fe20000000f00 */
[----:B------:R-:W-:-:S07]  /*8030*/  IMAD.U32 R0, RZ, RZ, UR55 ;  /* 0x00000037ff007e24 */ /* 0x000fce000f8e00ff */
.L_x_45:
[----:B------:R-:W-:-:S06]  /*8040*/  UISETP.NE.AND UP0, UPT, UR50, 0x3, UPT ;  /* 0x000000033200788c */ /* 0x000fcc000bf05270 */
[----:B------:R-:W-:-:S13]  /*8050*/  PLOP3.LUT P1, PT, PT, PT, UP0, 0x80, 0x0 ;  /* 0x000000000000781c */ /* 0x000fda0003f2f008 */
[----:B------:R-:W-:Y:S05]  /*8060*/  @!P1 BRA `(.L_x_39) ;  /* 0x0000000000049947 */ /* 0x000fea0003800000 */
[----:B------:R-:W-:Y:S01]  /*8070*/  BPT.TRAP 0x1 ;  /* 0x000000040000795c */ /* 0x000fe20000300000 */
.L_x_39:
[----:B------:R-:W-:Y:S01]  /*8080*/  ULEA UR4, UR10, UR43, 0x3 ;  /* 0x0000002b0a047291 */ /* 0x000fe2000f8e183f */
[----:B------:R-:W-:-:S08]  /*8090*/  SHF.L.U32 R4, R2, 0x1f, RZ ;  /* 0x0000001f02047819 */ /* 0x000fd000000006ff */
[----:B------:R1:W3:Y:S01]  /*80a0*/  SYNCS.PHASECHK.TRANS64.TRYWAIT P0, [UR4+0x38480], R4 ;  /* 0x03848004ff0075a7 */ /* 0x0002e20008000144 */
[----:B------:R-:W-:Y:S05]  /*80b0*/  @!P1 BRA `(.L_x_40) ;  /* 0x0000000000049947 */ /* 0x000fea0003800000 */
[----:B------:R-:W-:Y:S01]  /*80c0*/  BPT.TRAP 0x1 ;  /* 0x000000040000795c */ /* 0x000fe20000300000 */
.L_x_40:
[----:B---3--:R-:W-:Y:S05]  /*80d0*/  @P0 BRA `(.L_x_41) ;  /* 0x0000000000080947 */ /* 0x008fea0003800000 */
[----:B------:R-:W3:Y:S02]  /*80e0*/  SYNCS.PHASECHK.TRANS64.TRYWAIT P0, [UR4+0x38480], R4 ;  /* 0x03848004ff0075a7 */ /* 0x000ee40008000144 */
[----:B---3--:R-:W-:Y:S05]  /*80f0*/  @!P0 BRA `(.L_x_42) ;  /* 0x00000128001c8947 */ /* 0x008fea0003800000 */
.L_x_41:
        /* <DEDUP_REMOVED lines=64> */
[----:B----4-:R-:W4:Y:S04]  /*8500*/  LDL.LU.64 R24, [R1] ;  /* 0x0000000001187983 */ /* 0x010f280000300a00 */
[----:B------:R-:W4:Y:S04]  /*8510*/  LDL.LU.64 R26, [R1+0x8] ;  /* 0x00000800011a7983 */ /* 0x000f280000300a00 */
        /* <DEDUP_REMOVED lines=61> */
[----:B------:R-:W4:Y:S01]  /*88f0*/  LDL.LU.64 R150, [R1+0x1f8] ;  /* 0x0001f80001967983 */ /* 0x000f220000300a00 */
[----:B------:R-:W-:-:S02]  /*8900*/  UIADD3 UR4, UR43, 0x18000, URZ ;  /* 0x000180002b047890 */ /* 0x000fc4000fffe03f */
[----:B------:R-:W-:Y:S01]  /*8910*/  ULOP3.LUT UR11, UR8, 0x10000, URZ, 0xfc, !UPT ;  /* 0x00010000080b7892 */ /* 0x000fe2000f8efc3f */
[----:B------:R-:W-:Y:S01]  /*8920*/  STL [R1+0x310], R23 ;  /* 0x0003101701007387 */ /* 0x000fe20000100800 */
[----:B------:R-:W-:Y:S02]  /*8930*/  USHF.R.U32.HI UR4, URZ, 0x4, UR4 ;  /* 0x000000043f047899 */ /* 0x000fe40008011604 */
[----:B------:R-:W-:Y:S01]  /*8940*/  UISETP.NE.U32.AND UP0, UPT, UR9, URZ, UPT ;  /* 0x0000003f0900728c */ /* 0x000fe2000bf05070 */
[----:B------:R-:W-:Y:S01]  /*8950*/  STL [R1+0x30c], R22 ;  /* 0x00030c1601007387 */ /* 0x000fe20000100800 */
[----:B------:R-:W-:Y:S02]  /*8960*/  ULOP3.LUT UR4, UR4, 0x3fff, URZ, 0xc0, !UPT ;  /* 0x00003fff04047892 */ /* 0x000fe4000f8ec03f */
[----:B------:R-:W-:Y:S01]  /*8970*/  ULEA UR11, UR10, UR11, 0xb ;  /* 0x0000000b0a0b7291 */ /* 0x000fe2000f8e583f */
[----:B------:R-:W-:Y:S01]  /*8980*/  STL [R1+0x308], R19 ;  /* 0x0003081301007387 */ /* 0x000fe20000100800 */
[----:B------:R-:W-:Y:S01]  /*8990*/  ULOP3.LUT UR4, UR4, 0x10000, URZ, 0xfc, !UPT ;  /* 0x0001000004047892 */ /* 0x000fe2000f8efc3f */
[----:B------:R-:W-:Y:S01]  /*89a0*/  UMOV UR5, 0x40000040 ;  /* 0x4000004000057882 */ /* 0x000fe20000000000 */
[----:B------:R-:W-:-:S02]  /*89b0*/  UMOV UR7, 0x40000040 ;  /* 0x4000004000077882 */ /* 0x000fc40000000000 */
[----:B------:R-:W-:Y:S01]  /*89c0*/  ULEA UR12, UR10, UR4, 0xb ;  /* 0x000000040a0c7291 */ /* 0x000fe2000f8e583f */
[----:B------:R-:W-:Y:S02]  /*89d0*/  STL [R1+0x304], R18 ;  /* 0x0003041201007387 */ /* 0x000fe40000100800 */
[----:B------:R-:W-:Y:S02]  /*89e0*/  UMOV UR4, UR11 ;  /* 0x0000000b00047c82 */ /* 0x000fe40008000000 */
[----:B------:R-:W-:Y:S02]  /*89f0*/  STL [R1+0x300], R17 ;  /* 0x0003001101007387 */ /* 0x000fe40000100800 */
[----:B------:R-:W-:Y:S02]  /*8a00*/  UMOV UR6, UR12 ;  /* 0x0000000c00067c82 */ /* 0x000fe40008000000 */
[----:B------:R-:W-:Y:S04]  /*8a10*/  STL [R1+0x2fc], R16 ;  /* 0x0002fc1001007387 */ /* 0x000fe80000100800 */
[----:B------:R-:W-:Y:S04]  /*8a20*/  STL [R1+0x2f8], R7 ;  /* 0x0002f80701007387 */ /* 0x000fe80000100800 */
[----:B------:R-:W-:Y:S04]  /*8a30*/  STL [R1+0x2f4], R6 ;  /* 0x0002f40601007387 */ /* 0x000fe80000100800 */
[----:B------:R-:W-:Y:S04]  /*8a40*/  STL [R1+0x2f0], R5 ;  /* 0x0002f00501007387 */ /* 0x000fe80000100800 */
[----:B------:R-:W-:Y:S04]  /*8a50*/  STL [R1+0x2ec], R3 ;  /* 0x0002ec0301007387 */ /* 0x000fe80000100800 */
[----:B------:R1:W-:Y:S04]  /*8a60*/  STL [R1+0x2e8], R2 ;  /* 0x0002e80201007387 */ /* 0x0003e80000100800 */
[----:B------:R2:W-:Y:S01]  /*8a70*/  STL [R1+0x2e4], R0 ;  /* 0x0002e40001007387 */ /* 0x0005e20000100800 */
[----:B----4-:R-:W-:-:S06]  /*8a80*/  WARPGROUP.ARRIVE ;  /* 0x00000000000079c5 */ /* 0x010fcc0000000000 */
[----:B------:R-:W-:Y:S03]  /*8a90*/  HGMMA.64x256x16.F32 R24, gdesc[UR4], R24, UP0, gsb0 ;  /* 0x03e00000041879f0 */ /* 0x000fe6000b800818 */
[----:B------:R-:W-:Y:S02]  /*8aa0*/  WARPGROUP.DEPBAR.LE gsb0, 0x0 ;  /* 0x00008000000079c5 */ /* 0x000fe40000010000 */
[----:B------:R-:W-:Y:S01]  /*8ab0*/  STL.64 [R1], R24 ;  /* 0x0000001801007387 */ /* 0x000fe20000100a00 */
[----:B-1----:R-:W-:Y:S01]  /*8ac0*/  MOV R2, R150 ;  /* 0x0000009600027202 */ /* 0x002fe20000000f00 */
[----:B--2---:R-:W-:Y:S01]  /*8ad0*/  IMAD.MOV.U32 R0, RZ, RZ, R151 ;  /* 0x000000ffff007224 */ /* 0x004fe200078e0097 */
[----:B---3--:R-:W-:Y:S01]  /*8ae0*/  MOV R4, R148 ;  /* 0x0000009400047202 */ /* 0x008fe20000000f00 */
        /* <DEDUP_REMOVED lines=60> */
[----:B------:R1:W-:Y:S01]  /*8eb0*/  STL.64 [R1+0x80], R56 ;  /* 0x0000803801007387 */ /* 0x0003e20000100a00 */
        /* <DEDUP_REMOVED lines=60> */
[----:B------:R-:W-:-:S03]  /*9280*/  IMAD.MOV.U32 R226, RZ, RZ, R59 ;  /* 0x000000ffffe27224 */ /* 0x000fc600078e003b */
        /* <DEDUP_REMOVED lines=52> */
[----:B------:R-:W-:Y:S04]  /*95d0*/  STL.64 [R1+0x5f0], R156 ;  /* 0x0005f09c01007387 */ /* 0x000fe80000100a00 */
[----:B------:R-:W-:Y:S04]  /*95e0*/  STL [R1+0x5ec], R154 ;  /* 0x0005ec9a01007387 */ /* 0x000fe80000100800 */
[----:B------:R-:W-:Y:S01]  /*95f0*/  STL [R1+0x5e8], R153 ;  /* 0x0005e89901007387 */ /* 0x000fe20000100800 */
[----:B--2---:R-:W-:-:S06]  /*9600*/  WARPGROUP.ARRIVE ;  /* 0x00000000000079c5 */ /* 0x004fcc0000000000 */
[----:B------:R-:W-:Y:S03]  /*9610*/  HGMMA.64x256x16.F32 R24, gdesc[UR4], R24, UP0, gsb0 ;  /* 0x03e00000041879f0 */ /* 0x000fe6000b800818 */
        /* <DEDUP_REMOVED lines=107> */
[----:B------:R-:W-:-:S02]  /*9cd0*/  UIADD3 UR4, UR11, 0x2, URZ ;  /* 0x000000020b047890 */ /* 0x000fc4000fffe03f */
[----:B------:R-:W-:Y:S01]  /*9ce0*/  UIADD3 UR6, UR12, 0x2, URZ ;  /* 0x000000020c067890 */ /* 0x000fe2000fffe03f */
[----:B------:R-:W-:Y:S01]  /*9cf0*/  UMOV UR5, 0x40000040 ;  /* 0x4000004000057882 */ /* 0x000fe20000000000 */
[----:B------:R-:W-:Y:S01]  /*9d00*/  UMOV UR7, 0x40000040 ;  /* 0x4000004000077882 */ /* 0x000fe20000000000 */
[----:B--2---:R-:W-:-:S06]  /*9d10*/  WARPGROUP.ARRIVE ;  /* 0x00000000000079c5 */ /* 0x004fcc0000000000 */
[----:B------:R-:W-:Y:S03]  /*9d20*/  HGMMA.64x256x16.F32 R100, gdesc[UR4], R100, UP0, gsb0 ;  /* 0x03e00000046479f0 */ /* 0x000fe6000b800864 */
        /* <DEDUP_REMOVED lines=247> */
[----:B------:R-:W-:Y:S01]  /*aca0*/  STL.64 [R1+0x60], R48 ;  /* 0x0000603001007387 */ /* 0x000fe20000100a00 */
[----:B------:R-:W-:-:S03]  /*acb0*/  MOV R8, R150 ;  /* 0x0000009600087202 */ /* 0x000fc60000000f00 */
[----:B------:R-:W-:Y:S01]  /*acc0*/  STL.64 [R1+0x68], R50 ;  /* 0x0000683201007387 */ /* 0x000fe20000100a00 */
[----:B------:R-:W-:-:S03]  /*acd0*/  IMAD.MOV.U32 R4, RZ, RZ, R151 ;  /* 0x000000ffff047224 */ /* 0x000fc600078e0097 */
[----:B------:R-:W-:Y:S01]  /*ace0*/  STL.64 [R1+0x70], R52 ;  /* 0x0000703401007387 */ /* 0x000fe20000100a00 */
[----:B------:R-:W-:Y:S01]  /*acf0*/  MOV R10, R148 ;  /* 0x00000094000a7202 */ /* 0x000fe20000000f00 */
[----:B------:R-:W-:Y:S02]  /*ad00*/  IMAD.MOV.U32 R9, RZ, RZ, R149 ;  /* 0x000000ffff097224 */ /* 0x000fe400078e0095 */
[----:B------:R-:W-:Y:S01]  /*ad10*/  STL.64 [R1+0x78], R54 ;  /* 0x0000783601007387 */ /* 0x000fe20000100a00 */
[----:B------:R-:W-:Y:S01]  /*ad20*/  MOV R12, R146 ;  /* 0x00000092000c7202 */ /* 0x000fe20000000f00 */
[----:B------:R-:W-:Y:S02]  /*ad30*/  IMAD.MOV.U32 R11, RZ, RZ, R147 ;  /* 0x000000ffff0b7224 */ /* 0x000fe400078e0093 */
[----:B------:R1:W-:Y:S01]  /*ad40*/  STL.64 [R1+0x80], R56 ;  /* 0x0000803801007387 */ /* 0x0003e20000100a00 */
[----:B------:R-:W-:Y:S01]  /*ad50*/  MOV R14, R144 ;  /* 0x00000090000e7202 */ /* 0x000fe20000000f00 */
[----:B------:R-:W-:-:S02]  /*ad60*/  IMAD.MOV.U32 R13, RZ, RZ, R145 ;  /* 0x000000ffff0d7224 */ /* 0x000fc400078e0091 */
[----:B------:R-:W2:Y:S01]  /*ad70*/  LDL.LU.64 R150, [R1+0x510] ;  /* 0x0005100001967983 */ /* 0x000ea20000300a00 */
[----:B------:R-:W-:Y:S01]  /*ad80*/  MOV R20, R142 ;  /* 0x0000008e00147202 */ /* 0x000fe20000000f00 */
[----:B------:R-:W-:Y:S02]  /*ad90*/  IMAD.MOV.U32 R15, RZ, RZ, R143 ;  /* 0x000000ffff0f7224 */ /* 0x000fe400078e008f */
[----:B------:R-:W2:Y:S01]  /*ada0*/  LDL.LU.64 R148, [R1+0x508] ;  /* 0x0005080001947983 */ /* 0x000ea20000300a00 */
[----:B------:R-:W-:Y:S01]  /*adb0*/  MOV R216, R140 ;  /* 0x0000008c00d87202 */ /* 0x000fe20000000f00 */
[----:B------:R-:W-:Y:S02]  /*adc0*/  IMAD.MOV.U32 R21, RZ, RZ, R141 ;  /* 0x000000ffff157224 */ /* 0x000fe400078e008d */
[----:B------:R-:W2:Y:S01]  /*add0*/  LDL.LU.64 R146, [R1+0x500] ;  /* 0x0005000001927983 */ /* 0x000ea20000300a00 */
        /* <DEDUP_REMOVED lines=247> */
[----:B------:R1:W5:Y:S01]  /*bd50*/  LDL.LU R23, [R1+0x310] ;  /* 0x0003100001177983 */ /* 0x0003620000300800 */
[----:B------:R-:W-:Y:S01]  /*bd60*/  UIADD3 UR6, UR12, 0x6, URZ ;  /* 0x000000060c067890 */ /* 0x000fe2000fffe03f */
[----:B------:R-:W-:Y:S01]  /*bd70*/  UMOV UR5, 0x40000040 ;  /* 0x4000004000057882 */ /* 0x000fe20000000000 */
[----:B------:R-:W-:Y:S01]  /*bd80*/  UMOV UR7, 0x40000040 ;  /* 0x4000004000077882 */ /* 0x000fe20000000000 */
[----:B------:R1:W5:Y:S04]  /*bd90*/  LDL.LU R22, [R1+0x30c] ;  /* 0x00030c0001167983 */ /* 0x0003680000300800 */
        /* <DEDUP_REMOVED lines=112> */
[----:B-1----:R-:W-:Y:S05]  /*c4a0*/  @!P1 BRA `(.L_x_43) ;  /* 0x0000000000049947 */ /* 0x002fea0003800000 */
[----:B------:R-:W-:Y:S01]  /*c4b0*/  BPT.TRAP 0x1 ;  /* 0x000000040000795c */ /* 0x000fe20000300000 */
.L_x_43:
[----:B-----5:R-:W-:Y:S01]  /*c4c0*/  ISETP.NE.AND P0, PT, R22, RZ, PT ;  /* 0x000000ff1600720c */ /* 0x020fe20003f05270 */
[----:B------:R-:W-:-:S12]  /*c4d0*/  UISETP.GT.U32.AND UP0, UPT, UR52, 0x1, UPT ;  /* 0x000000013400788c */ /* 0x000fd8000bf04070 */
[----:B------:R-:W-:-:S04]  /*c4e0*/  @P0 LEA R4, R0, UR43, 0x3 ;  /* 0x0000002b00040c11 */ /* 0x000fc8000f8e18ff */
[----:B------:R-:W-:-:S04]  /*c4f0*/  @P0 IADD3 R4, R4, 0x38498, RZ ;  /* 0x0003849804040810 */ /* 0x000fc80007ffe0ff */
[----:B------:R-:W-:-:S04]  /*c500*/  @P0 PRMT R4, R23, 0x654, R4 ;  /* 0x0000065417040816 */ /* 0x000fc80000000004 */
[----:B------:R1:W-:Y:S01]  /*c510*/  @P0 SYNCS.ARRIVE.TRANS64.RED.A1T0 RZ, [R4+URZ], RZ ;  /* 0x000000ff04ff09a7 */ /* 0x0003e2000810043f */
[----:B------:R-:W-:-:S13]  /*c520*/  PLOP3.LUT P0, PT, PT, PT, UP0, 0x80, 0x0 ;  /* 0x000000000000781c */ /* 0x000fda0003f0f008 */
[----:B-1----:R-:W-:Y:S05]  /*c530*/  @P0 BRA `(.L_x_44) ;  /* 0x0000000000040947 */ /* 0x002fea0003800000 */
[----:B------:R-:W-:Y:S01]  /*c540*/  BPT.TRAP 0x1 ;  /* 0x000000040000795c */ /* 0x000fe20000300000 */
.L_x_44:
[----:B------:R-:W-:Y:S01]  /*c550*/  UIADD3 UR10, UR10, 0x1, URZ ;  /* 0x000000010a0a7890 */ /* 0x000fe2000fffe03f */
[C---:B------:R-:W-:Y:S01]  /*c560*/  ISETP.GT.AND P1, PT, R3.reuse, 0x1, PT ;  /* 0x000000010300780c */ /* 0x040fe20003f24270 */
[----:B------:R-:W-:Y:S01]  /*c570*/  VIADD R0, R0, 0x1 ;  /* 0x0000000100007836 */ /* 0x000fe20000000000 */
[----:B------:R-:W-:Y:S01]  /*c580*/  IADD3 R3, R3, -0x1, RZ ;  /* 0xffffffff03037810 */ /* 0x000fe20007ffe0ff */
[----:B------:R-:W-:-:S03]  /*c590*/  UISETP.NE.AND UP0, UPT, UR10, 0x3, UPT ;  /* 0x000000030a00788c */ /* 0x000fc6000bf05270 */
[C---:B------:R-:W-:Y:S01]  /*c5a0*/  ISETP.NE.AND P0, PT, R0.reuse, 0x3, PT ;  /* 0x000000030000780c */ /* 0x040fe20003f05270 */
[----:B------:R-:W-:Y:S02]  /*c5b0*/  USEL UR4, URZ, 0x1, UP0 ;  /* 0x000000013f047887 */ /* 0x000fe40008000000 */
[----:B------:R-:W-:Y:S01]  /*c5c0*/  USEL UR10, UR10, URZ, UP0 ;  /* 0x0000003f0a0a7287 */ /* 0x000fe20008000000 */
[----:B------:R-:W-:-:S03]  /*c5d0*/  SEL R0, R0, RZ, P0 ;  /* 0x000000ff00007207 */ /* 0x000fc60000000000 */
[----:B------:R-:W-:Y:S01]  /*c5e0*/  LOP3.LUT R2, R2, UR4, RZ, 0x3c, !PT ;  /* 0x0000000402027c12 */ /* 0x000fe2000f8e3cff */
[----:B------:R-:W-:Y:S07]  /*c5f0*/  @P1 BRA `(.L_x_45) ;  /* 0xffffffb800901947 */ /* 0x000fee000383ffff */
.L_x_38:
[----:B------:R-:W-:-:S13]  /*c600*/  ISETP.GE.AND P0, PT, R5, 0x1, PT ;  /* 0x000000010500780c */ /* 0x000fda0003f06270 */
[----:B------:R-:W-:Y:S05]  /*c610*/  @!P0 BRA `(.L_x_46) ;  /* 0x0000000000448947 */ /* 0x000fea0003800000 */
[----:B------:R-:W-:-:S06]  /*c620*/  UISETP.NE.AND UP0, UPT, UR50, 0x3, UPT ;  /* 0x000000033200788c */ /* 0x000fcc000bf05270 */
[----:B------:R-:W-:-:S13]  /*c630*/  PLOP3.LUT P0, PT, PT, PT, UP0, 0x80, 0x0 ;  /* 0x000000000000781c */ /* 0x000fda0003f0f008 */
[----:B------:R-:W-:Y:S05]  /*c640*/  @!P0 BRA `(.L_x_47) ;  /* 0x0000000000048947 */ /* 0x000fea0003800000 */
[----:B------:R-:W-:Y:S01]  /*c650*/  BPT.TRAP 0x1 ;  /* 0x000000040000795c */ /* 0x000fe20000300000 */
.L_x_47:
[----:B------:R-:W-:Y:S01]  /*c660*/  ISETP.NE.AND P0, PT, R22, RZ, PT ;  /* 0x000000ff1600720c */ /* 0x000fe20003f05270 */
[----:B------:R-:W-:-:S12]  /*c670*/  UISETP.GT.U32.AND UP0, UPT, UR52, 0x1, UPT ;  /* 0x000000013400788c */ /* 0x000fd8000bf04070 */
[----:B------:R-:W-:-:S04]  /*c680*/  @P0 VIADD R6, R6, UR55 ;  /* 0x0000003706060c36 */ /* 0x000fc80008000000 */
[----:B------:R-:W-:-:S05]  /*c690*/  @P0 IMAD.WIDE.U32 R2, R6, -0x55555555, RZ ;  /* 0xaaaaaaab06020825 */ /* 0x000fca00078e00ff */
[----:B------:R-:W-:-:S05]  /*c6a0*/  @P0 SHF.R.U32.HI R0, RZ, 0x1, R3 ;  /* 0x00000001ff000819 */ /* 0x000fca0000011603 */
[----:B------:R-:W-:-:S05]  /*c6b0*/  @P0 IMAD R0, R0, -0x3, R6 ;  /* 0xfffffffd00000824 */ /* 0x000fca00078e0206 */
[----:B------:R-:W-:-:S04]  /*c6c0*/  @P0 LEA R0, R0, UR43, 0x3 ;  /* 0x0000002b00000c11 */ /* 0x000fc8000f8e18ff */
[----:B------:R-:W-:-:S04]  /*c6d0*/  @P0 IADD3 R0, R0, 0x38498, RZ ;  /* 0x0003849800000810 */ /* 0x000fc80007ffe0ff */
[----:B------:R-:W-:-:S04]  /*c6e0*/  @P0 PRMT R0, R23, 0x654, R0 ;  /* 0x0000065417000816 */ /* 0x000fc80000000000 */
[----:B------:R1:W-:Y:S01]  /*c6f0*/  @P0 SYNCS.ARRIVE.TRANS64.RED.A1T0 RZ, [R0+URZ], RZ ;  /* 0x000000ff00ff09a7 */ /* 0x0003e2000810043f */
[----:B------:R-:W-:-:S13]  /*c700*/  PLOP3.LUT P0, PT, PT, PT, UP0, 0x80, 0x0 ;  /* 0x000000000000781c */ /* 0x000fda0003f0f008 */
[----:B-1----:R-:W-:Y:S05]  /*c710*/  @P0 BRA `(.L_x_46) ;  /* 0x0000000000040947 */ /* 0x002fea0003800000 */
[----:B------:R-:W-:Y:S01]  /*c720*/  BPT.TRAP 0x1 ;  /* 0x000000040000795c */ /* 0x000fe20000300000 */
.L_x_46:
[----:B------:R-:W-:Y:S02]  /*c730*/  R2UR UR4, R5 ;  /* 0x00000000050472ca */ /* 0x000fe400000e0000 */
[----:B------:R-:W-:Y:S02]  /*c740*/  R2UR UR45, R16 ;  /* 0x00000000102d72ca */ /* 0x000fe400000e0000 */
[----:B------:R-:W-:Y:S02]  /*c750*/  R2UR UR46, R17 ;  /* 0x00000000112e72ca */ /* 0x000fe400000e0000 */
[----:B------:R-:W-:-:S07]  /*c760*/  LOP3.LUT P0, RZ, R7, 0xff, RZ, 0xc0, !PT ;  /* 0x000000ff07ff7812 */ /* 0x000fce000780c0ff */
[----:B------:R-:W-:Y:S02]  /*c770*/  UIADD3 UR4, UR4, 0x3f, URZ ;  /* 0x0000003f04047890 */ /* 0x000fe4000fffe03f */
[----:B------:R-:W-:Y:S02]  /*c780*/  USHF.L.U32 UR45, UR45, 0x8, URZ ;  /* 0x000000082d2d7899 */ /* 0x000fe4000800063f */
[----:B------:R-:W-:Y:S02]  /*c790*/  USHF.R.S32.HI UR5, URZ, 0x1f, UR4 ;  /* 0x0000001f3f057899 */ /* 0x000fe40008011404 */
[----:B------:R-:W-:Y:S02]  /*c7a0*/  USHF.L.U32 UR46, UR46, 0x8, URZ ;  /* 0x000000082e2e7899 */ /* 0x000fe4000800063f */
[----:B------:R-:W-:Y:S02]  /*c7b0*/  ULEA.HI UR5, UR5, UR4, URZ, 0x6 ;  /* 0x0000000405057291 */ /* 0x000fe4000f8f303f */
[----:B------:R-:W-:-:S02]  /*c7c0*/  UIADD3 UR4, UR43, 0x30000, URZ ;  /* 0x000300002b047890 */ /* 0x000fc4000fffe03f */
[----:B------:R-:W-:Y:S02]  /*c7d0*/  USHF.R.S32.HI UR5, URZ, 0x6, UR5 ;  /* 0x000000063f057899 */ /* 0x000fe40008011405 */
[----:B------:R-:W-:Y:S02]  /*c7e0*/  ULOP3.LUT UP2, URZ, UR4, 0x3ff, URZ, 0xc0, !UPT ;  /* 0x000003ff043f7892 */ /* 0x000fe4000f84c03f */
[----:B------:R-:W-:Y:S02]  /*c7f0*/  UIADD3 UR55, UR55, UR5, URZ ;  /* 0x0000000537377290 */ /* 0x000fe4000fffe03f */
[----:B------:R-:W-:Y:S02]  /*c800*/  UISETP.GE.U32.AND UP1, UPT, UR5, 0x3, UPT ;  /* 0x000000030500788c */ /* 0x000fe4000bf26070 */
[----:B------:R-:W-:Y:S01]  /*c810*/  UISETP.GT.U32.AND UP0, UPT, UR55, 0x2, UPT ;  /* 0x000000023700788c */ /* 0x000fe2000bf04070 */
[----:B------:R-:W-:-:S03]  /*c820*/  PLOP3.LUT P1, PT, PT, PT, UP2, 0x80, 0x0 ;  /* 0x000000000000781c */ /* 0x000fc60003f2f028 */
[----:B------:R-:W-:-:S04]  /*c830*/  UISETP.LT.U32.AND UP0, UPT, UR5, 0x3, UP0 ;  /* 0x000000030500788c */ /* 0x000fc80008701070 */
[----:B------:R-:W-:Y:S02]  /*c840*/  USEL UR6, URZ, 0x1, !UP0 ;  /* 0x000000013f067887 */ /* 0x000fe4000c000000 */
[----:B------:R-:W-:Y:S02]  /*c850*/  @UP1 UIMAD.WIDE.U32 UR4, UR55, -0x55555555, URZ ;  /* 0xaaaaaaab370418a5 */ /* 0x000fe4000f8e003f */
[----:B------:R-:W-:Y:S02]  /*c860*/  ULOP3.LUT UR37, UR37, UR6, URZ, 0x3c, !UPT ;  /* 0x0000000625257292 */ /* 0x000fe4000f8e3c3f */
[----:B------:R-:W-:-:S04]  /*c870*/  @UP1 USHF.R.U32.HI UR4, URZ, 0x1, UR5 ;  /* 0x000000013f041899 */ /* 0x000fc80008011605 */
[----:B------:R-:W-:Y:S01]  /*c880*/  @UP1 ULOP3.LUT UR37, UR37, 0x1, UR4, 0x78, !UPT ;  /* 0x0000000125251892 */ /* 0x000fe2000f8e7804 */
[----:B------:R-:W-:Y:S11]  /*c890*/  @!P0 BRA `(.L_x_48) ;  /* 0x00000000000c8947 */ /* 0x000ff60003800000 */
[----:B------:R-:W-:-:S04]  /*c8a0*/  DEPBAR {5,4,3,2,1,0} ;  /* 0x0000003f0000791a */ /* 0x000fc80000000000 */
[----:B------:R1:W-:Y:S02]  /*c8b0*/  UTMACCTL.IV [UR58] ;  /* 0x000000003a0079b9 */ /* 0x0003e40008000000 */
[----:B-1----:R-:W-:Y:S01]  /*c8c0*/  NOP ;  /* 0x0000000000007918 */ /* 0x002fe20000000000 */
.L_x_48:
[----:B------:R-:W-:Y:S05]  /*c8d0*/  @!P1 BRA `(.L_x_49) ;  /* 0x00000000007c9947 */ /* 0x000fea0003800000 */
[----:B------:R-:W-:Y:S01]  /*c8e0*/  MOV R16, 0x0 ;  /* 0x0000000000107802 */ /* 0x000fe20000000f00 */
[----:B------:R-:W-:Y:S01]  /*c8f0*/  ULDC.64 UR4, c[0x4][0x68] ;  /* 0x01001a0000047ab9 */ /* 0x000fe20000000a00 */
[----:B------:R-:W-:Y:S01]  /*c900*/  ULDC.64 UR6, c[0x4][0x70] ;  /* 0x01001c0000067ab9 */ /* 0x000fe20000000a00 */
[----:B------:R-:W-:Y:S01]  /*c910*/  ULDC.64 UR8, c[0x4][0x8] ;  /* 0x0100020000087ab9 */ /* 0x000fe20000000a00 */
[----:B------:R1:W3:Y:S01]  /*c920*/  LDC.64 R2, c[0x4][R16] ;  /* 0x0100000010027b82 */ /* 0x0002e20000000a00 */
[----:B------:R-:W-:Y:S01]  /*c930*/  IMAD.U32 R4, RZ, RZ, UR4 ;  /* 0x00000004ff047e24 */ /* 0x000fe2000f8e00ff */
[----:B------:R-:W-:Y:S01]  /*c940*/  MOV R5, UR5 ;  /* 0x0000000500057c02 */ /* 0x000fe20008000f00 */
[----:B------:R-:W-:Y:S01]  /*c950*/  IMAD.U32 R6, RZ, RZ, UR6 ;  /* 0x00000006ff067e24 */ /* 0x000fe2000f8e00ff */
[----:B------:R-:W-:Y:S01]  /*c960*/  MOV R7, UR7 ;  /* 0x0000000700077c02 */ /* 0x000fe20008000f00 */
[----:B------:R-:W-:Y:S01]  /*c970*/  IMAD.U32 R10, RZ, RZ, UR8 ;  /* 0x00000008ff0a7e24 */ /* 0x000fe2000f8e00ff */
[----:B------:R-:W-:Y:S01]  /*c980*/  MOV R11, UR9 ;  /* 0x00000009000b7c02 */ /* 0x000fe20008000f00 */
[----:B------:R-:W-:Y:S01]  /*c990*/  IMAD.MOV.U32 R8, RZ, RZ, 0x70 ;  /* 0x00000070ff087424 */ /* 0x000fe200078e00ff */
[----:B------:R-:W-:Y:S01]  /*c9a0*/  MOV R12, 0x1 ;  /* 0x00000001000c7802 */ /* 0x000fe20000000f00 */
[----:B-1----:R-:W-:-:S07]  /*c9b0*/  IMAD.MOV.U32 R13, RZ, RZ, RZ ;  /* 0x000000ffff0d7224 */ /* 0x002fce00078e00ff */
[----:B------:R-:W-:-:S07]  /*c9c0*/  LEPC R20, `(.L_x_50) ;  /* 0x000000001014794e */ /* 0x000fce0000000000 */
[----:B--23--:R-:W-:Y:S05]  /*c9d0*/  CALL.ABS.NOINC R2 ;  /* 0x0000000002007343 */ /* 0x00cfea0003c00000 */
.L_x_50:
[----:B------:R1:W2:Y:S01]  /*c9e0*/  LDC.64 R2, c[0x4][R16] ;  /* 0x0100000010027b82 */ /* 0x0002a20000000a00 */
[----:B------:R-:W-:Y:S01]  /*c9f0*/  ULDC.64 UR4, c[0x4][0x68] ;  /* 0x01001a0000047ab9 */ /* 0x000fe20000000a00 */
[----:B------:R-:W-:Y:S01]  /*ca00*/  ULDC.64 UR6, c[0x4][0x70] ;  /* 0x01001c0000067ab9 */ /* 0x000fe20000000a00 */
[----:B------:R-:W-:Y:S01]  /*ca10*/  ULDC.64 UR8, c[0x4][0x8] ;  /* 0x0100020000087ab9 */ /* 0x000fe20000000a00 */
[----:B------:R-:W-:Y:S01]  /*ca20*/  MOV R4, UR4 ;  /* 0x0000000400047c02 */ /* 0x000fe20008000f00 */
[----:B------:R-:W-:Y:S01]  /*ca30*/  IMAD.U32 R5, RZ, RZ, UR5 ;  /* 0x00000005ff057e24 */ /* 0x000fe2000f8e00ff */
[----:B------:R-:W-:Y:S01]  /*ca40*/  MOV R6, UR6 ;  /* 0x0000000600067c02 */ /* 0x000fe20008000f00 */
[----:B------:R-:W-:Y:S01]  /*ca50*/  IMAD.U32 R7, RZ, RZ, UR7 ;  /* 0x00000007ff077e24 */ /* 0x000fe2000f8e00ff */
[----:B------:R-:W-:Y:S01]  /*ca60*/  MOV R10, UR8 ;  /* 0x00000008000a7c02 */ /* 0x000fe20008000f00 */
[----:B------:R-:W-:Y:S01]  /*ca70*/  IMAD.U32 R11, RZ, RZ, UR9 ;  /* 0x00000009ff0b7e24 */ /* 0x000fe2000f8e00ff */
[----:B------:R-:W-:Y:S01]  /*ca80*/  MOV R8, 0x70 ;  /* 0x0000007000087802 */ /* 0x000fe20000000f00 */
[----:B------:R-:W-:Y:S01]  /*ca90*/  IMAD.MOV.U32 R12, RZ, RZ, 0x1 ;  /* 0x00000001ff0c7424 */ /* 0x000fe200078e00ff */
[----:B-1----:R-:W-:-:S07]  /*caa0*/  MOV R13, RZ ;  /* 0x000000ff000d7202 */ /* 0x002fce0000000f00 */
[----:B------:R-:W-:-:S07]  /*cab0*/  LEPC R20, `(.L_x_49) ;  /* 0x000000001014794e */ /* 0x000fce0000000000 */
[----:B--2---:R-:W-:Y:S05]  /*cac0*/  CALL.ABS.NOINC R2 ;  /* 0x0000000002007343 */ /* 0x004fea0003c00000 */
.L_x_49:
[----:B------:R-:W-:Y:S02]  /*cad0*/  ULDC.64 UR4, c[0x0][0x590] ;  /* 0x0001640000047ab9 */ /* 0x000fe40000000a00 */
[----:B------:R-:W-:-:S04]  /*cae0*/  ISETP.NE.U32.AND P0, PT, RZ, UR4, PT ;  /* 0x00000004ff007c0c */ /* 0x000fc8000bf05070 */
[----:B------:R-:W-:-:S13]  /*caf0*/  ISETP.NE.AND.EX P0, PT, RZ, UR5, PT, P0 ;  /* 0x00000005ff007c0c */ /* 0x000fda000bf05300 */
[----:B------:R-:W-:Y:S05]  /*cb00*/  @!P0 BRA `(.L_x_51) ;  /* 0x0000000000148947 */ /* 0x000fea0003800000 */
[----:B------:R-:W-:-:S04]  /*cb10*/  LEA R2, P0, R18, UR4, 0x3 ;  /* 0x0000000412027c11 */ /* 0x000fc8000f8018ff */
[----:B------:R-:W-:-:S06]  /*cb20*/  LEA.HI.X R3, R18, UR5, R19, 0x3, P0 ;  /* 0x0000000512037c11 */ /* 0x000fcc00080f1c13 */
[----:B------:R-:W3:Y:S04]  /*cb30*/  LDG.E.64 R2, desc[UR56][R2.64] ;  /* 0x0000003802027981 */ /* 0x000ee8000c1e1b00 */
[----:B---3--:R1:W5:Y:S01]  /*cb40*/  LD.E R0, desc[UR56][R2.64] ;  /* 0x0000003802007980 */ /* 0x008362000c101900 */
[----:B------:R-:W-:Y:S05]  /*cb50*/  BRA `(.L_x_52) ;  /* 0x0000000000307947 */ /* 0x000fea0003800000 */
.L_x_51:
[----:B------:R-:W-:Y:S02]  /*cb60*/  ULDC.64 UR4, c[0x0][0x588] ;  /* 0x0001620000047ab9 */ /* 0x000fe40000000a00 */
[----:B------:R-:W-:-:S04]  /*cb70*/  ISETP.NE.U32.AND P0, PT, RZ, UR4, PT ;  /* 0x00000004ff007c0c */ /* 0x000fc8000bf05070 */
[----:B------:R-:W-:-:S13]  /*cb80*/  ISETP.NE.AND.EX P0, PT, RZ, UR5, PT, P0 ;  /* 0x00000005ff007c0c */ /* 0x000fda000bf05300 */
[----:B------:R-:W-:Y:S05]  /*cb90*/  @!P0 BRA `(.L_x_53) ;  /* 0x0000000000188947 */ /* 0x000fea0003800000 */
[----:B------:R-:W1:Y:S01]  /*cba0*/  LDC.64 R4, c[0x0][0x588] ;  /* 0x00016200ff047b82 */ /* 0x000e620000000a00 */
[----:B------:R-:W-:Y:S02]  /*cbb0*/  ULDC UR4, c[0x0][0x598] ;  /* 0x0001660000047ab9 */ /* 0x000fe40000000800 */
[----:B------:R-:W-:-:S04]  /*cbc0*/  IMAD R2, R18, UR4, RZ ;  /* 0x0000000412027c24 */ /* 0x000fc8000f8e02ff */
[----:B-1----:R-:W-:-:S05]  /*cbd0*/  IMAD.WIDE R2, R2, 0x4, R4 ;  /* 0x0000000402027825 */ /* 0x002fca00078e0204 */
[----:B------:R3:W5:Y:S01]  /*cbe0*/  LDG.E R0, desc[UR56][R2.64] ;  /* 0x0000003802007981 */ /* 0x000762000c1e1900 */
[----:B------:R-:W-:Y:S05]  /*cbf0*/  BRA `(.L_x_52) ;  /* 0x0000000000087947 */ /* 0x000fea0003800000 */
.L_x_53:
[----:B------:R-:W-:Y:S02]  /*cc00*/  ULDC UR4, c[0x0][0x580] ;  /* 0x0001600000047ab9 */ /* 0x000fe40000000800 */
[----:B------:R-:W-:-:S07]  /*cc10*/  IMAD.U32 R0, RZ, RZ, UR4 ;  /* 0x00000004ff007e24 */ /* 0x000fce000f8e00ff */
.L_x_52:
[----:B------:R-:W-:Y:S02]  /*cc20*/  ULDC.64 UR4, c[0x0][0x5b8] ;  /* 0x00016e0000047ab9 */ /* 0x000fe40000000a00 */
[----:B------:R-:W-:-:S04]  /*cc30*/  ISETP.NE.U32.AND P0, PT, RZ, UR4, PT ;  /* 0x00000004ff007c0c */ /* 0x000fc8000bf05070 */
[----:B------:R-:W-:-:S13]  /*cc40*/  ISETP.NE.AND.EX P0, PT, RZ, UR5, PT, P0 ;  /* 0x00000005ff007c0c */ /* 0x000fda000bf05300 */
[----:B------:R-:W-:Y:S05]  /*cc50*/  @!P0 BRA `(.L_x_54) ;  /* 0x0000000000148947 */ /* 0x000fea0003800000 */
[----:B-1-3--:R-:W-:-:S04]  /*cc60*/  LEA R2, P0, R18, UR4, 0x3 ;  /* 0x0000000412027c11 */ /* 0x00afc8000f8018ff */
[----:B------:R-:W-:-:S06]  /*cc70*/  LEA.HI.X R3, R18, UR5, R19, 0x3, P0 ;  /* 0x0000000512037c11 */ /* 0x000fcc00080f1c13 */
[----:B------:R-:W3:Y:S04]  /*cc80*/  LDG.E.64 R2, desc[UR56][R2.64] ;  /* 0x0000003802027981 */ /* 0x000ee8000c1e1b00 */
[----:B---3--:R3:W5:Y:S01]  /*cc90*/  LD.E R2, desc[UR56][R2.64] ;  /* 0x0000003802027980 */ /* 0x008762000c101900 */
[----:B------:R-:W-:Y:S05]  /*cca0*/  BRA `(.L_x_55) ;  /* 0x0000000000307947 */ /* 0x000fea0003800000 */
.L_x_54:
[----:B------:R-:W-:Y:S02]  /*ccb0*/  ULDC.64 UR4, c[0x0][0x5b0] ;  /* 0x00016c0000047ab9 */ /* 0x000fe40000000a00 */
[----:B------:R-:W-:-:S04]  /*ccc0*/  ISETP.NE.U32.AND P0, PT, RZ, UR4, PT ;  /* 0x00000004ff007c0c */ /* 0x000fc8000bf05070 */
[----:B------:R-:W-:-:S13]  /*ccd0*/  ISETP.NE.AND.EX P0, PT, RZ, UR5, PT, P0 ;  /* 0x00000005ff007c0c */ /* 0x000fda000bf05300 */
[----:B------:R-:W-:Y:S05]  /*cce0*/  @!P0 BRA `(.L_x_56) ;  /* 0x0000000000188947 */ /* 0x000fea0003800000 */
[----:B------:R-:W4:Y:S01]  /*ccf0*/  LDC.64 R4, c[0x0][0x5b0] ;  /* 0x00016c00ff047b82 */ /* 0x000f220000000a00 */
[----:B------:R-:W-:Y:S02]  /*cd00*/  ULDC UR4, c[0x0][0x5c0] ;  /* 0x0001700000047ab9 */ /* 0x000fe40000000800 */
[----:B-1-3--:R-:W-:-:S04]  /*cd10*/  IMAD R2, R18, UR4, RZ ;  /* 0x0000000412027c24 */ /* 0x00afc8000f8e02ff */
[----:B----4-:R-:W-:-:S06]  /*cd20*/  IMAD.WIDE R2, R2, 0x4, R4 ;  /* 0x0000000402027825 */ /* 0x010fcc00078e0204 */
[----:B------:R1:W5:Y:S01]  /*cd30*/  LDG.E R2, desc[UR56][R2.64] ;  /* 0x0000003802027981 */ /* 0x000362000c1e1900 */
[----:B------:R-:W-:Y:S05]  /*cd40*/  BRA `(.L_x_55) ;  /* 0x0000000000087947 */ /* 0x000fea0003800000 */
.L_x_56:
[----:B------:R-:W-:Y:S02]  /*cd50*/  ULDC UR4, c[0x0][0x5a8] ;  /* 0x00016a0000047ab9 */ /* 0x000fe40000000800 */
[----:B-1-3--:R-:W-:-:S07]  /*cd60*/  MOV R2, UR4 ;  /* 0x0000000400027c02 */ /* 0x00afce0008000f00 */
.L_x_55:
[----:B------:R-:W-:Y:S01]  /*cd70*/  ISETP.GT.U32.AND P0, PT, R157, 0x3e, PT ;  /* 0x0000003e9d00780c */ /* 0x000fe20003f04070 */
[----:B------:R-:W-:Y:S01]  /*cd80*/  BSSY B0, `(.L_x_57) ;  /* 0x0000007000007945 */ /* 0x000fe20003800000 */
[----:B------:R-:W-:-:S11]  /*cd90*/  PRMT R16, RZ, 0x7610, R16 ;  /* 0x00007610ff107816 */ /* 0x000fd60000000010 */
[----:B------:R-:W-:Y:S05]  /*cda0*/  @P0 BRA `(.L_x_58) ;  /* 0x0000000000100947 */ /* 0x000fea0003800000 */
[----:B------:R-:W-:-:S03]  /*cdb0*/  UMOV UR4, 0xffffffff ;  /* 0xffffffff00047882 */ /* 0x000fc60000000000 */
[----:B------:R-:W-:Y:S05]  /*cdc0*/  BRA.DIV UR4, `(.L_x_59) ;  /* 0x000000de04007947 */ /* 0x000fea000b800000 */
[----:B------:R-:W-:-:S13]  /*cdd0*/  ELECT P6, URZ, PT ;  /* 0x00000000003f782f */ /* 0x000fda00038c0000 */
.L_x_355:
[----:B------:R-:W-:-:S07]  /*cde0*/  SEL R16, RZ, 0x1, !P6 ;  /* 0x00000001ff107807 */ /* 0x000fce0007000000 */
.L_x_58:
[----:B------:R-:W-:Y:S05]  /*cdf0*/  BSYNC B0 ;  /* 0x0000000000007941 */ /* 0x000fea0003800000 */
.L_x_57:
[----:B-1-3--:R-:W-:-:S05]  /*ce00*/  IMAD.U32 R3, RZ, RZ, UR48 ;  /* 0x00000030ff037e24 */ /* 0x00afca000f8e00ff */
[----:B------:R-:W-:-:S13]  /*ce10*/  ISETP.NE.AND P1, PT, R3, 0x3, PT ;  /* 0x000000030300780c */ /* 0x000fda0003f25270 */
[----:B------:R-:W-:Y:S05]  /*ce20*/  @!P1 BRA `(.L_x_60) ;  /* 0x0000000000049947 */ /* 0x000fea0003800000 */
[----:B------:R-:W-:Y:S01]  /*ce30*/  BPT.TRAP 0x1 ;  /* 0x000000040000795c */ /* 0x000fe20000300000 */
.L_x_60:
[----:B------:R-:W-:Y:S02]  /*ce40*/  SHF.L.U32 R159, RZ, 0x1f, RZ ;  /* 0x0000001fff9f7819 */ /* 0x000fe400000006ff */
[----:B-----5:R-:W-:Y:S02]  /*ce50*/  FSETP.NEU.AND P0, PT, R0, RZ, PT ;  /* 0x000000ff0000720b */ /* 0x020fe40003f0d000 */
[----:B------:R-:W1:Y:S02]  /*ce60*/  SYNCS.PHASECHK.TRANS64.TRYWAIT P2, [UR43+0x384b0], R159 ;  /* 0x0384b09fff0075a7 */ /* 0x000e64000804016b */
[----:B-1----:R-:W-:Y:S09]  /*ce70*/  @!P2 BRA `(.L_x_61) ;  /* 0x000000d800eca947 */ /* 0x002ff20003800000 */
.L_x_356:
[----:B------:R-:W3:Y:S04]  /*ce80*/  LDL.LU R3, [R1] ;  /* 0x0000000001037983 */ /* 0x000ee80000300800 */
[----:B------:R-:W4:Y:S04]  /*ce90*/  LDL.LU R7, [R1+0x4] ;  /* 0x0000040001077983 */ /* 0x000f280000300800 */
[----:B------:R-:W5:Y:S01]  /*cea0*/  LDL.LU R6, [R1+0x8] ;  /* 0x0000080001067983 */ /* 0x000f620000300800 */
[----:B------:R-:W-:Y:S01]  /*ceb0*/  MOV R8, RZ ;  /* 0x000000ff00087202 */ /* 0x000fe20000000f00 */
[----:B------:R-:W-:Y:S05]  /*cec0*/  @P0 WARPSYNC.ALL ;  /* 0x0000000000000948 */ /* 0x000fea0003800000 */
[----:B-1----:R-:W-:Y:S01]  /*ced0*/  @P0 LEA R4, R156, UR43, 0x1 ;  /* 0x0000002b9c040c11 */ /* 0x002fe2000f8e08ff */
[----:B------:R-:W-:Y:S04]  /*cee0*/  BSSY B0, `(.L_x_62) ;  /* 0x0000010000007945 */ /* 0x000fe80003800000 */
[----:B------:R-:W1:Y:S02]  /*cef0*/  @P0 LDSM.16.MT88.4 R8, [R4+0x30000] ;  /* 0x030000000408083b */ /* 0x000e640000004200 */
[----:B-1----:R-:W-:-:S02]  /*cf00*/  HADD2.F32 R5, -RZ, R8.H0_H0 ;  /* 0x20000008ff057230 */ /* 0x002fc40000004100 */
[----:B---3--:R-:W-:-:S04]  /*cf10*/  FMUL R3, R3, R2 ;  /* 0x0000000203037220 */ /* 0x008fc80000400000 */
[----:B------:R-:W-:Y:S01]  /*cf20*/  FFMA R5, R5, R0, R3 ;  /* 0x0000000005057223 */ /* 0x000fe20000000003 */
[----:B------:R-:W-:Y:S02]  /*cf30*/  HADD2.F32 R3, -RZ, R8.H1_H1 ;  /* 0x30000008ff037230 */ /* 0x000fe40000004100 */
[-C--:B----4-:R-:W-:Y:S01]  /*cf40*/  FMUL R12, R7, R2.reuse ;  /* 0x00000002070c7220 */ /* 0x090fe20000400000 */
[----:B-----5:R-:W-:-:S03]  /*cf50*/  FMUL R13, R6, R2 ;  /* 0x00000002060d7220 */ /* 0x020fc60000400000 */
[----:B------:R-:W-:-:S05]  /*cf60*/  FFMA R12, R3, R0, R12 ;  /* 0x00000000030c7223 */ /* 0x000fca000000000c */
[----:B------:R-:W-:Y:S02]  /*cf70*/  F2FP.F16.F32.PACK_AB R12, R12, R5 ;  /* 0x000000050c0c723e */ /* 0x000fe400000000ff */
[----:B------:R-:W1:Y:S01]  /*cf80*/  @P0 LDSM.16.MT88.4 R4, [R4+0x30800] ;  /* 0x030800000404083b */ /* 0x000e620000004200 */
[----:B------:R-:W-:Y:S05]  /*cf90*/  @P0 BRA `(.L_x_63) ;  /* 0x0000000000100947 */ /* 0x000fea0003800000 */
[----:B------:R-:W-:Y:S01]  /*cfa0*/  IMAD.MOV.U32 R9, RZ, RZ, RZ ;  /* 0x000000ffff097224 */ /* 0x000fe200078e00ff */
[----:B------:R-:W-:Y:S02]  /*cfb0*/  CS2R R10, SRZ ;  /* 0x00000000000a7805 */ /* 0x000fe4000001ff00 */
[----:B-1----:R-:W-:Y:S02]  /*cfc0*/  CS2R R4, SRZ ;  /* 0x0000000000047805 */ /* 0x002fe4000001ff00 */
[----:B------:R-:W-:-:S07]  /*cfd0*/  CS2R R6, SRZ ;  /* 0x0000000000067805 */ /* 0x000fce000001ff00 */
.L_x_63:
[----:B------:R-:W-:Y:S05]  /*cfe0*/  BSYNC B0 ;  /* 0x0000000000007941 */ /* 0x000fea0003800000 */
.L_x_62:
[----:B------:R-:W3:Y:S04]  /*cff0*/  LDL.LU R164, [R1+0xc] ;  /* 0x00000c0001a47983 */ /* 0x000ee80000300800 */
[----:B------:R-:W4:Y:S04]  /*d000*/  LDL.LU R18, [R1+0x10] ;  /* 0x0000100001127983 */ /* 0x000f280000300800 */
[----:B------:R-:W5:Y:S04]  /*d010*/  LDL.LU R17, [R1+0x14] ;  /* 0x0000140001117983 */ /* 0x000f680000300800 */
        /* <DEDUP_REMOVED lines=10> */
[--C-:B------:R-:W-:Y:S01]  /*d0c0*/  HADD2.F32 R3, -RZ, R9.reuse.H0_H0 ;  /* 0x20000009ff037230 */ /* 0x100fe20000004100 */
[----:B------:R-:W-:Y:S05]  /*d0d0*/  WARPSYNC.ALL ;  /* 0x0000000000007948 */ /* 0x000fea0003800000 */
[----:B------:R-:W-:Y:S01]  /*d0e0*/  FFMA R14, R3, R0, R13 ;  /* 0x00000000030e7223 */ /* 0x000fe2000000000d */
[----:B------:R-:W-:Y:S01]  /*d0f0*/  HADD2.F32 R3, -RZ, R9.H1_H1 ;  /* 0x30000009ff037230 */ /* 0x000fe20000004100 */
[----:B------:R-:W-:Y:S01]  /*d100*/  PRMT R16, R16, 0x9910, RZ ;  /* 0x0000991010107816 */ /* 0x000fe200000000ff */
[----:B------:R-:W-:Y:S01]  /*d110*/  BSSY B0, `(.L_x_64) ;  /* 0x0000043000007945 */ /* 0x000fe20003800000 */
[----:B---3--:R-:W-:-:S04]  /*d120*/  FMUL R13, R164, R2 ;  /* 0x00000002a40d7220 */ /* 0x008fc80000400000 */
[----:B------:R-:W-:Y:S01]  /*d130*/  FFMA R13, R3, R0, R13 ;  /* 0x00000000030d7223 */ /* 0x000fe2000000000d */
[----:B----4-:R-:W-:-:S04]  /*d140*/  FMUL R3, R18, R2 ;  /* 0x0000000212037220 */ /* 0x010fc80000400000 */
[----:B------:R-:W-:Y:S01]  /*d150*/  F2FP.F16.F32.PACK_AB R13, R13, R14 ;  /* 0x0000000e0d0d723e */ /* 0x000fe200000000ff */
[----:B------:R-:W-:-:S05]  /*d160*/  HADD2.F32 R14, -RZ, R10.H0_H0 ;  /* 0x2000000aff0e7230 */ /* 0x000fca0000004100 */
[----:B------:R-:W-:Y:S01]  /*d170*/  FFMA R18, R14, R0, R3 ;  /* 0x000000000e127223 */ /* 0x000fe20000000003 */
[----:B------:R-:W-:Y:S02]  /*d180*/  HADD2.F32 R14, -RZ, R10.H1_H1 ;  /* 0x3000000aff0e7230 */ /* 0x000fe40000004100 */
[----:B-----5:R-:W-:-:S04]  /*d190*/  FMUL R3, R17, R2 ;  /* 0x0000000211037220 */ /* 0x020fc80000400000 */
[----:B------:R-:W-:Y:S01]  /*d1a0*/  FFMA R17, R14, R0, R3 ;  /* 0x000000000e117223 */ /* 0x000fe20000000003 */
[----:B------:R-:W-:Y:S02]  /*d1b0*/  HADD2.F32 R14, -RZ, R11.H0_H0 ;  /* 0x2000000bff0e7230 */ /* 0x000fe40000004100 */
[----:B--2---:R-:W-:-:S04]  /*d1c0*/  FMUL R3, R15, R2 ;  /* 0x000000020f037220 */ /* 0x004fc80000400000 */
[----:B------:R-:W-:Y:S01]  /*d1d0*/  FFMA R15, R14, R0, R3 ;  /* 0x000000000e0f7223 */ /* 0x000fe20000000003 */
[----:B------:R-:W-:Y:S02]  /*d1e0*/  HADD2.F32 R14, -RZ, R11.H1_H1 ;  /* 0x3000000bff0e7230 */ /* 0x000fe40000004100 */
[----:B------:R-:W-:-:S04]  /*d1f0*/  FMUL R3, R163, R2 ;  /* 0x00000002a3037220 */ /* 0x000fc80000400000 */
[----:B------:R-:W-:Y:S01]  /*d200*/  FFMA R3, R14, R0, R3 ;  /* 0x000000000e037223 */ /* 0x000fe20000000003 */
[----:B------:R-:W-:-:S04]  /*d210*/  F2FP.F16.F32.PACK_AB R14, R17, R18 ;  /* 0x00000012110e723e */ /* 0x000fc800000000ff */
[----:B------:R-:W-:Y:S02]  /*d220*/  F2FP.F16.F32.PACK_AB R15, R3, R15 ;  /* 0x0000000f030f723e */ /* 0x000fe400000000ff */
[----:B------:R-:W-:-:S05]  /*d230*/  LEA R3, R156, UR43, 0x1 ;  /* 0x0000002b9c037c11 */ /* 0x000fca000f8e08ff */
[----:B------:R1:W-:Y:S02]  /*d240*/  STSM.16.MT88.4 [R3+0x30000], R12 ;  /* 0x0300000c03007844 */ /* 0x0003e40000004200 */
[--C-:B-1----:R-:W-:Y:S02]  /*d250*/  HADD2.F32 R13, -RZ, R4.reuse.H1_H1 ;  /* 0x30000004ff0d7230 */ /* 0x102fe40000004100 */
[-C--:B------:R-:W-:Y:S01]  /*d260*/  FMUL R12, R21, R2.reuse ;  /* 0x00000002150c7220 */ /* 0x080fe20000400000 */
[----:B------:R-:W-:Y:S02]  /*d270*/  HADD2.F32 R14, -RZ, R4.H0_H0 ;  /* 0x20000004ff0e7230 */ /* 0x000fe40000004100 */
[----:B------:R-:W-:Y:S01]  /*d280*/  FMUL R15, R152, R2 ;  /* 0x00000002980f7220 */ /* 0x000fe20000400000 */
[-C--:B------:R-:W-:Y:S01]  /*d290*/  FFMA R21, R13, R0.reuse, R12 ;  /* 0x000000000d157223 */ /* 0x080fe2000000000c */
[--C-:B------:R-:W-:Y:S02]  /*d2a0*/  HADD2.F32 R13, -RZ, R5.reuse.H1_H1 ;  /* 0x30000005ff0d7230 */ /* 0x100fe40000004100 */
[----:B------:R-:W-:Y:S01]  /*d2b0*/  FFMA R152, R14, R0, R15 ;  /* 0x000000000e987223 */ /* 0x000fe2000000000f */
[----:B------:R-:W-:Y:S01]  /*d2c0*/  FMUL R12, R19, R2 ;  /* 0x00000002130c7220 */ /* 0x000fe20000400000 */
[----:B------:R-:W-:-:S02]  /*d2d0*/  HADD2.F32 R14, -RZ, R5.H0_H0 ;  /* 0x20000005ff0e7230 */ /* 0x000fc40000004100 */
[----:B------:R-:W-:Y:S01]  /*d2e0*/  FMUL R15, R20, R2 ;  /* 0x00000002140f7220 */ /* 0x000fe20000400000 */
[-C--:B------:R-:W-:Y:S01]  /*d2f0*/  FFMA R19, R13, R0.reuse, R12 ;  /* 0x000000000d137223 */ /* 0x080fe2000000000c */
[--C-:B------:R-:W-:Y:S02]  /*d300*/  HADD2.F32 R13, -RZ, R6.reuse.H1_H1 ;  /* 0x30000006ff0d7230 */ /* 0x100fe40000004100 */
[----:B------:R-:W-:Y:S01]  /*d310*/  FFMA R20, R14, R0, R15 ;  /* 0x000000000e147223 */ /* 0x000fe2000000000f */
[-C--:B------:R-:W-:Y:S01]  /*d320*/  FMUL R12, R161, R2.reuse ;  /* 0x00000002a10c7220 */ /* 0x080fe20000400000 */
[----:B------:R-:W-:Y:S02]  /*d330*/  HADD2.F32 R14, -RZ, R6.H0_H0 ;  /* 0x20000006ff0e7230 */ /* 0x000fe40000004100 */
[----:B------:R-:W-:Y:S01]  /*d340*/  FMUL R15, R162, R2 ;  /* 0x00000002a20f7220 */ /* 0x000fe20000400000 */
[----:B------:R-:W-:Y:S01]  /*d350*/  FFMA R17, R13, R0, R12 ;  /* 0x000000000d117223 */ /* 0x000fe2000000000c */
[----:B------:R-:W-:-:S02]  /*d360*/  HADD2.F32 R13, -RZ, R7.H0_H0 ;  /* 0x20000007ff0d7230 */ /* 0x000fc40000004100 */
[----:B------:R-:W-:Y:S01]  /*d370*/  FFMA R18, R14, R0, R15 ;  /* 0x000000000e127223 */ /* 0x000fe2000000000f */
[----:B------:R-:W-:Y:S02]  /*d380*/  HADD2.F32 R12, -RZ, R7.H1_H1 ;  /* 0x30000007ff0c7230 */ /* 0x000fe40000004100 */
[-C--:B------:R-:W-:Y:S01]  /*d390*/  FMUL R14, R160, R2.reuse ;  /* 0x00000002a00e7220 */ /* 0x080fe20000400000 */
[----:B------:R-:W-:Y:S01]  /*d3a0*/  FMUL R15, R155, R2 ;  /* 0x000000029b0f7220 */ /* 0x000fe20000400000 */
[----:B------:R-:W-:Y:S02]  /*d3b0*/  MOV R155, R16 ;  /* 0x00000010009b7202 */ /* 0x000fe40000000f00 */
[-C--:B------:R-:W-:Y:S01]  /*d3c0*/  FFMA R16, R13, R0.reuse, R14 ;  /* 0x000000000d107223 */ /* 0x080fe2000000000e */
[----:B------:R-:W-:Y:S01]  /*d3d0*/  FFMA R15, R12, R0, R15 ;  /* 0x000000000c0f7223 */ /* 0x000fe2000000000f */
[----:B------:R-:W-:Y:S02]  /*d3e0*/  F2FP.F16.F32.PACK_AB R12, R21, R152 ;  /* 0x00000098150c723e */ /* 0x000fe400000000ff */
[----:B------:R-:W-:-:S02]  /*d3f0*/  F2FP.F16.F32.PACK_AB R13, R19, R20 ;  /* 0x00000014130d723e */ /* 0x000fc400000000ff */
[----:B------:R-:W-:Y:S02]  /*d400*/  F2FP.F16.F32.PACK_AB R14, R17, R18 ;  /* 0x00000012110e723e */ /* 0x000fe400000000ff */
[----:B------:R-:W-:Y:S02]  /*d410*/  F2FP.F16.F32.PACK_AB R15, R15, R16 ;  /* 0x000000100f0f723e */ /* 0x000fe400000000ff */
[----:B------:R-:W-:-:S03]  /*d420*/  ISETP.NE.AND P2, PT, R155, RZ, PT ;  /* 0x000000ff9b00720c */ /* 0x000fc60003f45270 */
[----:B------:R1:W-:Y:S01]  /*d430*/  STSM.16.MT88.4 [R3+0x30800], R12 ;  /* 0x0308000c03007844 */ /* 0x0003e20000004200 */
[----:B------:R-:W-:Y:S01]  /*d440*/  @!PT LDS RZ, [RZ] ;  /* 0x00000000fffff984 */ /* 0x000fe20000000800 */
[----:B------:R-:W-:Y:S01]  /*d450*/  @!PT LDS RZ, [RZ] ;  /* 0x00000000fffff984 */ /* 0x000fe20000000800 */
[----:B------:R-:W-:Y:S01]  /*d460*/  @!PT LDS RZ, [RZ] ;  /* 0x00000000fffff984 */ /* 0x000fe20000000800 */
[----:B------:R-:W-:Y:S01]  /*d470*/  @!PT LDS RZ, [RZ] ;  /* 0x00000000fffff984 */ /* 0x000fe20000000800 */
[----:B------:R2:W-:Y:S06]  /*d480*/  MEMBAR.ALL.CTA ;  /* 0x0000000000007992 */ /* 0x0005ec0000008000 */
[----:B--2---:R-:W2:Y:S02]  /*d490*/  FENCE.VIEW.ASYNC.S ;  /* 0x00000000000073c6 */ /* 0x004ea40000000000 */
[----:B--2---:R-:W-:Y:S06]  /*d4a0*/  BAR.SYNC.DEFER_BLOCKING 0x1, 0x100 ;  /* 0x0044000000007b1d */ /* 0x004fec0000010000 */
[----:B------:R-:W-:Y:S05]  /*d4b0*/  @!P2 BRA `(.L_x_65) ;  /* 0x000000000020a947 */ /* 0x000fea0003800000 */
[----:B------:R-:W-:Y:S02]  /*d4c0*/  UIADD3 UR44, UR43, 0x30000, URZ ;  /* 0x000300002b2c7890 */ /* 0x000fe4000fffe03f */
[----:B------:R-:W-:Y:S02]  /*d4d0*/  UIADD3 UR5, UR45, 0x40, URZ ;  /* 0x000000402d057890 */ /* 0x000fe4000fffe03f */
[----:B------:R-:W-:Y:S01]  /*d4e0*/  UIADD3 UR4, UR43, 0x31000, URZ ;  /* 0x000310002b047890 */ /* 0x000fe2000fffe03f */
[----:B------:R-:W-:-:S04]  /*d4f0*/  UMOV UR6, UR46 ;  /* 0x0000002e00067c82 */ /* 0x000fc80008000000 */
[----:B------:R2:W-:Y:S04]  /*d500*/  UTMASTG.2D [UR44], [UR58] ;  /* 0x0000002c3a0073b5 */ /* 0x0005e80008008000 */
[----:B------:R2:W-:Y:S01]  /*d510*/  UTMASTG.2D [UR4], [UR58] ;  /* 0x000000043a0073b5 */ /* 0x0005e20008008000 */
[----:B------:R0:W-:Y:S01]  /*d520*/  UTMACMDFLUSH ;  /* 0x00000000000079b7 */ /* 0x0001e20000000000 */
[----:B--2---:R-:W-:-:S04]  /*d530*/  DEPBAR.LE SB0, 0x1 ;  /* 0x000080400000791a */ /* 0x004fc80000000000 */
.L_x_65:
[----:B------:R-:W-:Y:S05]  /*d540*/  BSYNC B0 ;  /* 0x0000000000007941 */ /* 0x000fea0003800000 */
.L_x_64:
[----:B------:R-:W-:Y:S01]  /*d550*/  BAR.SYNC.DEFER_BLOCKING 0x1, 0x100 ;  /* 0x0044000000007b1d */ /* 0x000fe20000010000 */
[----:B------:R-:W-:-:S13]  /*d560*/  ISETP.NE.AND P3, PT, RZ, UR36, PT ;  /* 0x00000024ff007c0c */ /* 0x000fda000bf65270 */
[----:B------:R-:W-:Y:S05]  /*d570*/  @!P3 BRA `(.L_x_66) ;  /* 0x000000000024b947 */ /* 0x000fea0003800000 */
[----:B------:R-:W-:Y:S05]  /*d580*/  @!P1 BRA `(.L_x_67) ;  /* 0x0000000000049947 */ /* 0x000fea0003800000 */
[----:B------:R-:W-:Y:S01]  /*d590*/  BPT.TRAP 0x1 ;  /* 0x000000040000795c */ /* 0x000fe20000300000 */
.L_x_67:
[----:B------:R-:W-:Y:S02]  /*d5a0*/  ULEA UR4, UR60, UR43, 0x3 ;  /* 0x0000002b3c047291 */ /* 0x000fe4000f8e183f */
[----:B------:R-:W-:Y:S02]  /*d5b0*/  UIADD3 UR60, UR60, 0x1, URZ ;  /* 0x000000013c3c7890 */ /* 0x000fe4000fffe03f */
[----:B------:R-:W-:Y:S02]  /*d5c0*/  UIADD3 UR4, UR4, 0x384d0, URZ ;  /* 0x000384d004047890 */ /* 0x000fe4000fffe03f */
[----:B------:R-:W-:Y:S02]  /*d5d0*/  UISETP.NE.AND UP0, UPT, UR60, 0x4, UPT ;  /* 0x000000043c00788c */ /* 0x000fe4000bf05270 */
[----:B------:R-:W-:Y:S02]  /*d5e0*/  UPRMT UR4, UR42, 0x654, UR4 ;  /* 0x000006542a047896 */ /* 0x000fe40008000004 */
[----:B------:R-:W-:-:S07]  /*d5f0*/  USEL UR60, UR60, URZ, UP0 ;  /* 0x0000003f3c3c7287 */ /* 0x000fce0008000000 */
[----:B------:R-:W-:Y:S05]  /*d600*/  SYNCS.ARRIVE.TRANS64.RED.A1T0 RZ, [UR4], RZ ;  /* 0x000000ffffff79a7 */ /* 0x000fea0008100404 */
.L_x_66:
[----:B------:R-:W-:Y:S05]  /*d610*/  @!P1 BRA `(.L_x_68) ;  /* 0x0000000000049947 */ /* 0x000fea0003800000 */
[----:B------:R-:W-:Y:S01]  /*d620*/  BPT.TRAP 0x1 ;  /* 0x000000040000795c */ /* 0x000fe20000300000 */
.L_x_68:
[----:B------:R-:W2:Y:S02]  /*d630*/  SYNCS.PHASECHK.TRANS64.TRYWAIT P3, [UR43+0x384b8], R159 ;  /* 0x0384b89fff0075a7 */ /* 0x000ea4000806016b */
[----:B--2---:R-:W-:Y:S05]  /*d640*/  @!P3 BRA `(.L_x_69) ;  /* 0x000000d40010b947 */ /* 0x004fea0003800000 */
.L_x_357:
[----:B------:R-:W-:Y:S05]  /*d650*/  @P0 WARPSYNC.ALL ;  /* 0x0000000000000948 */ /* 0x000fea0003800000 */
[----:B------:R-:W2:Y:S01]  /*d660*/  @P0 LDSM.16.MT88.4 R8, [R3+0x32000] ;  /* 0x032000000308083b */ /* 0x000ea20000004200 */
[-C--:B------:R-:W-:Y:S01]  /*d670*/  FMUL R28, R28, R2.reuse ;  /* 0x000000021c1c7220 */ /* 0x080fe20000400000 */
[-C--:B------:R-:W-:Y:S01]  /*d680*/  FMUL R29, R29, R2.reuse ;  /* 0x000000021d1d7220 */ /* 0x080fe20000400000 */
[-C--:B------:R-:W-:Y:S01]  /*d690*/  FMUL R24, R24, R2.reuse ;  /* 0x0000000218187220 */ /* 0x080fe20000400000 */
[----:B------:R-:W3:Y:S01]  /*d6a0*/  @P0 LDSM.16.MT88.4 R4, [R3+0x32800] ;  /* 0x032800000304083b */ /* 0x000ee20000004200 */
[-C--:B------:R-:W-:Y:S01]  /*d6b0*/  FMUL R26, R26, R2.reuse ;  /* 0x000000021a1a7220 */ /* 0x080fe20000400000 */
[-C--:B------:R-:W-:Y:S01]  /*d6c0*/  FMUL R30, R30, R2.reuse ;  /* 0x000000021e1e7220 */ /* 0x080fe20000400000 */
[-C--:B------:R-:W-:Y:S01]  /*d6d0*/  FMUL R25, R25, R2.reuse ;  /* 0x0000000219197220 */ /* 0x080fe20000400000 */
[-C--:B------:R-:W-:Y:S01]  /*d6e0*/  FMUL R27, R27, R2.reuse ;  /* 0x000000021b1b7220 */ /* 0x080fe20000400000 */
[-C--:B-1----:R-:W-:Y:S01]  /*d6f0*/  FMUL R15, R31, R2.reuse ;  /* 0x000000021f0f7220 */ /* 0x082fe20000400000 */
[----:B------:R-:W-:Y:S05]  /*d700*/  WARPSYNC.ALL ;  /* 0x0000000000007948 */ /* 0x000fea0003800000 */
[-C--:B------:R-:W-:Y:S01]  /*d710*/  FMUL R32, R32, R2.reuse ;  /* 0x0000000220207220 */ /* 0x080fe20000400000 */
[-C--:B------:R-:W-:Y:S01]  /*d720*/  FMUL R33, R33, R2.reuse ;  /* 0x0000000221217220 */ /* 0x080fe20000400000 */
[-C--:B------:R-:W-:Y:S01]  /*d730*/  FMUL R34, R34, R2.reuse ;  /* 0x0000000222227220 */ /* 0x080fe20000400000 */
[-C--:B------:R-:W-:Y:S01]  /*d740*/  FMUL R35, R35, R2.reuse ;  /* 0x0000000223237220 */ /* 0x080fe20000400000 */
[-C--:B------:R-:W-:Y:S01]  /*d750*/  FMUL R36, R36, R2.reuse ;  /* 0x0000000224247220 */ /* 0x080fe20000400000 */
[-C--:B------:R-:W-:Y:S01]  /*d760*/  FMUL R37, R37, R2.reuse ;  /* 0x0000000225257220 */ /* 0x080fe20000400000 */
[-C--:B------:R-:W-:Y:S01]  /*d770*/  FMUL R38, R38, R2.reuse ;  /* 0x0000000226267220 */ /* 0x080fe20000400000 */
[----:B------:R-:W-:Y:S01]  /*d780*/  FMUL R39, R39, R2 ;  /* 0x0000000227277220 */ /* 0x000fe20000400000 */
[----:B------:R-:W-:Y:S01]  /*d790*/  BSSY B0, `(.L_x_70) ;  /* 0x000003d000007945 */ /* 0x000fe20003800000 */
[----:B--2---:R-:W-:-:S02]  /*d7a0*/  HADD2.F32 R14, -RZ, R10.H0_H0 ;  /* 0x2000000aff0e7230 */ /* 0x004fc40000004100 */
[----:B------:R-:W-:Y:S02]  /*d7b0*/  HADD2.F32 R12, -RZ, R8.H0_H0 ;  /* 0x20000008ff0c7230 */ /* 0x000fe40000004100 */
[--C-:B------:R-:W-:Y:S02]  /*d7c0*/  HADD2.F32 R13, -RZ, R9.reuse.H0_H0 ;  /* 0x20000009ff0d7230 */ /* 0x100fe40000004100 */
[-C--:B------:R-:W-:Y:S01]  /*d7d0*/  FFMA R28, R14, R0.reuse, R28 ;  /* 0x000000000e1c7223 */ /* 0x080fe2000000001c */
[----:B------:R-:W-:Y:S02]  /*d7e0*/  HADD2.F32 R14, -RZ, R10.H1_H1 ;  /* 0x3000000aff0e7230 */ /* 0x000fe40000004100 */
[-C--:B------:R-:W-:Y:S01]  /*d7f0*/  FFMA R24, R12, R0.reuse, R24 ;  /* 0x000000000c187223 */ /* 0x080fe20000000018 */
[----:B------:R-:W-:Y:S02]  /*d800*/  HADD2.F32 R12, -RZ, R8.H1_H1 ;  /* 0x30000008ff0c7230 */ /* 0x000fe40000004100 */
[----:B------:R-:W-:Y:S01]  /*d810*/  FFMA R26, R13, R0, R26 ;  /* 0x000000000d1a7223 */ /* 0x000fe2000000001a */
[----:B------:R-:W-:-:S02]  /*d820*/  HADD2.F32 R13, -RZ, R9.H1_H1 ;  /* 0x30000009ff0d7230 */ /* 0x000fc40000004100 */
[-C--:B------:R-:W-:Y:S01]  /*d830*/  FFMA R29, R14, R0.reuse, R29 ;  /* 0x000000000e1d7223 */ /* 0x080fe2000000001d */
[--C-:B------:R-:W-:Y:S02]  /*d840*/  HADD2.F32 R14, -RZ, R11.reuse.H0_H0 ;  /* 0x2000000bff0e7230 */ /* 0x100fe40000004100 */
[-C--:B------:R-:W-:Y:S01]  /*d850*/  FFMA R12, R12, R0.reuse, R25 ;  /* 0x000000000c0c7223 */ /* 0x080fe20000000019 */
[-C--:B------:R-:W-:Y:S02]  /*d860*/  FFMA R13, R13, R0.reuse, R27 ;  /* 0x000000000d0d7223 */ /* 0x080fe4000000001b */
[----:B------:R-:W-:Y:S01]  /*d870*/  FFMA R30, R14, R0, R30 ;  /* 0x000000000e1e7223 */ /* 0x000fe2000000001e */
[----:B------:R-:W-:Y:S01]  /*d880*/  HADD2.F32 R14, -RZ, R11.H1_H1 ;  /* 0x3000000bff0e7230 */ /* 0x000fe20000004100 */
[----:B------:R-:W-:Y:S02]  /*d890*/  F2FP.F16.F32.PACK_AB R12, R12, R24 ;  /* 0x000000180c0c723e */ /* 0x000fe400000000ff */
[----:B------:R-:W-:-:S02]  /*d8a0*/  F2FP.F16.F32.PACK_AB R13, R13, R26 ;  /* 0x0000001a0d0d723e */ /* 0x000fc400000000ff */
[----:B------:R-:W-:Y:S01]  /*d8b0*/  FFMA R15, R14, R0, R15 ;  /* 0x000000000e0f7223 */ /* 0x000fe2000000000f */
[----:B------:R-:W-:-:S04]  /*d8c0*/  F2FP.F16.F32.PACK_AB R14, R29, R28 ;  /* 0x0000001c1d0e723e */ /* 0x000fc800000000ff */
[----:B------:R-:W-:-:S05]  /*d8d0*/  F2FP.F16.F32.PACK_AB R15, R15, R30 ;  /* 0x0000001e0f0f723e */ /* 0x000fca00000000ff */
[----:B------:R3:W-:Y:S02]  /*d8e0*/  STSM.16.MT88.4 [R3+0x32000], R12 ;  /* 0x0320000c03007844 */ /* 0x0007e40000004200 */
[--C-:B---3--:R-:W-:Y:S02]  /*d8f0*/  HADD2.F32 R13, -RZ, R4.reuse.H0_H0 ;  /* 0x20000004ff0d7230 */ /* 0x108fe40000004100 */
[----:B------:R-:W-:-:S03]  /*d900*/  HADD2.F32 R12, -RZ, R4.H1_H1 ;  /* 0x30000004ff0c7230 */ /* 0x000fc60000004100 */
[-C--:B------:R-:W-:Y:S01]  /*d910*/  FFMA R32, R13, R0.reuse, R32 ;  /* 0x000000000d207223 */ /* 0x080fe20000000020 */
[--C-:B------:R-:W-:Y:S02]  /*d920*/  HADD2.F32 R13, -RZ, R5.reuse.H0_H0 ;  /* 0x20000005ff0d7230 */ /* 0x100fe40000004100 */
[-C--:B------:R-:W-:Y:S01]  /*d930*/  FFMA R33, R12, R0.reuse, R33 ;  /* 0x000000000c217223 */ /* 0x080fe20000000021 */
[----:B------:R-:W-:Y:S02]  /*d940*/  HADD2.F32 R12, -RZ, R5.H1_H1 ;  /* 0x30000005ff0c7230 */ /* 0x000fe40000004100 */
[-C--:B------:R-:W-:Y:S01]  /*d950*/  FFMA R34, R13, R0.reuse, R34 ;  /* 0x000000000d227223 */ /* 0x080fe20000000022 */
[--C-:B------:R-:W-:Y:S02]  /*d960*/  HADD2.F32 R13, -RZ, R6.reuse.H0_H0 ;  /* 0x20000006ff0d7230 */ /* 0x100fe40000004100 */
[----:B------:R-:W-:Y:S01]  /*d970*/  FFMA R35, R12, R0, R35 ;  /* 0x000000000c237223 */ /* 0x000fe20000000023 */
[----:B------:R-:W-:-:S02]  /*d980*/  HADD2.F32 R12, -RZ, R6.H1_H1 ;  /* 0x30000006ff0c7230 */ /* 0x000fc40000004100 */
[-C--:B------:R-:W-:Y:S01]  /*d990*/  FFMA R36, R13, R0.reuse, R36 ;  /* 0x000000000d247223 */ /* 0x080fe20000000024 */
[--C-:B------:R-:W-:Y:S02]  /*d9a0*/  HADD2.F32 R13, -RZ, R7.reuse.H0_H0 ;  /* 0x20000007ff0d7230 */ /* 0x100fe40000004100 */
[-C--:B------:R-:W-:Y:S01]  /*d9b0*/  FFMA R14, R12, R0.reuse, R37 ;  /* 0x000000000c0e7223 */ /* 0x080fe20000000025 */
[----:B------:R-:W-:Y:S02]  /*d9c0*/  HADD2.F32 R12, -RZ, R7.H1_H1 ;  /* 0x30000007ff0c7230 */ /* 0x000fe40000004100 */
[----:B------:R-:W-:Y:S01]  /*d9d0*/  FFMA R38, R13, R0, R38 ;  /* 0x000000000d267223 */ /* 0x000fe20000000026 */
[----:B------:R-:W-:Y:S02]  /*d9e0*/  F2FP.F16.F32.PACK_AB R13, R35, R34 ;  /* 0x00000022230d723e */ /* 0x000fe400000000ff */
[----:B------:R-:W-:Y:S01]  /*d9f0*/  FFMA R15, R12, R0, R39 ;  /* 0x000000000c0f7223 */ /* 0x000fe20000000027 */
[----:B------:R-:W-:-:S02]  /*da00*/  F2FP.F16.F32.PACK_AB R12, R33, R32 ;  /* 0x00000020210c723e */ /* 0x000fc400000000ff */
[----:B------:R-:W-:Y:S02]  /*da10*/  F2FP.F16.F32.PACK_AB R14, R14, R36 ;  /* 0x000000240e0e723e */ /* 0x000fe400000000ff */
[----:B------:R-:W-:-:S05]  /*da20*/  F2FP.F16.F32.PACK_AB R15, R15, R38 ;  /* 0x000000260f0f723e */ /* 0x000fca00000000ff */
        /* <DEDUP_REMOVED lines=11> */
[----:B------:R-:W-:Y:S02]  /*dae0*/  UIADD3 UR9, UR45, 0xc0, URZ ;  /* 0x000000c02d097890 */ /* 0x000fe4000fffe03f */
[----:B------:R-:W-:Y:S01]  /*daf0*/  UIADD3 UR8, UR43, 0x33000, URZ ;  /* 0x000330002b087890 */ /* 0x000fe2000fffe03f */
[----:B------:R-:W-:Y:S01]  /*db00*/  UMOV UR6, UR46 ;  /* 0x0000002e00067c82 */ /* 0x000fe20008000000 */
[----:B------:R-:W-:-:S03]  /*db10*/  UMOV UR10, UR46 ;  /* 0x0000002e000a7c82 */ /* 0x000fc60008000000 */
[----:B------:R2:W-:Y:S04]  /*db20*/  UTMASTG.2D [UR4], [UR58] ;  /* 0x000000043a0073b5 */ /* 0x0005e80008008000 */
[----:B------:R2:W-:Y:S01]  /*db30*/  UTMASTG.2D [UR8], [UR58] ;  /* 0x000000083a0073b5 */ /* 0x0005e20008008000 */
[----:B------:R0:W-:Y:S01]  /*db40*/  UTMACMDFLUSH ;  /* 0x00000000000079b7 */ /* 0x0001e20000000000 */
[----:B--2---:R-:W-:-:S04]  /*db50*/  DEPBAR.LE SB0, 0x1 ;  /* 0x000080400000791a */ /* 0x004fc80000000000 */
.L_x_71:
[----:B------:R-:W-:Y:S05]  /*db60*/  BSYNC B0 ;  /* 0x0000000000007941 */ /* 0x000fea0003800000 */
.L_x_70:
[----:B------:R-:W-:Y:S06]  /*db70*/  BAR.SYNC.DEFER_BLOCKING 0x1, 0x100 ;  /* 0x0044000000007b1d */ /* 0x000fec0000010000 */
[----:B------:R-:W-:Y:S05]  /*db80*/  @!P1 BRA `(.L_x_72) ;  /* 0x0000000000049947 */ /* 0x000fea0003800000 */
[----:B------:R-:W-:Y:S01]  /*db90*/  BPT.TRAP 0x1 ;  /* 0x000000040000795c */ /* 0x000fe20000300000 */
.L_x_72:
[----:B------:R-:W-:-:S04]  /*dba0*/  ULEA UR4, UR60, UR43, 0x3 ;  /* 0x0000002b3c047291 */ /* 0x000fc8000f8e183f */
[----:B------:R-:W-:-:S04]  /*dbb0*/  UIADD3 UR4, UR4, 0x384d0, URZ ;  /* 0x000384d004047890 */ /* 0x000fc8000fffe03f */
[----:B------:R-:W-:-:S09]  /*dbc0*/  UPRMT UR4, UR42, 0x654, UR4 ;  /* 0x000006542a047896 */ /* 0x000fd20008000004 */
[----:B------:R-:W-:Y:S01]  /*dbd0*/  SYNCS.ARRIVE.TRANS64.RED.A1T0 RZ, [UR4], RZ ;  /* 0x000000ffffff79a7 */ /* 0x000fe20008100404 */
[----:B------:R-:W-:Y:S05]  /*dbe0*/  @!P1 BRA `(.L_x_73) ;  /* 0x0000000000049947 */ /* 0x000fea0003800000 */
[----:B------:R-:W-:Y:S01]  /*dbf0*/  BPT.TRAP 0x1 ;  /* 0x000000040000795c */ /* 0x000fe20000300000 */
.L_x_73:
[----:B------:R-:W2:Y:S02]  /*dc00*/  SYNCS.PHASECHK.TRANS64.TRYWAIT P3, [UR43+0x384c0], R159 ;  /* 0x0384c09fff0075a7 */ /* 0x000ea4000806016b */
[----:B--2---:R-:W-:Y:S05]  /*dc10*/  @!P3 BRA `(.L_x_74) ;  /* 0x000000cc00b4b947 */ /* 0x004fea0003800000 */
.L_x_358:
[----:B-1----:R-:W2:Y:S04]  /*dc20*/  LDL.LU R12, [R1+0x40] ;  /* 0x00004000010c7983 */ /* 0x002ea80000300800 */
[----:B------:R-:W3:Y:S04]  /*dc30*/  LDL.LU R31, [R1+0x44] ;  /* 0x00004400011f7983 */ /* 0x000ee80000300800 */
[----:B------:R-:W4:Y:S04]  /*dc40*/  LDL.LU R15, [R1+0x48] ;  /* 0x00004800010f7983 */ /* 0x000f280000300800 */
[----:B------:R-:W5:Y:S04]  /*dc50*/  LDL.LU R30, [R1+0x4c] ;  /* 0x00004c00011e7983 */ /* 0x000f680000300800 */
        /* <DEDUP_REMOVED lines=11> */
[----:B------:R-:W5:Y:S01]  /*dd10*/  LDL.LU R19, [R1+0x7c] ;  /* 0x00007c0001137983 */ /* 0x000f620000300800 */
[----:B------:R-:W-:Y:S05]  /*dd20*/  @P0 WARPSYNC.ALL ;  /* 0x0000000000000948 */ /* 0x000fea0003800000 */
[----:B------:R-:W1:Y:S04]  /*dd30*/  @P0 LDSM.16.MT88.4 R8, [R3+0x34000] ;  /* 0x034000000308083b */ /* 0x000e680000004200 */
[----:B------:R-:W5:Y:S01]  /*dd40*/  @P0 LDSM.16.MT88.4 R4, [R3+0x34800] ;  /* 0x034800000304083b */ /* 0x000f620000004200 */
[----:B------:R-:W-:Y:S05]  /*dd50*/  WARPSYNC.ALL ;  /* 0x0000000000007948 */ /* 0x000fea0003800000 */
[----:B------:R-:W-:Y:S01]  /*dd60*/  BSSY B0, `(.L_x_75) ;  /* 0x000004d000007945 */ /* 0x000fe20003800000 */
[----:B--2---:R-:W-:Y:S01]  /*dd70*/  FMUL R13, R12, R2 ;  /* 0x000000020c0d7220 */ /* 0x004fe20000400000 */
[----:B-1----:R-:W-:-:S05]  /*dd80*/  HADD2.F32 R12, -RZ, R8.H0_H0 ;  /* 0x20000008ff0c7230 */ /* 0x002fca0000004100 */
[----:B------:R-:W-:Y:S01]  /*dd90*/  FFMA R14, R12, R0, R13 ;  /* 0x000000000c0e7223 */ /* 0x000fe2000000000d */
[----:B------:R-:W-:Y:S02]  /*dda0*/  HADD2.F32 R12, -RZ, R8.H1_H1 ;  /* 0x30000008ff0c7230 */ /* 0x000fe40000004100 */
[----:B---3--:R-:W-:-:S04]  /*ddb0*/  FMUL R13, R31, R2 ;  /* 0x000000021f0d7220 */ /* 0x008fc80000400000 */
[----:B------:R-:W-:Y:S01]  /*ddc0*/  FFMA R12, R12, R0, R13 ;  /* 0x000000000c0c7223 */ /* 0x000fe2000000000d */
[----:B------:R-:W-:-:S04]  /*ddd0*/  HADD2.F32 R13, -RZ, R9.H0_H0 ;  /* 0x20000009ff0d7230 */ /* 0x000fc80000004100 */
[----:B------:R-:W-:Y:S01]  /*dde0*/  F2FP.F16.F32.PACK_AB R12, R12, R14 ;  /* 0x0000000e0c0c723e */ /* 0x000fe200000000ff */
[----:B----4-:R-:W-:-:S04]  /*ddf0*/  FMUL R14, R15, R2 ;  /* 0x000000020f0e7220 */ /* 0x010fc80000400000 */
[----:B------:R-:W-:Y:S01]  /*de00*/  FFMA R15, R13, R0, R14 ;  /* 0x000000000d0f7223 */ /* 0x000fe2000000000e */
[----:B------:R-:W-:Y:S02]  /*de10*/  HADD2.F32 R13, -RZ, R9.H1_H1 ;  /* 0x30000009ff0d7230 */ /* 0x000fe40000004100 */
[----:B-----5:R-:W-:-:S04]  /*de20*/  FMUL R14, R30, R2 ;  /* 0x000000021e0e7220 */ /* 0x020fc80000400000 */
[----:B------:R-:W-:Y:S01]  /*de30*/  FFMA R13, R13, R0, R14 ;  /* 0x000000000d0d7223 */ /* 0x000fe2000000000e */
[----:B------:R-:W-:-:S04]  /*de40*/  HADD2.F32 R14, -RZ, R10.H0_H0 ;  /* 0x2000000aff0e7230 */ /* 0x000fc80000004100 */
[----:B------:R-:W-:Y:S01]  /*de50*/  F2FP.F16.F32.PACK_AB R13, R13, R15 ;  /* 0x0000000f0d0d723e */ /* 0x000fe200000000ff */
[----:B------:R-:W-:-:S04]  /*de60*/  FMUL R15, R18, R2 ;  /* 0x00000002120f7220 */ /* 0x000fc80000400000 */
[----:B------:R-:W-:Y:S01]  /*de70*/  FFMA R18, R14, R0, R15 ;  /* 0x000000000e127223 */ /* 0x000fe2000000000f */
[----:B------:R-:W-:Y:S02]  /*de80*/  HADD2.F32 R14, -RZ, R10.H1_H1 ;  /* 0x3000000aff0e7230 */ /* 0x000fe40000004100 */
[----:B------:R-:W-:-:S04]  /*de90*/  FMUL R15, R17, R2 ;  /* 0x00000002110f7220 */ /* 0x000fc80000400000 */
[----:B------:R-:W-:Y:S01]  /*dea0*/  FFMA R17, R14, R0, R15 ;  /* 0x000000000e117223 */ /* 0x000fe2000000000f */
[----:B------:R-:W-:Y:S02]  /*deb0*/  HADD2.F32 R14, -RZ, R11.H0_H0 ;  /* 0x2000000bff0e7230 */ /* 0x000fe40000004100 */
[----:B------:R-:W-:-:S04]  /*dec0*/  FMUL R15, R16, R2 ;  /* 0x00000002100f7220 */ /* 0x000fc80000400000 */
[----:B------:R-:W-:Y:S01]  /*ded0*/  FFMA R16, R14, R0, R15 ;  /* 0x000000000e107223 */ /* 0x000fe2000000000f */
[----:B------:R-:W-:Y:S02]  /*dee0*/  HADD2.F32 R14, -RZ, R11.H1_H1 ;  /* 0x3000000bff0e7230 */ /* 0x000fe40000004100 */
[----:B------:R-:W-:-:S04]  /*def0*/  FMUL R15, R29, R2 ;  /* 0x000000021d0f7220 */ /* 0x000fc80000400000 */
[----:B------:R-:W-:Y:S01]  /*df00*/  FFMA R15, R14, R0, R15 ;  /* 0x000000000e0f7223 */ /* 0x000fe2000000000f */
[----:B------:R-:W-:Y:S01]  /*df10*/  F2FP.F16.F32.PACK_AB R14, R17, R18 ;  /* 0x00000012110e723e */ /* 0x000fe200000000ff */
[-C--:B------:R-:W-:Y:S01]  /*df20*/  FMUL R18, R28, R2.reuse ;  /* 0x000000021c127220 */ /* 0x080fe20000400000 */
[----:B------:R-:W-:Y:S02]  /*df30*/  FMUL R17, R19, R2 ;  /* 0x0000000213117220 */ /* 0x000fe40000400000 */
[----:B------:R-:W-:Y:S01]  /*df40*/  F2FP.F16.F32.PACK_AB R15, R15, R16 ;  /* 0x000000100f0f723e */ /* 0x000fe200000000ff */
[----:B------:R-:W-:Y:S02]  /*df50*/  HADD2.F32 R16, -RZ, R6.H0_H0 ;  /* 0x20000006ff107230 */ /* 0x000fe40000004100 */
[----:B------:R-:W-:Y:S02]  /*df60*/  HADD2.F32 R19, -RZ, R7.H0_H0 ;  /* 0x20000007ff137230 */ /* 0x000fe40000004100 */
[----:B------:R1:W-:Y:S02]  /*df70*/  STSM.16.MT88.4 [R3+0x34000], R12 ;  /* 0x0340000c03007844 */ /* 0x0003e40000004200 */
[----:B-1----:R-:W-:-:S02]  /*df80*/  HADD2.F32 R12, -RZ, R4.H0_H0 ;  /* 0x20000004ff0c7230 */ /* 0x002fc40000004100 */
[-C--:B------:R-:W-:Y:S01]  /*df90*/  FMUL R15, R21, R2.reuse ;  /* 0x00000002150f7220 */ /* 0x080fe20000400000 */
[----:B------:R-:W-:Y:S02]  /*dfa0*/  HADD2.F32 R13, -RZ, R4.H1_H1 ;  /* 0x30000004ff0d7230 */ /* 0x000fe40000004100 */
        /* <DEDUP_REMOVED lines=8> */
[----:B------:R-:W-:-:S02]  /*e030*/  HADD2.F32 R12, -RZ, R6.H1_H1 ;  /* 0x30000006ff0c7230 */ /* 0x000fc40000004100 */
[----:B------:R-:W-:Y:S01]  /*e040*/  FFMA R18, R14, R0, R18 ;  /* 0x000000000e127223 */ /* 0x000fe20000000012 */
[----:B------:R-:W-:Y:S01]  /*e050*/  FMUL R14, R25, R2 ;  /* 0x00000002190e7220 */ /* 0x000fe20000400000 */
[----:B------:R-:W-:Y:S01]  /*e060*/  FFMA R15, R16, R0, R15 ;  /* 0x00000000100f7223 */ /* 0x000fe2000000000f */
[----:B------:R-:W-:Y:S02]  /*e070*/  FMUL R16, R24, R2 ;  /* 0x0000000218107220 */ /* 0x000fe40000400000 */
[-C--:B------:R-:W-:Y:S01]  /*e080*/  FFMA R14, R12, R0.reuse, R14 ;  /* 0x000000000c0e7223 */ /* 0x080fe2000000000e */
[----:B------:R-:W-:Y:S02]  /*e090*/  HADD2.F32 R12, -RZ, R7.H1_H1 ;  /* 0x30000007ff0c7230 */ /* 0x000fe40000004100 */
[----:B------:R-:W-:Y:S01]  /*e0a0*/  FFMA R16, R19, R0, R16 ;  /* 0x0000000013107223 */ /* 0x000fe20000000010 */
[----:B------:R-:W-:Y:S02]  /*e0b0*/  F2FP.F16.F32.PACK_AB R13, R13, R18 ;  /* 0x000000120d0d723e */ /* 0x000fe400000000ff */
[----:B------:R-:W-:Y:S01]  /*e0c0*/  F2FP.F16.F32.PACK_AB R14, R14, R15 ;  /* 0x0000000f0e0e723e */ /* 0x000fe200000000ff */
[----:B------:R-:W-:Y:S01]  /*e0d0*/  FFMA R17, R12, R0, R17 ;  /* 0x000000000c117223 */ /* 0x000fe20000000011 */
[----:B------:R-:W-:-:S04]  /*e0e0*/  F2FP.F16.F32.PACK_AB R12, R20, R21 ;  /* 0x00000015140c723e */ /* 0x000fc800000000ff */
        /* <DEDUP_REMOVED lines=20> */
.L_x_76:
[----:B------:R-:W-:Y:S05]  /*e230*/  BSYNC B0 ;  /* 0x0000000000007941 */ /* 0x000fea0003800000 */
.L_x_75:
[----:B------:R-:W-:Y:S06]  /*e240*/  BAR.SYNC.DEFER_BLOCKING 0x1, 0x100 ;  /* 0x0044000000007b1d */ /* 0x000fec0000010000 */
[----:B------:R-:W-:Y:S05]  /*e250*/  @!P1 BRA `(.L_x_77) ;  /* 0x0000000000049947 */ /* 0x000fea0003800000 */
[----:B------:R-:W-:Y:S01]  /*e260*/  BPT.TRAP 0x1 ;  /* 0x000000040000795c */ /* 0x000fe20000300000 */
.L_x_77:
[----:B------:R-:W-:-:S04]  /*e270*/  UIADD3 UR60, UR60, 0x1, URZ ;  /* 0x000000013c3c7890 */ /* 0x000fc8000fffe03f */
[----:B------:R-:W-:-:S04]  /*e280*/  UISETP.NE.AND UP0, UPT, UR60, 0x4, UPT ;  /* 0x000000043c00788c */ /* 0x000fc8000bf05270 */
[----:B------:R-:W-:-:S04]  /*e290*/  USEL UR60, UR60, URZ, UP0 ;  /* 0x0000003f3c3c7287 */ /* 0x000fc80008000000 */
[----:B------:R-:W-:-:S04]  /*e2a0*/  ULEA UR4, UR60, UR43, 0x3 ;  /* 0x0000002b3c047291 */ /* 0x000fc8000f8e183f */
[----:B------:R-:W-:-:S04]  /*e2b0*/  UIADD3 UR4, UR4, 0x384d0, URZ ;  /* 0x000384d004047890 */ /* 0x000fc8000fffe03f */
[----:B------:R-:W-:-:S09]  /*e2c0*/  UPRMT UR4, UR42, 0x654, UR4 ;  /* 0x000006542a047896 */ /* 0x000fd20008000004 */
[----:B------:R-:W-:Y:S01]  /*e2d0*/  SYNCS.ARRIVE.TRANS64.RED.A1T0 RZ, [UR4], RZ ;  /* 0x000000ffffff79a7 */ /* 0x000fe20008100404 */
[----:B------:R-:W-:Y:S05]  /*e2e0*/  @!P1 BRA `(.L_x_78) ;  /* 0x0000000000049947 */ /* 0x000fea0003800000 */
[----:B------:R-:W-:Y:S01]  /*e2f0*/  BPT.TRAP 0x1 ;  /* 0x000000040000795c */ /* 0x000fe20000300000 */
.L_x_78:
[----:B------:R-:W2:Y:S02]  /*e300*/  SYNCS.PHASECHK.TRANS64.TRYWAIT P3, [UR43+0x384c8], R159 ;  /* 0x0384c89fff0075a7 */ /* 0x000ea4000806016b */
[----:B--2---:R-:W-:Y:S05]  /*e310*/  @!P3 BRA `(.L_x_79) ;  /* 0x000000c8000cb947 */ /* 0x004fea0003800000 */
.L_x_359:
[----:B------:R-:W-:Y:S05]  /*e320*/  @P0 WARPSYNC.ALL ;  /* 0x0000000000000948 */ /* 0x000fea0003800000 */
[----:B------:R-:W2:Y:S01]  /*e330*/  @P0 LDSM.16.MT88.4 R8, [R3+0x36000] ;  /* 0x036000000308083b */ /* 0x000ea20000004200 */
[-C--:B------:R-:W-:Y:S01]  /*e340*/  FMUL R41, R41, R2.reuse ;  /* 0x0000000229297220 */ /* 0x080fe20000400000 */
[-C--:B-1----:R-:W-:Y:S01]  /*e350*/  FMUL R13, R40, R2.reuse ;  /* 0x00000002280d7220 */ /* 0x082fe20000400000 */
[-C--:B------:R-:W-:Y:S01]  /*e360*/  FMUL R15, R44, R2.reuse ;  /* 0x000000022c0f7220 */ /* 0x080fe20000400000 */
[----:B------:R-:W1:Y:S01]  /*e370*/  @P0 LDSM.16.MT88.4 R4, [R3+0x36800] ;  /* 0x036800000304083b */ /* 0x000e620000004200 */
[-C--:B------:R-:W-:Y:S01]  /*e380*/  FMUL R17, R46, R2.reuse ;  /* 0x000000022e117220 */ /* 0x080fe20000400000 */
[-C--:B------:R-:W-:Y:S01]  /*e390*/  FMUL R43, R43, R2.reuse ;  /* 0x000000022b2b7220 */ /* 0x080fe20000400000 */
[-C--:B------:R-:W-:Y:S01]  /*e3a0*/  FMUL R45, R45, R2.reuse ;  /* 0x000000022d2d7220 */ /* 0x080fe20000400000 */
[-C--:B------:R-:W-:Y:S01]  /*e3b0*/  FMUL R47, R47, R2.reuse ;  /* 0x000000022f2f7220 */ /* 0x080fe20000400000 */
[-C--:B------:R-:W-:Y:S01]  /*e3c0*/  FMUL R49, R49, R2.reuse ;  /* 0x0000000231317220 */ /* 0x080fe20000400000 */
[----:B------:R-:W-:Y:S05]  /*e3d0*/  WARPSYNC.ALL ;  /* 0x0000000000007948 */ /* 0x000fea0003800000 */
[-C--:B------:R-:W-:Y:S01]  /*e3e0*/  FMUL R19, R50, R2.reuse ;  /* 0x0000000232137220 */ /* 0x080fe20000400000 */
[-C--:B------:R-:W-:Y:S01]  /*e3f0*/  FMUL R51, R51, R2.reuse ;  /* 0x0000000233337220 */ /* 0x080fe20000400000 */
[-C--:B------:R-:W-:Y:S01]  /*e400*/  FMUL R53, R53, R2.reuse ;  /* 0x0000000235357220 */ /* 0x080fe20000400000 */
[----:B------:R-:W-:Y:S01]  /*e410*/  FMUL R55, R55, R2 ;  /* 0x0000000237377220 */ /* 0x000fe20000400000 */
[----:B------:R-:W-:Y:S01]  /*e420*/  BSSY B0, `(.L_x_80) ;  /* 0x0000041000007945 */ /* 0x000fe20003800000 */
[----:B--2---:R-:W-:-:S02]  /*e430*/  HADD2.F32 R14, -RZ, R8.H1_H1 ;  /* 0x30000008ff0e7230 */ /* 0x004fc40000004100 */
[----:B------:R-:W-:Y:S02]  /*e440*/  HADD2.F32 R12, -RZ, R8.H0_H0 ;  /* 0x20000008ff0c7230 */ /* 0x000fe40000004100 */
[--C-:B------:R-:W-:Y:S02]  /*e450*/  HADD2.F32 R16, -RZ, R10.reuse.H0_H0 ;  /* 0x2000000aff107230 */ /* 0x100fe40000004100 */
[-C--:B------:R-:W-:Y:S01]  /*e460*/  FFMA R41, R14, R0.reuse, R41 ;  /* 0x000000000e297223 */ /* 0x080fe20000000029 */
[----:B------:R-:W-:Y:S02]  /*e470*/  HADD2.F32 R14, -RZ, R9.H0_H0 ;  /* 0x20000009ff0e7230 */ /* 0x000fe40000004100 */
[----:B------:R-:W-:Y:S01]  /*e480*/  FFMA R12, R12, R0, R13 ;  /* 0x000000000c0c7223 */ /* 0x000fe2000000000d */
[----:B------:R-:W-:Y:S01]  /*e490*/  FMUL R13, R42, R2 ;  /* 0x000000022a0d7220 */ /* 0x000fe20000400000 */
[----:B------:R-:W-:Y:S02]  /*e4a0*/  HADD2.F32 R18, -RZ, R11.H0_H0 ;  /* 0x2000000bff127230 */ /* 0x000fe40000004100 */
[----:B------:R-:W-:Y:S01]  /*e4b0*/  FFMA R15, R16, R0, R15 ;  /* 0x00000000100f7223 */ /* 0x000fe2000000000f */
[----:B------:R-:W-:-:S02]  /*e4c0*/  HADD2.F32 R16, -RZ, R10.H1_H1 ;  /* 0x3000000aff107230 */ /* 0x000fc40000004100 */
[-C--:B------:R-:W-:Y:S01]  /*e4d0*/  FFMA R13, R14, R0.reuse, R13 ;  /* 0x000000000e0d7223 */ /* 0x080fe2000000000d */
[----:B------:R-:W-:Y:S02]  /*e4e0*/  HADD2.F32 R14, -RZ, R9.H1_H1 ;  /* 0x30000009ff0e7230 */ /* 0x000fe40000004100 */
[-C--:B------:R-:W-:Y:S01]  /*e4f0*/  FFMA R17, R18, R0.reuse, R17 ;  /* 0x0000000012117223 */ /* 0x080fe20000000011 */
[----:B------:R-:W-:Y:S02]  /*e500*/  HADD2.F32 R18, -RZ, R11.H1_H1 ;  /* 0x3000000bff127230 */ /* 0x000fe40000004100 */
[----:B------:R-:W-:Y:S01]  /*e510*/  FFMA R16, R16, R0, R45 ;  /* 0x0000000010107223 */ /* 0x000fe2000000002d */
[----:B------:R-:W-:Y:S01]  /*e520*/  F2FP.F16.F32.PACK_AB R12, R41, R12 ;  /* 0x0000000c290c723e */ /* 0x000fe200000000ff */
[-C--:B------:R-:W-:Y:S01]  /*e530*/  FFMA R14, R14, R0.reuse, R43 ;  /* 0x000000000e0e7223 */ /* 0x080fe2000000002b */
[----:B-1----:R-:W-:Y:S02]  /*e540*/  HADD2.F32 R20, -RZ, R5.H1_H1 ;  /* 0x30000005ff147230 */ /* 0x002fe40000004100 */
[----:B------:R-:W-:-:S02]  /*e550*/  FFMA R18, R18, R0, R47 ;  /* 0x0000000012127223 */ /* 0x000fc4000000002f */
[----:B------:R-:W-:Y:S02]  /*e560*/  F2FP.F16.F32.PACK_AB R13, R14, R13 ;  /* 0x0000000d0e0d723e */ /* 0x000fe400000000ff */
[----:B------:R-:W-:Y:S01]  /*e570*/  F2FP.F16.F32.PACK_AB R14, R16, R15 ;  /* 0x0000000f100e723e */ /* 0x000fe200000000ff */
[--C-:B------:R-:W-:Y:S01]  /*e580*/  HADD2.F32 R16, -RZ, R4.reuse.H0_H0 ;  /* 0x20000004ff107230 */ /* 0x100fe20000004100 */
[----:B------:R-:W-:Y:S01]  /*e590*/  F2FP.F16.F32.PACK_AB R15, R18, R17 ;  /* 0x00000011120f723e */ /* 0x000fe200000000ff */
[----:B------:R-:W-:Y:S01]  /*e5a0*/  FMUL R17, R48, R2 ;  /* 0x0000000230117220 */ /* 0x000fe20000400000 */
[----:B------:R-:W-:-:S03]  /*e5b0*/  HADD2.F32 R18, -RZ, R4.H1_H1 ;  /* 0x30000004ff127230 */ /* 0x000fc60000004100 */
[-C--:B------:R-:W-:Y:S01]  /*e5c0*/  FFMA R16, R16, R0.reuse, R17 ;  /* 0x0000000010107223 */ /* 0x080fe20000000011 */
[----:B------:R1:W-:Y:S01]  /*e5d0*/  STSM.16.MT88.4 [R3+0x36000], R12 ;  /* 0x0360000c03007844 */ /* 0x0003e20000004200 */
[----:B------:R-:W-:Y:S01]  /*e5e0*/  FFMA R17, R18, R0, R49 ;  /* 0x0000000012117223 */ /* 0x000fe20000000031 */
[----:B------:R-:W-:Y:S02]  /*e5f0*/  HADD2.F32 R18, -RZ, R5.H0_H0 ;  /* 0x20000005ff127230 */ /* 0x000fe40000004100 */
[--C-:B-1----:R-:W-:Y:S02]  /*e600*/  HADD2.F32 R12, -RZ, R6.reuse.H0_H0 ;  /* 0x20000006ff0c7230 */ /* 0x102fe40000004100 */
[----:B------:R-:W-:Y:S01]  /*e610*/  FMUL R15, R52, R2 ;  /* 0x00000002340f7220 */ /* 0x000fe20000400000 */
[-C--:B------:R-:W-:Y:S01]  /*e620*/  FFMA R13, R18, R0.reuse, R19 ;  /* 0x00000000120d7223 */ /* 0x080fe20000000013 */
[----:B------:R-:W-:Y:S01]  /*e630*/  FFMA R14, R20, R0, R51 ;  /* 0x00000000140e7223 */ /* 0x000fe20000000033 */
[----:B------:R-:W-:-:S02]  /*e640*/  HADD2.F32 R18, -RZ, R6.H1_H1 ;  /* 0x30000006ff127230 */ /* 0x000fc40000004100 */
[----:B------:R-:W-:Y:S01]  /*e650*/  FFMA R15, R12, R0, R15 ;  /* 0x000000000c0f7223 */ /* 0x000fe2000000000f */
[--C-:B------:R-:W-:Y:S02]  /*e660*/  HADD2.F32 R12, -RZ, R7.reuse.H0_H0 ;  /* 0x20000007ff0c7230 */ /* 0x100fe40000004100 */
[----:B------:R-:W-:Y:S01]  /*e670*/  FMUL R19, R54, R2 ;  /* 0x0000000236137220 */ /* 0x000fe20000400000 */
[----:B------:R-:W-:Y:S02]  /*e680*/  HADD2.F32 R20, -RZ, R7.H1_H1 ;  /* 0x30000007ff147230 */ /* 0x000fe40000004100 */
[-C--:B------:R-:W-:Y:S01]  /*e690*/  FFMA R18, R18, R0.reuse, R53 ;  /* 0x0000000012127223 */ /* 0x080fe20000000035 */
[----:B------:R-:W-:Y:S01]  /*e6a0*/  F2FP.F16.F32.PACK_AB R13, R14, R13 ;  /* 0x0000000d0e0d723e */ /* 0x000fe200000000ff */
[----:B------:R-:W-:Y:S01]  /*e6b0*/  FFMA R19, R12, R0, R19 ;  /* 0x000000000c137223 */ /* 0x000fe20000000013 */
        /* <DEDUP_REMOVED lines=23> */
.L_x_81:
[----:B------:R-:W-:Y:S05]  /*e830*/  BSYNC B0 ;  /* 0x0000000000007941 */ /* 0x000fea0003800000 */
.L_x_80:
[----:B------:R-:W-:Y:S06]  /*e840*/  BAR.SYNC.DEFER_BLOCKING 0x1, 0x100 ;  /* 0x0044000000007b1d */ /* 0x000fec0000010000 */
[----:B------:R-:W-:Y:S05]  /*e850*/  @!P1 BRA `(.L_x_82) ;  /* 0x0000000000049947 */ /* 0x000fea0003800000 */
[----:B------:R-:W-:Y:S01]  /*e860*/  BPT.TRAP 0x1 ;  /* 0x000000040000795c */ /* 0x000fe20000300000 */
.L_x_82:
        /* <DEDUP_REMOVED lines=9> */
.L_x_83:
[----:B------:R-:W-:-:S05]  /*e900*/  IMAD.MOV.U32 R20, RZ, RZ, 0x1 ;  /* 0x00000001ff147424 */ /* 0x000fca00078e00ff */
[----:B------:R-:W-:-:S04]  /*e910*/  SHF.L.U32 R20, R20, 0x1f, RZ ;  /* 0x0000001f14147819 */ /* 0x000fc800000006ff */
[----:B------:R-:W2:Y:S02]  /*e920*/  SYNCS.PHASECHK.TRANS64.TRYWAIT P3, [UR43+0x384b0], R20 ;  /* 0x0384b014ff0075a7 */ /* 0x000ea4000806016b */
[----:B--2---:R-:W-:Y:S05]  /*e930*/  @!P3 BRA `(.L_x_84) ;  /* 0x000000c0009cb947 */ /* 0x004fea0003800000 */
.L_x_360:
        /* <DEDUP_REMOVED lines=18> */
[----:B------:R-:W4:Y:S01]  /*ea60*/  @P0 LDSM.16.MT88.4 R4, [R3+0x30800] ;  /* 0x030800000304083b */ /* 0x000f220000004200 */
[----:B------:R-:W-:Y:S05]  /*ea70*/  WARPSYNC.ALL ;  /* 0x0000000000007948 */ /* 0x000fea0003800000 */
[----:B------:R-:W-:Y:S01]  /*ea80*/  BSSY B0, `(.L_x_85) ;  /* 0x000004d000007945 */ /* 0x000fe20003800000 */
[----:B-1----:R-:W-:-:S02]  /*ea90*/  HADD2.F32 R14, -RZ, R8.H1_H1 ;  /* 0x30000008ff0e7230 */ /* 0x002fc40000004100 */
[-C--:B--2---:R-:W-:Y:S01]  /*eaa0*/  FMUL R13, R13, R2.reuse ;  /* 0x000000020d0d7220 */ /* 0x084fe20000400000 */
[----:B---3--:R-:W-:Y:S01]  /*eab0*/  FMUL R15, R12, R2 ;  /* 0x000000020c0f7220 */ /* 0x008fe20000400000 */
[----:B------:R-:W-:-:S03]  /*eac0*/  HADD2.F32 R12, -RZ, R8.H0_H0 ;  /* 0x20000008ff0c7230 */ /* 0x000fc60000004100 */
[-C--:B------:R-:W-:Y:S01]  /*ead0*/  FFMA R15, R14, R0.reuse, R15 ;  /* 0x000000000e0f7223 */ /* 0x080fe2000000000f */
[----:B------:R-:W-:Y:S02]  /*eae0*/  HADD2.F32 R14, -RZ, R9.H0_H0 ;  /* 0x20000009ff0e7230 */ /* 0x000fe40000004100 */
[----:B------:R-:W-:Y:S01]  /*eaf0*/  FFMA R12, R12, R0, R13 ;  /* 0x000000000c0c7223 */ /* 0x000fe2000000000d */
[----:B----4-:R-:W-:Y:S01]  /*eb00*/  FMUL R13, R32, R2 ;  /* 0x00000002200d7220 */ /* 0x010fe20000400000 */
[----:B------:R-:W-:-:S03]  /*eb10*/  HADD2.F32 R32, -RZ, R7.H1_H1 ;  /* 0x30000007ff207230 */ /* 0x000fc60000004100 */
[----:B------:R-:W-:Y:S01]  /*eb20*/  F2FP.F16.F32.PACK_AB R12, R15, R12 ;  /* 0x0000000c0f0c723e */ /* 0x000fe200000000ff */
[----:B-----5:R-:W-:Y:S01]  /*eb30*/  FMUL R15, R16, R2 ;  /* 0x00000002100f7220 */ /* 0x020fe20000400000 */
[----:B------:R-:W-:Y:S02]  /*eb40*/  HADD2.F32 R16, -RZ, R9.H1_H1 ;  /* 0x30000009ff107230 */ /* 0x000fe40000004100 */
[----:B------:R-:W-:Y:S01]  /*eb50*/  FFMA R13, R14, R0, R13 ;  /* 0x000000000e0d7223 */ /* 0x000fe2000000000d */
[----:B------:R-:W-:Y:S02]  /*eb60*/  FMUL R17, R17, R2 ;  /* 0x0000000211117220 */ /* 0x000fe40000400000 */
[----:B------:R-:W-:Y:S01]  /*eb70*/  FFMA R14, R16, R0, R15 ;  /* 0x00000000100e7223 */ /* 0x000fe2000000000f */
[-C--:B------:R-:W-:Y:S01]  /*eb80*/  FMUL R15, R18, R2.reuse ;  /* 0x00000002120f7220 */ /* 0x080fe20000400000 */
[--C-:B------:R-:W-:Y:S02]  /*eb90*/  HADD2.F32 R16, -RZ, R10.reuse.H0_H0 ;  /* 0x2000000aff107230 */ /* 0x100fe40000004100 */
[----:B------:R-:W-:Y:S01]  /*eba0*/  HADD2.F32 R18, -RZ, R10.H1_H1 ;  /* 0x3000000aff127230 */ /* 0x000fe20000004100 */
[----:B------:R-:W-:Y:S01]  /*ebb0*/  F2FP.F16.F32.PACK_AB R13, R14, R13 ;  /* 0x0000000d0e0d723e */ /* 0x000fe200000000ff */
[----:B------:R-:W-:Y:S01]  /*ebc0*/  FMUL R19, R19, R2 ;  /* 0x0000000213137220 */ /* 0x000fe20000400000 */
[----:B------:R-:W-:-:S02]  /*ebd0*/  FFMA R15, R16, R0, R15 ;  /* 0x00000000100f7223 */ /* 0x000fc4000000000f */
[----:B------:R-:W-:Y:S01]  /*ebe0*/  FFMA R16, R18, R0, R17 ;  /* 0x0000000012107223 */ /* 0x000fe20000000011 */
[-C--:B------:R-:W-:Y:S01]  /*ebf0*/  FMUL R17, R24, R2.reuse ;  /* 0x0000000218117220 */ /* 0x080fe20000400000 */
[--C-:B------:R-:W-:Y:S02]  /*ec00*/  HADD2.F32 R18, -RZ, R11.reuse.H0_H0 ;  /* 0x2000000bff127230 */ /* 0x100fe40000004100 */
[----:B------:R-:W-:Y:S02]  /*ec10*/  HADD2.F32 R24, -RZ, R11.H1_H1 ;  /* 0x3000000bff187230 */ /* 0x000fe40000004100 */
[----:B------:R-:W-:Y:S01]  /*ec20*/  FMUL R21, R21, R2 ;  /* 0x0000000215157220 */ /* 0x000fe20000400000 */
[----:B------:R-:W-:Y:S01]  /*ec30*/  F2FP.F16.F32.PACK_AB R14, R16, R15 ;  /* 0x0000000f100e723e */ /* 0x000fe200000000ff */
[-C--:B------:R-:W-:Y:S01]  /*ec40*/  FFMA R17, R18, R0.reuse, R17 ;  /* 0x0000000012117223 */ /* 0x080fe20000000011 */
[----:B------:R-:W-:Y:S01]  /*ec50*/  FFMA R18, R24, R0, R19 ;  /* 0x0000000018127223 */ /* 0x000fe20000000013 */
[----:B------:R-:W-:Y:S01]  /*ec60*/  FMUL R19, R26, R2 ;  /* 0x000000021a137220 */ /* 0x000fe20000400000 */
[----:B------:R-:W-:-:S02]  /*ec70*/  HADD2.F32 R24, -RZ, R4.H0_H0 ;  /* 0x20000004ff187230 */ /* 0x000fc40000004100 */
[----:B------:R-:W-:Y:S02]  /*ec80*/  HADD2.F32 R26, -RZ, R4.H1_H1 ;  /* 0x30000004ff1a7230 */ /* 0x000fe40000004100 */
[----:B------:R-:W-:Y:S01]  /*ec90*/  FMUL R25, R25, R2 ;  /* 0x0000000219197220 */ /* 0x000fe20000400000 */
[----:B------:R-:W-:Y:S01]  /*eca0*/  F2FP.F16.F32.PACK_AB R15, R18, R17 ;  /* 0x00000011120f723e */ /* 0x000fe200000000ff */
[-C--:B------:R-:W-:Y:S01]  /*ecb0*/  FFMA R19, R24, R0.reuse, R19 ;  /* 0x0000000018137223 */ /* 0x080fe20000000013 */
[----:B------:R-:W-:Y:S01]  /*ecc0*/  FFMA R24, R26, R0, R21 ;  /* 0x000000001a187223 */ /* 0x000fe20000000015 */
[-C--:B------:R-:W-:Y:S01]  /*ecd0*/  FMUL R21, R28, R2.reuse ;  /* 0x000000021c157220 */ /* 0x080fe20000400000 */
[--C-:B------:R-:W-:Y:S02]  /*ece0*/  HADD2.F32 R26, -RZ, R5.reuse.H0_H0 ;  /* 0x20000005ff1a7230 */ /* 0x100fe40000004100 */
[----:B------:R-:W-:Y:S01]  /*ecf0*/  FMUL R27, R27, R2 ;  /* 0x000000021b1b7220 */ /* 0x000fe20000400000 */
[----:B------:R-:W-:Y:S01]  /*ed00*/  HADD2.F32 R28, -RZ, R5.H1_H1 ;  /* 0x30000005ff1c7230 */ /* 0x000fe20000004100 */
[----:B------:R-:W-:Y:S01]  /*ed10*/  F2FP.F16.F32.PACK_AB R16, R24, R19 ;  /* 0x000000131810723e */ /* 0x000fe200000000ff */
[----:B------:R1:W-:Y:S01]  /*ed20*/  STSM.16.MT88.4 [R3+0x30000], R12 ;  /* 0x0300000c03007844 */ /* 0x0003e20000004200 */
[----:B------:R-:W-:-:S02]  /*ed30*/  FFMA R21, R26, R0, R21 ;  /* 0x000000001a157223 */ /* 0x000fc40000000015 */
[----:B------:R-:W-:Y:S01]  /*ed40*/  FFMA R26, R28, R0, R25 ;  /* 0x000000001c1a7223 */ /* 0x000fe20000000019 */
[-C--:B------:R-:W-:Y:S01]  /*ed50*/  FMUL R25, R30, R2.reuse ;  /* 0x000000021e197220 */ /* 0x080fe20000400000 */
[--C-:B------:R-:W-:Y:S02]  /*ed60*/  HADD2.F32 R28, -RZ, R6.reuse.H0_H0 ;  /* 0x20000006ff1c7230 */ /* 0x100fe40000004100 */
[----:B------:R-:W-:Y:S01]  /*ed70*/  FMUL R29, R29, R2 ;  /* 0x000000021d1d7220 */ /* 0x000fe20000400000 */
[----:B------:R-:W-:Y:S01]  /*ed80*/  HADD2.F32 R30, -RZ, R6.H1_H1 ;  /* 0x30000006ff1e7230 */ /* 0x000fe20000004100 */
[----:B------:R-:W-:Y:S01]  /*ed90*/  F2FP.F16.F32.PACK_AB R17, R26, R21 ;  /* 0x000000151a11723e */ /* 0x000fe200000000ff */
[----:B------:R-:W-:-:S03]  /*eda0*/  FFMA R25, R28, R0, R25 ;  /* 0x000000001c197223 */ /* 0x000fc60000000019 */
[----:B------:R-:W-:Y:S01]  /*edb0*/  FFMA R28, R30, R0, R27 ;  /* 0x000000001e1c7223 */ /* 0x000fe2000000001b */
[----:B------:R-:W-:Y:S02]  /*edc0*/  HADD2.F32 R30, -RZ, R7.H0_H0 ;  /* 0x20000007ff1e7230 */ /* 0x000fe40000004100 */
[----:B------:R-:W-:Y:S02]  /*edd0*/  FMUL R27, R31, R2 ;  /* 0x000000021f1b7220 */ /* 0x000fe40000400000 */
[----:B------:R-:W-:Y:S02]  /*ede0*/  F2FP.F16.F32.PACK_AB R18, R28, R25 ;  /* 0x000000191c12723e */ /* 0x000fe400000000ff */
[-C--:B------:R-:W-:Y:S01]  /*edf0*/  FFMA R27, R30, R0.reuse, R27 ;  /* 0x000000001e1b7223 */ /* 0x080fe2000000001b */
[----:B------:R-:W-:-:S05]  /*ee00*/  FFMA R30, R32, R0, R29 ;  /* 0x00000000201e7223 */ /* 0x000fca000000001d */
        /* <DEDUP_REMOVED lines=20> */
.L_x_86:
[----:B------:R-:W-:Y:S05]  /*ef50*/  BSYNC B0 ;  /* 0x0000000000007941 */ /* 0x000fea0003800000 */
.L_x_85:
[----:B------:R-:W-:Y:S06]  /*ef60*/  BAR.SYNC.DEFER_BLOCKING 0x1, 0x100 ;  /* 0x0044000000007b1d */ /* 0x000fec0000010000 */
[----:B------:R-:W-:Y:S05]  /*ef70*/  @!P1 BRA `(.L_x_87) ;  /* 0x0000000000049947 */ /* 0x000fea0003800000 */
[----:B------:R-:W-:Y:S01]  /*ef80*/  BPT.TRAP 0x1 ;  /* 0x000000040000795c */ /* 0x000fe20000300000 */
.L_x_87:
        /* <DEDUP_REMOVED lines=9> */
.L_x_88:
[----:B------:R-:W2:Y:S02]  /*f020*/  SYNCS.PHASECHK.TRANS64.TRYWAIT P3, [UR43+0x384b8], R20 ;  /* 0x0384b814ff0075a7 */ /* 0x000ea4000806016b */
[----:B--2---:R-:W-:Y:S05]  /*f030*/  @!P3 BRA `(.L_x_89) ;  /* 0x000000b800f4b947 */ /* 0x004fea0003800000 */
.L_x_361:
[----:B------:R-:W-:Y:S05]  /*f040*/  @P0 WARPSYNC.ALL ;  /* 0x0000000000000948 */ /* 0x000fea0003800000 */
[----:B------:R-:W2:Y:S01]  /*f050*/  @P0 LDSM.16.MT88.4 R8, [R3+0x32000] ;  /* 0x032000000308083b */ /* 0x000ea20000004200 */
[-C--:B-1----:R-:W-:Y:S01]  /*f060*/  FMUL R13, R56, R2.reuse ;  /* 0x00000002380d7220 */ /* 0x082fe20000400000 */
[-C--:B------:R-:W-:Y:S01]  /*f070*/  FMUL R57, R57, R2.reuse ;  /* 0x0000000239397220 */ /* 0x080fe20000400000 */
[-C--:B------:R-:W-:Y:S01]  /*f080*/  FMUL R15, R58, R2.reuse ;  /* 0x000000023a0f7220 */ /* 0x080fe20000400000 */
[----:B------:R-:W1:Y:S01]  /*f090*/  @P0 LDSM.16.MT88.4 R4, [R3+0x32800] ;  /* 0x032800000304083b */ /* 0x000e620000004200 */
[-C--:B------:R-:W-:Y:S01]  /*f0a0*/  FMUL R59, R59, R2.reuse ;  /* 0x000000023b3b7220 */ /* 0x080fe20000400000 */
        /* <DEDUP_REMOVED lines=12> */
[----:B------:R-:W-:Y:S05]  /*f170*/  WARPSYNC.ALL ;  /* 0x0000000000007948 */ /* 0x000fea0003800000 */
[----:B------:R-:W-:Y:S01]  /*f180*/  BSSY B0, `(.L_x_90) ;  /* 0x000003d000007945 */ /* 0x000fe20003800000 */
[----:B--2---:R-:W-:-:S02]  /*f190*/  HADD2.F32 R12, -RZ, R8.H0_H0 ;  /* 0x20000008ff0c7230 */ /* 0x004fc40000004100 */
[----:B------:R-:W-:Y:S02]  /*f1a0*/  HADD2.F32 R14, -RZ, R8.H1_H1 ;  /* 0x30000008ff0e7230 */ /* 0x000fe40000004100 */
[--C-:B------:R-:W-:Y:S02]  /*f1b0*/  HADD2.F32 R16, -RZ, R9.reuse.H0_H0 ;  /* 0x20000009ff107230 */ /* 0x100fe40000004100 */
[-C--:B------:R-:W-:Y:S01]  /*f1c0*/  FFMA R12, R12, R0.reuse, R13 ;  /* 0x000000000c0c7223 */ /* 0x080fe2000000000d */
[----:B------:R-:W-:Y:S02]  /*f1d0*/  HADD2.F32 R18, -RZ, R9.H1_H1 ;  /* 0x30000009ff127230 */ /* 0x000fe40000004100 */
[-C--:B------:R-:W-:Y:S01]  /*f1e0*/  FFMA R13, R14, R0.reuse, R57 ;  /* 0x000000000e0d7223 */ /* 0x080fe20000000039 */
[----:B------:R-:W-:Y:S02]  /*f1f0*/  HADD2.F32 R24, -RZ, R11.H0_H0 ;  /* 0x2000000bff187230 */ /* 0x000fe40000004100 */
[----:B------:R-:W-:Y:S01]  /*f200*/  FFMA R14, R16, R0, R15 ;  /* 0x00000000100e7223 */ /* 0x000fe2000000000f */
[----:B------:R-:W-:-:S02]  /*f210*/  HADD2.F32 R16, -RZ, R10.H0_H0 ;  /* 0x2000000aff107230 */ /* 0x000fc40000004100 */
[-C--:B------:R-:W-:Y:S01]  /*f220*/  FFMA R15, R18, R0.reuse, R59 ;  /* 0x00000000120f7223 */ /* 0x080fe2000000003b */
[----:B------:R-:W-:Y:S02]  /*f230*/  HADD2.F32 R18, -RZ, R10.H1_H1 ;  /* 0x3000000aff127230 */ /* 0x000fe40000004100 */
[-C--:B------:R-:W-:Y:S01]  /*f240*/  FFMA R19, R24, R0.reuse, R19 ;  /* 0x0000000018137223 */ /* 0x080fe20000000013 */
[----:B------:R-:W-:Y:S02]  /*f250*/  HADD2.F32 R26, -RZ, R11.H1_H1 ;  /* 0x3000000bff1a7230 */ /* 0x000fe40000004100 */
[-C--:B------:R-:W-:Y:S01]  /*f260*/  FFMA R17, R16, R0.reuse, R17 ;  /* 0x0000000010117223 */ /* 0x080fe20000000011 */
[----:B-1----:R-:W-:Y:S02]  /*f270*/  HADD2.F32 R24, -RZ, R4.H0_H0 ;  /* 0x20000004ff187230 */ /* 0x002fe40000004100 */
[----:B------:R-:W-:Y:S01]  /*f280*/  FFMA R16, R18, R0, R61 ;  /* 0x0000000012107223 */ /* 0x000fe2000000003d */
[----:B------:R-:W-:-:S02]  /*f290*/  HADD2.F32 R28, -RZ, R5.H0_H0 ;  /* 0x20000005ff1c7230 */ /* 0x000fc40000004100 */
[-C--:B------:R-:W-:Y:S01]  /*f2a0*/  FFMA R18, R26, R0.reuse, R63 ;  /* 0x000000001a127223 */ /* 0x080fe2000000003f */
[----:B------:R-:W-:Y:S02]  /*f2b0*/  HADD2.F32 R26, -RZ, R4.H1_H1 ;  /* 0x30000004ff1a7230 */ /* 0x000fe40000004100 */
        /* <DEDUP_REMOVED lines=10> */
[----:B------:R-:W-:Y:S01]  /*f360*/  FFMA R29, R32, R0, R29 ;  /* 0x00000000201d7223 */ /* 0x000fe2000000001d */
[----:B------:R-:W-:Y:S01]  /*f370*/  F2FP.F16.F32.PACK_AB R12, R13, R12 ;  /* 0x0000000c0d0c723e */ /* 0x000fe200000000ff */
[----:B------:R-:W-:Y:S01]  /*f380*/  FFMA R28, R30, R0, R69 ;  /* 0x000000001e1c7223 */ /* 0x000fe20000000045 */
[----:B------:R-:W-:Y:S01]  /*f390*/  F2FP.F16.F32.PACK_AB R13, R15, R14 ;  /* 0x0000000e0f0d723e */ /* 0x000fe200000000ff */
[----:B------:R-:W-:Y:S01]  /*f3a0*/  FFMA R30, R34, R0, R71 ;  /* 0x00000000221e7223 */ /* 0x000fe20000000047 */
[----:B------:R-:W-:-:S02]  /*f3b0*/  F2FP.F16.F32.PACK_AB R14, R16, R17 ;  /* 0x00000011100e723e */ /* 0x000fc400000000ff */
[----:B------:R-:W-:Y:S02]  /*f3c0*/  F2FP.F16.F32.PACK_AB R15, R18, R19 ;  /* 0x00000013120f723e */ /* 0x000fe400000000ff */
[----:B------:R-:W-:Y:S02]  /*f3d0*/  F2FP.F16.F32.PACK_AB R16, R24, R21 ;  /* 0x000000151810723e */ /* 0x000fe400000000ff */
[----:B------:R-:W-:Y:S01]  /*f3e0*/  F2FP.F16.F32.PACK_AB R17, R26, R25 ;  /* 0x000000191a11723e */ /* 0x000fe200000000ff */
[----:B------:R1:W-:Y:S01]  /*f3f0*/  STSM.16.MT88.4 [R3+0x32000], R12 ;  /* 0x0320000c03007844 */ /* 0x0003e20000004200 */
        /* <DEDUP_REMOVED lines=21> */
.L_x_91:
[----:B------:R-:W-:Y:S05]  /*f550*/  BSYNC B0 ;  /* 0x0000000000007941 */ /* 0x000fea0003800000 */
.L_x_90:
[----:B------:R-:W-:Y:S06]  /*f560*/  BAR.SYNC.DEFER_BLOCKING 0x1, 0x100 ;  /* 0x0044000000007b1d */ /* 0x000fec0000010000 */
[----:B------:R-:W-:Y:S05]  /*f570*/  @!P1 BRA `(.L_x_92) ;  /* 0x0000000000049947 */ /* 0x000fea0003800000 */
[----:B------:R-:W-:Y:S01]  /*f580*/  BPT.TRAP 0x1 ;  /* 0x000000040000795c */ /* 0x000fe20000300000 */
.L_x_92:
        /* <DEDUP_REMOVED lines=9> */
.L_x_93:
[----:B------:R-:W2:Y:S02]  /*f620*/  SYNCS.PHASECHK.TRANS64.TRYWAIT P3, [UR43+0x384c0], R20 ;  /* 0x0384c014ff0075a7 */ /* 0x000ea4000806016b */
[----:B--2---:R-:W-:Y:S05]  /*f630*/  @!P3 BRA `(.L_x_94) ;  /* 0x000000b4008cb947 */ /* 0x004fea0003800000 */
.L_x_362:
        /* <DEDUP_REMOVED lines=21> */
[----:B-1----:R-:W-:-:S02]  /*f790*/  HADD2.F32 R16, -RZ, R9.H0_H0 ;  /* 0x20000009ff107230 */ /* 0x002fc40000004100 */
[----:B------:R-:W-:Y:S02]  /*f7a0*/  HADD2.F32 R18, -RZ, R9.H1_H1 ;  /* 0x30000009ff127230 */ /* 0x000fe40000004100 */
[-C--:B--2---:R-:W-:Y:S01]  /*f7b0*/  FMUL R13, R13, R2.reuse ;  /* 0x000000020d0d7220 */ /* 0x084fe20000400000 */
[-C--:B---3--:R-:W-:Y:S01]  /*f7c0*/  FMUL R15, R14, R2.reuse ;  /* 0x000000020e0f7220 */ /* 0x088fe20000400000 */
[--C-:B------:R-:W-:Y:S02]  /*f7d0*/  HADD2.F32 R14, -RZ, R8.reuse.H1_H1 ;  /* 0x30000008ff0e7230 */ /* 0x100fe40000004100 */
[----:B----4-:R-:W-:Y:S01]  /*f7e0*/  FMUL R17, R12, R2 ;  /* 0x000000020c117220 */ /* 0x010fe20000400000 */
[----:B------:R-:W-:Y:S02]  /*f7f0*/  HADD2.F32 R12, -RZ, R8.H0_H0 ;  /* 0x20000008ff0c7230 */ /* 0x000fe40000004100 */
[----:B------:R-:W-:Y:S01]  /*f800*/  FFMA R15, R14, R0, R15 ;  /* 0x000000000e0f7223 */ /* 0x000fe2000000000f */
[----:B-----5:R-:W-:-:S02]  /*f810*/  FMUL R19, R19, R2 ;  /* 0x0000000213137220 */ /* 0x020fc40000400000 */
[-C--:B------:R-:W-:Y:S01]  /*f820*/  FFMA R12, R12, R0.reuse, R13 ;  /* 0x000000000c0c7223 */ /* 0x080fe2000000000d */
[-C--:B------:R-:W-:Y:S01]  /*f830*/  FFMA R13, R16, R0.reuse, R17 ;  /* 0x00000000100d7223 */ /* 0x080fe20000000011 */
[----:B------:R-:W-:Y:S01]  /*f840*/  FFMA R14, R18, R0, R19 ;  /* 0x00000000120e7223 */ /* 0x000fe20000000013 */
[--C-:B------:R-:W-:Y:S02]  /*f850*/  HADD2.F32 R16, -RZ, R10.reuse.H0_H0 ;  /* 0x2000000aff107230 */ /* 0x100fe40000004100 */
[-C--:B------:R-:W-:Y:S01]  /*f860*/  FMUL R17, R26, R2.reuse ;  /* 0x000000021a117220 */ /* 0x080fe20000400000 */
[----:B------:R-:W-:Y:S02]  /*f870*/  HADD2.F32 R18, -RZ, R10.H1_H1 ;  /* 0x3000000aff127230 */ /* 0x000fe40000004100 */
[----:B------:R-:W-:Y:S01]  /*f880*/  FMUL R19, R24, R2 ;  /* 0x0000000218137220 */ /* 0x000fe20000400000 */
[--C-:B------:R-:W-:Y:S02]  /*f890*/  HADD2.F32 R24, -RZ, R11.reuse.H0_H0 ;  /* 0x2000000bff187230 */ /* 0x100fe40000004100 */
[----:B------:R-:W-:Y:S01]  /*f8a0*/  FFMA R17, R16, R0, R17 ;  /* 0x0000000010117223 */ /* 0x000fe20000000011 */
[----:B------:R-:W-:-:S02]  /*f8b0*/  HADD2.F32 R26, -RZ, R11.H1_H1 ;  /* 0x3000000bff1a7230 */ /* 0x000fc40000004100 */
[----:B------:R-:W-:Y:S01]  /*f8c0*/  FMUL R21, R21, R2 ;  /* 0x0000000215157220 */ /* 0x000fe20000400000 */
[----:B------:R-:W-:Y:S01]  /*f8d0*/  FFMA R16, R18, R0, R19 ;  /* 0x0000000012107223 */ /* 0x000fe20000000013 */
[----:B------:R-:W-:Y:S01]  /*f8e0*/  F2FP.F16.F32.PACK_AB R13, R14, R13 ;  /* 0x0000000d0e0d723e */ /* 0x000fe200000000ff */
[----:B------:R-:W-:Y:S01]  /*f8f0*/  FMUL R25, R25, R2 ;  /* 0x0000000219197220 */ /* 0x000fe20000400000 */
[----:B------:R-:W-:Y:S01]  /*f900*/  FFMA R21, R24, R0, R21 ;  /* 0x0000000018157223 */ /* 0x000fe20000000015 */
[--C-:B------:R-:W-:Y:S01]  /*f910*/  HADD2.F32 R24, -RZ, R4.reuse.H0_H0 ;  /* 0x20000004ff187230 */ /* 0x100fe20000004100 */
[----:B------:R-:W-:Y:S01]  /*f920*/  F2FP.F16.F32.PACK_AB R12, R15, R12 ;  /* 0x0000000c0f0c723e */ /* 0x000fe200000000ff */
[----:B------:R-:W-:Y:S01]  /*f930*/  FFMA R18, R26, R0, R25 ;  /* 0x000000001a127223 */ /* 0x000fe20000000019 */
[-C--:B------:R-:W-:Y:S01]  /*f940*/  FMUL R19, R30, R2.reuse ;  /* 0x000000021e137220 */ /* 0x080fe20000400000 */
[----:B------:R-:W-:Y:S01]  /*f950*/  HADD2.F32 R26, -RZ, R4.H1_H1 ;  /* 0x30000004ff1a7230 */ /* 0x000fe20000004100 */
[----:B------:R-:W-:Y:S01]  /*f960*/  F2FP.F16.F32.PACK_AB R14, R16, R17 ;  /* 0x00000011100e723e */ /* 0x000fe200000000ff */
[----:B------:R-:W-:Y:S01]  /*f970*/  FMUL R25, R28, R2 ;  /* 0x000000021c197220 */ /* 0x000fe20000400000 */
[----:B------:R-:W-:-:S02]  /*f980*/  HADD2.F32 R28, -RZ, R5.H0_H0 ;  /* 0x20000005ff1c7230 */ /* 0x000fc40000004100 */
[----:B------:R-:W-:Y:S01]  /*f990*/  FFMA R19, R24, R0, R19 ;  /* 0x0000000018137223 */ /* 0x000fe20000000013 */
[----:B------:R-:W-:Y:S02]  /*f9a0*/  HADD2.F32 R30, -RZ, R5.H1_H1 ;  /* 0x30000005ff1e7230 */ /* 0x000fe40000004100 */
[----:B------:R-:W-:Y:S01]  /*f9b0*/  FMUL R27, R27, R2 ;  /* 0x000000021b1b7220 */ /* 0x000fe20000400000 */
[----:B------:R-:W-:Y:S01]  /*f9c0*/  FFMA R24, R26, R0, R25 ;  /* 0x000000001a187223 */ /* 0x000fe20000000019 */
[----:B------:R-:W-:Y:S01]  /*f9d0*/  F2FP.F16.F32.PACK_AB R15, R18, R21 ;  /* 0x00000015120f723e */ /* 0x000fe200000000ff */
[----:B------:R-:W-:Y:S01]  /*f9e0*/  FMUL R29, R29, R2 ;  /* 0x000000021d1d7220 */ /* 0x000fe20000400000 */
[-C--:B------:R-:W-:Y:S01]  /*f9f0*/  FFMA R27, R28, R0.reuse, R27 ;  /* 0x000000001c1b7223 */ /* 0x080fe2000000001b */
[--C-:B------:R-:W-:Y:S01]  /*fa00*/  HADD2.F32 R28, -RZ, R6.reuse.H0_H0 ;  /* 0x20000006ff1c7230 */ /* 0x100fe20000004100 */
[----:B------:R-:W-:Y:S01]  /*fa10*/  F2FP.F16.F32.PACK_AB R16, R24, R19 ;  /* 0x000000131810723e */ /* 0x000fe200000000ff */
[----:B------:R-:W-:Y:S01]  /*fa20*/  FFMA R26, R30, R0, R29 ;  /* 0x000000001e1a7223 */ /* 0x000fe2000000001d */
[-C--:B------:R-:W-:Y:S01]  /*fa30*/  FMUL R25, R34, R2.reuse ;  /* 0x0000000222197220 */ /* 0x080fe20000400000 */
[----:B------:R-:W-:Y:S01]  /*fa40*/  HADD2.F32 R30, -RZ, R6.H1_H1 ;  /* 0x30000006ff1e7230 */ /* 0x000fe20000004100 */
[----:B------:R1:W-:Y:S01]  /*fa50*/  STSM.16.MT88.4 [R3+0x34000], R12 ;  /* 0x0340000c03007844 */ /* 0x0003e20000004200 */
        /* <DEDUP_REMOVED lines=8> */
[-C--:B------:R-:W-:Y:S02]  /*fae0*/  FFMA R31, R32, R0.reuse, R31 ;  /* 0x00000000201f7223 */ /* 0x080fe4000000001f */
[----:B------:R-:W-:Y:S01]  /*faf0*/  F2FP.F16.F32.PACK_AB R18, R28, R25 ;  /* 0x000000191c12723e */ /* 0x000fe200000000ff */
        /* <DEDUP_REMOVED lines=21> */
.L_x_96:
[----:B------:R-:W-:Y:S05]  /*fc50*/  BSYNC B0 ;  /* 0x0000000000007941 */ /* 0x000fea0003800000 */
.L_x_95:
[----:B------:R-:W-:Y:S06]  /*fc60*/  BAR.SYNC.DEFER_BLOCKING 0x1, 0x100 ;  /* 0x0044000000007b1d */ /* 0x000fec0000010000 */
[----:B------:R-:W-:Y:S05]  /*fc70*/  @!P1 BRA `(.L_x_97) ;  /* 0x0000000000049947 */ /* 0x000fea0003800000 */
[----:B------:R-:W-:Y:S01]  /*fc80*/  BPT.TRAP 0x1 ;  /* 0x000000040000795c */ /* 0x000fe20000300000 */
.L_x_97:
        /* <DEDUP_REMOVED lines=9> */
.L_x_98:
[----:B------:R-:W2:Y:S02]  /*fd20*/  SYNCS.PHASECHK.TRANS64.TRYWAIT P3, [UR43+0x384c8], R20 ;  /* 0x0384c814ff0075a7 */ /* 0x000ea4000806016b */
[----:B--2---:R-:W-:Y:S05]  /*fd30*/  @!P3 BRA `(.L_x_99) ;  /* 0x000000ac00e4b947 */ /* 0x004fea0003800000 */
.L_x_363:
        /* <DEDUP_REMOVED lines=29> */
[----:B------:R-:W-:Y:S01]  /*ff10*/  FFMA R14, R18, R0, R75 ;  /* 0x00000000120e7223 */ /* 0x000fe2000000004b */
[----:B------:R-:W-:Y:S01]  /*ff20*/  FMUL R15, R76, R2 ;  /* 0x000000024c0f7220 */ /* 0x000fe20000400000 */
        /* <DEDUP_REMOVED lines=20> */
[----:B------:R-:W-:Y:S01]  /*10070*/  F2FP.F16.F32.PACK_AB R13, R14, R13 ;  /* 0x0000000d0e0d723e */ /* 0x000fe200000000ff */
[-C--:B------:R-:W-:Y:S01]  /*10080*/  FFMA R28, R30, R0.reuse, R85 ;  /* 0x000000001e1c7223 */ /* 0x080fe20000000055 */
        /* <DEDUP_REMOVED lines=28> */
.L_x_101:
[----:B------:R-:W-:Y:S05]  /*10250*/  BSYNC B0 ;  /* 0x0000000000007941 */ /* 0x000fea0003800000 */
.L_x_100:
[----:B------:R-:W-:Y:S06]  /*10260*/  BAR.SYNC.DEFER_BLOCKING 0x1, 0x100 ;  /* 0x0044000000007b1d */ /* 0x000fec0000010000 */
[----:B------:R-:W-:Y:S05]  /*10270*/  @!P1 BRA `(.L_x_102) ;  /* 0x0000000000049947 */ /* 0x000fea0003800000 */
[----:B------:R-:W-:Y:S01]  /*10280*/  BPT.TRAP 0x1 ;  /* 0x000000040000795c */ /* 0x000fe20000300000 */
.L_x_102:
        /* <DEDUP_REMOVED lines=9> */
.L_x_103:
[----:B------:R-:W2:Y:S02]  /*10320*/  SYNCS.PHASECHK.TRANS64.TRYWAIT P3, [UR43+0x384b0], R159 ;  /* 0x0384b09fff0075a7 */ /* 0x000ea4000806016b */
[----:B--2---:R-:W-:Y:S05]  /*10330*/  @!P3 BRA `(.L_x_104) ;  /* 0x000000a8007cb947 */ /* 0x004fea0003800000 */
.L_x_364:
        /* <DEDUP_REMOVED lines=97> */
.L_x_106:
[----:B------:R-:W-:Y:S05]  /*10950*/  BSYNC B0 ;  /* 0x0000000000007941 */ /* 0x000fea0003800000 */
.L_x_105:
[----:B------:R-:W-:Y:S06]  /*10960*/  BAR.SYNC.DEFER_BLOCKING 0x1, 0x100 ;  /* 0x0044000000007b1d */ /* 0x000fec0000010000 */
[----:B------:R-:W-:Y:S05]  /*10970*/  @!P1 BRA `(.L_x_107) ;  /* 0x0000000000049947 */ /* 0x000fea0003800000 */
[----:B------:R-:W-:Y:S01]  /*10980*/  BPT.TRAP 0x1 ;  /* 0x000000040000795c */ /* 0x000fe20000300000 */
.L_x_107:
        /* <DEDUP_REMOVED lines=9> */
.L_x_108:
[----:B------:R-:W2:Y:S02]  /*10a20*/  SYNCS.PHASECHK.TRANS64.TRYWAIT P3, [UR43+0x384b8], R159 ;  /* 0x0384b89fff0075a7 */ /* 0x000ea4000806016b */
[----:B--2---:R-:W-:Y:S05]  /*10a30*/  @!P3 BRA `(.L_x_109) ;  /* 0x000000a000d4b947 */ /* 0x004fea0003800000 */
.L_x_365:
        /* <DEDUP_REMOVED lines=58> */
[----:B------:R-:W-:Y:S02]  /*10de0*/  F2FP.F16.F32.PACK_AB R26, R28, R27 ;  /* 0x0000001b1c1a723e */ /* 0x000fe400000000ff */
[----:B------:R-:W-:Y:S01]  /*10df0*/  F2FP.F16.F32.PACK_AB R24, R24, R21 ;  /* 0x000000151818723e */ /* 0x000fe200000000ff */
[----:B------:R1:W-:Y:S01]  /*10e00*/  STSM.16.MT88.4 [R3+0x32000], R12 ;  /* 0x0320000c03007844 */ /* 0x0003e20000004200 */
        /* <DEDUP_REMOVED lines=20> */
.L_x_111:
[----:B------:R-:W-:Y:S05]  /*10f50*/  BSYNC B0 ;  /* 0x0000000000007941 */ /* 0x000fea0003800000 */
.L_x_110:
[----:B------:R-:W-:Y:S06]  /*10f60*/  BAR.SYNC.DEFER_BLOCKING 0x1, 0x100 ;  /* 0x0044000000007b1d */ /* 0x000fec0000010000 */
[----:B------:R-:W-:Y:S05]  /*10f70*/  @!P1 BRA `(.L_x_112) ;  /* 0x0000000000049947 */ /* 0x000fea0003800000 */
[----:B------:R-:W-:Y:S01]  /*10f80*/  BPT.TRAP 0x1 ;  /* 0x000000040000795c */ /* 0x000fe20000300000 */
.L_x_112:
        /* <DEDUP_REMOVED lines=9> */
.L_x_113:
[----:B------:R-:W2:Y:S02]  /*11020*/  SYNCS.PHASECHK.TRANS64.TRYWAIT P3, [UR43+0x384c0], R159 ;  /* 0x0384c09fff0075a7 */ /* 0x000ea4000806016b */
[----:B--2---:R-:W-:Y:S05]  /*11030*/  @!P3 BRA `(.L_x_114) ;  /* 0x0000009c006cb947 */ /* 0x004fea0003800000 */
.L_x_366:
        /* <DEDUP_REMOVED lines=26> */
[-C--:B----4-:R-:W-:Y:S01]  /*111e0*/  FMUL R17, R12, R2.reuse ;  /* 0x000000020c117220 */ /* 0x090fe20000400000 */
[----:B------:R-:W-:Y:S02]  /*111f0*/  HADD2.F32 R12, -RZ, R8.H0_H0 ;  /* 0x20000008ff0c7230 */ /* 0x000fe40000004100 */
[----:B-----5:R-:W-:Y:S01]  /*11200*/  FMUL R19, R19, R2 ;  /* 0x0000000213137220 */ /* 0x020fe20000400000 */
[----:B------:R-:W-:-:S02]  /*11210*/  FFMA R17, R16, R0, R17 ;  /* 0x0000000010117223 */ /* 0x000fc40000000011 */
        /* <DEDUP_REMOVED lines=67> */
.L_x_116:
[----:B------:R-:W-:Y:S05]  /*11650*/  BSYNC B0 ;  /* 0x0000000000007941 */ /* 0x000fea0003800000 */
.L_x_115:
[----:B------:R-:W-:Y:S06]  /*11660*/  BAR.SYNC.DEFER_BLOCKING 0x1, 0x100 ;  /* 0x0044000000007b1d */ /* 0x000fec0000010000 */
[----:B------:R-:W-:Y:S05]  /*11670*/  @!P1 BRA `(.L_x_117) ;  /* 0x0000000000049947 */ /* 0x000fea0003800000 */
[----:B------:R-:W-:Y:S01]  /*11680*/  BPT.TRAP 0x1 ;  /* 0x000000040000795c */ /* 0x000fe20000300000 */
.L_x_117:
        /* <DEDUP_REMOVED lines=9> */
.L_x_118:
[----:B------:R-:W2:Y:S02]  /*11720*/  SYNCS.PHASECHK.TRANS64.TRYWAIT P3, [UR43+0x384c8], R159 ;  /* 0x0384c89fff0075a7 */ /* 0x000ea4000806016b */
[----:B--2---:R-:W-:Y:S05]  /*11730*/  @!P3 BRA `(.L_x_119) ;  /* 0x0000009400c4b947 */ /* 0x004fea0003800000 */
.L_x_367:
        /* <DEDUP_REMOVED lines=81> */
.L_x_121:
[----:B------:R-:W-:Y:S05]  /*11c50*/  BSYNC B0 ;  /* 0x0000000000007941 */ /* 0x000fea0003800000 */
.L_x_120:
[----:B------:R-:W-:Y:S06]  /*11c60*/  BAR.SYNC.DEFER_BLOCKING 0x1, 0x100 ;  /* 0x0044000000007b1d */ /* 0x000fec0000010000 */
[----:B------:R-:W-:Y:S05]  /*11c70*/  @!P1 BRA `(.L_x_122) ;  /* 0x0000000000049947 */ /* 0x000fea0003800000 */
[----:B------:R-:W-:Y:S01]  /*11c80*/  BPT.TRAP 0x1 ;  /* 0x000000040000795c */ /* 0x000fe20000300000 */
.L_x_122:
        /* <DEDUP_REMOVED lines=9> */
.L_x_123:
[----:B------:R-:W2:Y:S02]  /*11d20*/  SYNCS.PHASECHK.TRANS64.TRYWAIT P3, [UR43+0x384b0], R20 ;  /* 0x0384b014ff0075a7 */ /* 0x000ea4000806016b */
[----:B--2---:R-:W-:Y:S05]  /*11d30*/  @!P3 BRA `(.L_x_124) ;  /* 0x00000090005cb947 */ /* 0x004fea0003800000 */
.L_x_368:
        /* <DEDUP_REMOVED lines=97> */
.L_x_126:
[----:B------:R-:W-:Y:S05]  /*12350*/  BSYNC B0 ;  /* 0x0000000000007941 */ /* 0x000fea0003800000 */
.L_x_125:
[----:B------:R-:W-:Y:S06]  /*12360*/  BAR.SYNC.DEFER_BLOCKING 0x1, 0x100 ;  /* 0x0044000000007b1d */ /* 0x000fec0000010000 */
[----:B------:R-:W-:Y:S05]  /*12370*/  @!P1 BRA `(.L_x_127) ;  /* 0x0000000000049947 */ /* 0x000fea0003800000 */
[----:B------:R-:W-:Y:S01]  /*12380*/  BPT.TRAP 0x1 ;  /* 0x000000040000795c */ /* 0x000fe20000300000 */
.L_x_127:
        /* <DEDUP_REMOVED lines=9> */
.L_x_128:
[----:B------:R-:W2:Y:S02]  /*12420*/  SYNCS.PHASECHK.TRANS64.TRYWAIT P3, [UR43+0x384b8], R20 ;  /* 0x0384b814ff0075a7 */ /* 0x000ea4000806016b */
[----:B--2---:R-:W-:Y:S05]  /*12430*/  @!P3 BRA `(.L_x_129) ;  /* 0x0000008800b4b947 */ /* 0x004fea0003800000 */
.L_x_369:
        /* <DEDUP_REMOVED lines=81> */
.L_x_131:
[----:B------:R-:W-:Y:S05]  /*12950*/  BSYNC B0 ;  /* 0x0000000000007941 */ /* 0x000fea0003800000 */
.L_x_130:
[----:B------:R-:W-:Y:S06]  /*12960*/  BAR.SYNC.DEFER_BLOCKING 0x1, 0x100 ;  /* 0x0044000000007b1d */ /* 0x000fec0000010000 */
[----:B------:R-:W-:Y:S05]  /*12970*/  @!P1 BRA `(.L_x_132) ;  /* 0x0000000000049947 */ /* 0x000fea0003800000 */
[----:B------:R-:W-:Y:S01]  /*12980*/  BPT.TRAP 0x1 ;  /* 0x000000040000795c */ /* 0x000fe20000300000 */
.L_x_132:
        /* <DEDUP_REMOVED lines=9> */
.L_x_133:
[----:B------:R-:W2:Y:S02]  /*12a20*/  SYNCS.PHASECHK.TRANS64.TRYWAIT P3, [UR43+0x384c0], R20 ;  /* 0x0384c014ff0075a7 */ /* 0x000ea4000806016b */
[----:B--2---:R-:W-:Y:S05]  /*12a30*/  @!P3 BRA `(.L_x_134) ;  /* 0x00000084004cb947 */ /* 0x004fea0003800000 */
.L_x_370:
        /* <DEDUP_REMOVED lines=17> */
[----:B------:R-:W-:Y:S04]  /*12b50*/  @P0 LDSM.16.MT88.4 R8, [R3+0x34000] ;  /* 0x034000000308083b */ /* 0x000fe80000004200 */
[----:B------:R-:W1:Y:S01]  /*12b60*/  @P0 LDSM.16.MT88.4 R4, [R3+0x34800] ;  /* 0x034800000304083b */ /* 0x000e620000004200 */
[----:B------:R-:W-:Y:S05]  /*12b70*/  WARPSYNC.ALL ;  /* 0x0000000000007948 */ /* 0x000fea0003800000 */
[----:B------:R-:W-:Y:S01]  /*12b80*/  BSSY B0, `(.L_x_135) ;  /* 0x000004d000007945 */ /* 0x000fe20003800000 */
[----:B-1----:R-:W-:-:S02]  /*12b90*/  HADD2.F32 R32, -RZ, R7.H0_H0 ;  /* 0x20000007ff207230 */ /* 0x002fc40000004100 */
[----:B------:R-:W-:Y:S02]  /*12ba0*/  HADD2.F32 R34, -RZ, R7.H1_H1 ;  /* 0x30000007ff227230 */ /* 0x000fe40000004100 */
[-C--:B--2---:R-:W-:Y:S01]  /*12bb0*/  FMUL R13, R13, R2.reuse ;  /* 0x000000020d0d7220 */ /* 0x084fe20000400000 */
[-C--:B---3--:R-:W-:Y:S01]  /*12bc0*/  FMUL R15, R15, R2.reuse ;  /* 0x000000020f0f7220 */ /* 0x088fe20000400000 */
[-C--:B----4-:R-:W-:Y:S01]  /*12bd0*/  FMUL R17, R17, R2.reuse ;  /* 0x0000000211117220 */ /* 0x090fe20000400000 */
[-C--:B-----5:R-:W-:Y:S01]  /*12be0*/  FMUL R19, R19, R2.reuse ;  /* 0x0000000213137220 */ /* 0x0a0fe20000400000 */
[-C--:B------:R-:W-:Y:S01]  /*12bf0*/  FMUL R21, R21, R2.reuse ;  /* 0x0000000215157220 */ /* 0x080fe20000400000 */
[-C--:B------:R-:W-:Y:S01]  /*12c00*/  FMUL R25, R25, R2.reuse ;  /* 0x0000000219197220 */ /* 0x080fe20000400000 */
[-C--:B------:R-:W-:Y:S01]  /*12c10*/  FMUL R27, R27, R2.reuse ;  /* 0x000000021b1b7220 */ /* 0x080fe20000400000 */
[-C--:B------:R-:W-:Y:S01]  /*12c20*/  FMUL R29, R29, R2.reuse ;  /* 0x000000021d1d7220 */ /* 0x080fe20000400000 */
[----:B------:R-:W-:Y:S01]  /*12c30*/  FMUL R31, R30, R2 ;  /* 0x000000021e1f7220 */ /* 0x000fe20000400000 */
[----:B------:R-:W-:-:S02]  /*12c40*/  HADD2.F32 R30, -RZ, R5.H0_H0 ;  /* 0x20000005ff1e7230 */ /* 0x000fc40000004100 */
[-C--:B------:R-:W-:Y:S01]  /*12c50*/  FMUL R33, R28, R2.reuse ;  /* 0x000000021c217220 */ /* 0x080fe20000400000 */
[--C-:B------:R-:W-:Y:S02]  /*12c60*/  HADD2.F32 R28, -RZ, R4.reuse.H1_H1 ;  /* 0x30000004ff1c7230 */ /* 0x100fe40000004100 */
[-C--:B------:R-:W-:Y:S01]  /*12c70*/  FMUL R35, R26, R2.reuse ;  /* 0x000000021a237220 */ /* 0x080fe20000400000 */
[----:B------:R-:W-:Y:S02]  /*12c80*/  HADD2.F32 R26, -RZ, R4.H0_H0 ;  /* 0x20000004ff1a7230 */ /* 0x000fe40000004100 */
[----:B------:R-:W-:Y:S01]  /*12c90*/  FMUL R37, R12, R2 ;  /* 0x000000020c257220 */ /* 0x000fe20000400000 */
[----:B------:R-:W-:Y:S02]  /*12ca0*/  HADD2.F32 R12, -RZ, R8.H0_H0 ;  /* 0x20000008ff0c7230 */ /* 0x000fe40000004100 */
[-C--:B------:R-:W-:Y:S01]  /*12cb0*/  FFMA R31, R26, R0.reuse, R31 ;  /* 0x000000001a1f7223 */ /* 0x080fe2000000001f */
[----:B------:R-:W-:Y:S01]  /*12cc0*/  FFMA R35, R30, R0, R35 ;  /* 0x000000001e237223 */ /* 0x000fe20000000023 */
[----:B------:R-:W-:Y:S01]  /*12cd0*/  FMUL R39, R24, R2 ;  /* 0x0000000218277220 */ /* 0x000fe20000400000 */
[----:B------:R-:W-:-:S02]  /*12ce0*/  HADD2.F32 R24, -RZ, R10.H1_H1 ;  /* 0x3000000aff187230 */ /* 0x000fc40000004100 */
[----:B------:R-:W-:Y:S01]  /*12cf0*/  FFMA R13, R12, R0, R13 ;  /* 0x000000000c0d7223 */ /* 0x000fe2000000000d */
[----:B------:R-:W-:Y:S02]  /*12d00*/  HADD2.F32 R12, -RZ, R8.H1_H1 ;  /* 0x30000008ff0c7230 */ /* 0x000fe40000004100 */
[-C--:B------:R-:W-:Y:S01]  /*12d10*/  FMUL R41, R18, R2.reuse ;  /* 0x0000000212297220 */ /* 0x080fe20000400000 */
[----:B------:R-:W-:Y:S02]  /*12d20*/  HADD2.F32 R18, -RZ, R10.H0_H0 ;  /* 0x2000000aff127230 */ /* 0x000fe40000004100 */
[----:B------:R-:W-:Y:S02]  /*12d30*/  HADD2.F32 R26, -RZ, R5.H1_H1 ;  /* 0x30000005ff1a7230 */ /* 0x000fe40000004100 */
[----:B------:R-:W-:Y:S01]  /*12d40*/  FMUL R43, R16, R2 ;  /* 0x00000002102b7220 */ /* 0x000fe20000400000 */
[----:B------:R-:W-:Y:S02]  /*12d50*/  HADD2.F32 R16, -RZ, R9.H1_H1 ;  /* 0x30000009ff107230 */ /* 0x000fe40000004100 */
[----:B------:R-:W-:Y:S01]  /*12d60*/  FFMA R21, R18, R0, R21 ;  /* 0x0000000012157223 */ /* 0x000fe20000000015 */
[----:B------:R-:W-:-:S02]  /*12d70*/  HADD2.F32 R18, -RZ, R11.H0_H0 ;  /* 0x2000000bff127230 */ /* 0x000fc40000004100 */
[----:B------:R-:W-:Y:S01]  /*12d80*/  FMUL R45, R14, R2 ;  /* 0x000000020e2d7220 */ /* 0x000fe20000400000 */
[----:B------:R-:W-:Y:S02]  /*12d90*/  HADD2.F32 R14, -RZ, R9.H0_H0 ;  /* 0x20000009ff0e7230 */ /* 0x000fe40000004100 */
[-C--:B------:R-:W-:Y:S01]  /*12da0*/  FFMA R12, R12, R0.reuse, R15 ;  /* 0x000000000c0c7223 */ /* 0x080fe2000000000f */
[----:B------:R-:W-:Y:S02]  /*12db0*/  HADD2.F32 R30, -RZ, R6.H1_H1 ;  /* 0x30000006ff1e7230 */ /* 0x000fe40000004100 */
[-C--:B------:R-:W-:Y:S01]  /*12dc0*/  FFMA R27, R18, R0.reuse, R27 ;  /* 0x00000000121b7223 */ /* 0x080fe2000000001b */
[-C--:B------:R-:W-:Y:S01]  /*12dd0*/  FFMA R26, R26, R0.reuse, R37 ;  /* 0x000000001a1a7223 */ /* 0x080fe20000000025 */
[-C--:B------:R-:W-:Y:S01]  /*12de0*/  FFMA R17, R14, R0.reuse, R17 ;  /* 0x000000000e117223 */ /* 0x080fe20000000011 */
[-C--:B------:R-:W-:Y:S01]  /*12df0*/  FFMA R14, R16, R0.reuse, R19 ;  /* 0x00000000100e7223 */ /* 0x080fe20000000013 */
[----:B------:R-:W-:Y:S01]  /*12e00*/  FFMA R16, R24, R0, R25 ;  /* 0x0000000018107223 */ /* 0x000fe20000000019 */
[----:B------:R-:W-:-:S02]  /*12e10*/  HADD2.F32 R24, -RZ, R11.H1_H1 ;  /* 0x3000000bff187230 */ /* 0x000fc40000004100 */
[-C--:B------:R-:W-:Y:S01]  /*12e20*/  FFMA R43, R32, R0.reuse, R43 ;  /* 0x00000000202b7223 */ /* 0x080fe2000000002b */
[----:B------:R-:W-:Y:S02]  /*12e30*/  F2FP.F16.F32.PACK_AB R12, R12, R13 ;  /* 0x0000000d0c0c723e */ /* 0x000fe400000000ff */
[----:B------:R-:W-:Y:S01]  /*12e40*/  F2FP.F16.F32.PACK_AB R13, R14, R17 ;  /* 0x000000110e0d723e */ /* 0x000fe200000000ff */
[-C--:B------:R-:W-:Y:S01]  /*12e50*/  FFMA R18, R24, R0.reuse, R29 ;  /* 0x0000000018127223 */ /* 0x080fe2000000001d */
[-C--:B------:R-:W-:Y:S01]  /*12e60*/  FFMA R24, R28, R0.reuse, R33 ;  /* 0x000000001c187223 */ /* 0x080fe20000000021 */
[----:B------:R-:W-:Y:S01]  /*12e70*/  HADD2.F32 R28, -RZ, R6.H0_H0 ;  /* 0x20000006ff1c7230 */ /* 0x000fe20000004100 */
[----:B------:R-:W-:Y:S02]  /*12e80*/  F2FP.F16.F32.PACK_AB R14, R16, R21 ;  /* 0x00000015100e723e */ /* 0x000fe400000000ff */
[----:B------:R-:W-:Y:S02]  /*12e90*/  F2FP.F16.F32.PACK_AB R15, R18, R27 ;  /* 0x0000001b120f723e */ /* 0x000fe400000000ff */
[-C--:B------:R-:W-:Y:S01]  /*12ea0*/  FFMA R39, R28, R0.reuse, R39 ;  /* 0x000000001c277223 */ /* 0x080fe20000000027 */
[-C--:B------:R-:W-:Y:S01]  /*12eb0*/  FFMA R28, R30, R0.reuse, R41 ;  /* 0x000000001e1c7223 */ /* 0x080fe20000000029 */
[----:B------:R-:W-:Y:S01]  /*12ec0*/  FFMA R30, R34, R0, R45 ;  /* 0x00000000221e7223 */ /* 0x000fe2000000002d */
[----:B------:R-:W-:Y:S01]  /*12ed0*/  F2FP.F16.F32.PACK_AB R25, R26, R35 ;  /* 0x000000231a19723e */ /* 0x000fe200000000ff */
[----:B------:R1:W-:Y:S01]  /*12ee0*/  STSM.16.MT88.4 [R3+0x34000], R12 ;  /* 0x0340000c03007844 */ /* 0x0003e20000004200 */
        /* <DEDUP_REMOVED lines=22> */
.L_x_136:
[----:B------:R-:W-:Y:S05]  /*13050*/  BSYNC B0 ;  /* 0x0000000000007941 */ /* 0x000fea0003800000 */
.L_x_135:
[----:B------:R-:W-:Y:S06]  /*13060*/  BAR.SYNC.DEFER_BLOCKING 0x1, 0x100 ;  /* 0x0044000000007b1d */ /* 0x000fec0000010000 */
[----:B------:R-:W-:Y:S05]  /*13070*/  @!P1 BRA `(.L_x_137) ;  /* 0x0000000000049947 */ /* 0x000fea0003800000 */
[----:B------:R-:W-:Y:S01]  /*13080*/  BPT.TRAP 0x1 ;  /* 0x000000040000795c */ /* 0x000fe20000300000 */
.L_x_137:
        /* <DEDUP_REMOVED lines=9> */
.L_x_138:
[----:B------:R-:W2:Y:S02]  /*13120*/  SYNCS.PHASECHK.TRANS64.TRYWAIT P3, [UR43+0x384c8], R20 ;  /* 0x0384c814ff0075a7 */ /* 0x000ea4000806016b */
[----:B--2---:R-:W-:Y:S05]  /*13130*/  @!P3 BRA `(.L_x_139) ;  /* 0x0000007c00a4b947 */ /* 0x004fea0003800000 */
.L_x_371:
        /* <DEDUP_REMOVED lines=39> */
[--C-:B------:R-:W-:Y:S02]  /*133b0*/  HADD2.F32 R27, -RZ, R4.reuse.H0_H0 ;  /* 0x20000004ff1b7230 */ /* 0x100fe40000004100 */
[-C--:B------:R-:W-:Y:S01]  /*133c0*/  FFMA R31, R31, R0.reuse, R146 ;  /* 0x000000001f1f7223 */ /* 0x080fe20000000092 */
[----:B------:R-:W-:Y:S02]  /*133d0*/  HADD2.F32 R29, -RZ, R4.H1_H1 ;  /* 0x30000004ff1d7230 */ /* 0x000fe40000004100 */
[-C--:B------:R-:W-:Y:S01]  /*133e0*/  FFMA R37, R37, R0.reuse, R150 ;  /* 0x0000000025257223 */ /* 0x080fe20000000096 */
[----:B------:R-:W-:Y:S02]  /*133f0*/  HADD2.F32 R5, -RZ, R5.H1_H1 ;  /* 0x30000005ff057230 */ /* 0x000fe40000004100 */
        /* <DEDUP_REMOVED lines=34> */
[----:B------:R2:W-:Y:S02]  /*13620*/  UTMASTG.2D [UR8], [UR58] ;  /* 0x000000083a0073b5 */ /* 0x0005e40008008000 */
[----:B--2---:R0:W-:Y:S02]  /*13630*/  UTMACMDFLUSH ;  /* 0x00000000000079b7 */ /* 0x0041e40000000000 */
.L_x_141:
[----:B------:R-:W-:Y:S05]  /*13640*/  BSYNC B0 ;  /* 0x0000000000007941 */ /* 0x000fea0003800000 */
.L_x_140:
[----:B------:R-:W-:Y:S04]  /*13650*/  BSSY B0, `(.L_x_142) ;  /* 0x0000003000007945 */ /* 0x000fe80003800000 */
[----:B------:R-:W-:Y:S05]  /*13660*/  @!P2 BRA `(.L_x_143) ;  /* 0x000000000004a947 */ /* 0x000fea0003800000 */
[----:B------:R-:W-:-:S04]  /*13670*/  DEPBAR.LE SB0, 0x1 ;  /* 0x000080400000791a */ /* 0x000fc80000000000 */
.L_x_143:
[----:B------:R-:W-:Y:S05]  /*13680*/  BSYNC B0 ;  /* 0x0000000000007941 */ /* 0x000fea0003800000 */
.L_x_142:
[----:B------:R-:W-:Y:S06]  /*13690*/  BAR.SYNC.DEFER_BLOCKING 0x1, 0x100 ;  /* 0x0044000000007b1d */ /* 0x000fec0000010000 */
[----:B------:R-:W-:Y:S05]  /*136a0*/  @!P1 BRA `(.L_x_144) ;  /* 0x0000000000049947 */ /* 0x000fea0003800000 */
[----:B------:R-:W-:Y:S01]  /*136b0*/  BPT.TRAP 0x1 ;  /* 0x000000040000795c */ /* 0x000fe20000300000 */
.L_x_144:
[----:B------:R-:W-:Y:S02]  /*136c0*/  UIADD3 UR4, UR7, 0x1, URZ ;  /* 0x0000000107047890 */ /* 0x000fe4000fffe03f */
[----:B------:R-:W-:Y:S02]  /*136d0*/  UISETP.NE.AND UP1, UPT, UR47, 0x3, UPT ;  /* 0x000000032f00788c */ /* 0x000fe4000bf25270 */
[----:B------:R-:W-:-:S04]  /*136e0*/  UISETP.NE.AND UP0, UPT, UR4, 0x4, UPT ;  /* 0x000000040400788c */ /* 0x000fc8000bf05270 */
[----:B------:R-:W-:Y:S01]  /*136f0*/  USEL UR4, UR4, URZ, UP0 ;  /* 0x0000003f04047287 */ /* 0x000fe20008000000 */
[----:B------:R-:W-:-:S03]  /*13700*/  PLOP3.LUT P2, PT, PT, PT, UP1, 0x80, 0x0 ;  /* 0x000000000000781c */ /* 0x000fc60003f4f018 */
[----:B------:R-:W-:Y:S02]  /*13710*/  ULEA UR5, UR4, UR43, 0x3 ;  /* 0x0000002b04057291 */ /* 0x000fe4000f8e183f */
[----:B------:R-:W-:Y:S02]  /*13720*/  UIADD3 UR4, UR4, 0x1, URZ ;  /* 0x0000000104047890 */ /* 0x000fe4000fffe03f */
[----:B------:R-:W-:Y:S02]  /*13730*/  UIADD3 UR5, UR5, 0x384d0, URZ ;  /* 0x000384d005057890 */ /* 0x000fe4000fffe03f */
[----:B------:R-:W-:Y:S02]  /*13740*/  UISETP.NE.AND UP0, UPT, UR4, 0x4, UPT ;  /* 0x000000040400788c */ /* 0x000fe4000bf05270 */
[----:B------:R-:W-:Y:S02]  /*13750*/  UPRMT UR5, UR42, 0x654, UR5 ;  /* 0x000006542a057896 */ /* 0x000fe40008000005 */
[----:B------:R-:W-:-:S07]  /*13760*/  USEL UR60, UR4, URZ, UP0 ;  /* 0x0000003f043c7287 */ /* 0x000fce0008000000 */
[----:B------:R-:W-:Y:S01]  /*13770*/  SYNCS.ARRIVE.TRANS64.RED.A1T0 RZ, [UR5], RZ ;  /* 0x000000ffffff79a7 */ /* 0x000fe20008100405 */
[----:B------:R-:W-:Y:S05]  /*13780*/  @!P2 BRA `(.L_x_145) ;  /* 0x000000000004a947 */ /* 0x000fea0003800000 */
[----:B------:R-:W-:Y:S01]  /*13790*/  BPT.TRAP 0x1 ;  /* 0x000000040000795c */ /* 0x000fe20000300000 */
.L_x_145:
[----:B------:R-:W-:Y:S01]  /*137a0*/  ULEA UR4, UR38, UR43, 0x3 ;  /* 0x0000002b26047291 */ /* 0x000fe2000f8e183f */
[----:B------:R-:W-:-:S08]  /*137b0*/  SHF.L.U32 R0, R153, 0x1f, RZ ;  /* 0x0000001f99007819 */ /* 0x000fd000000006ff */
[----:B------:R-:W2:Y:S02]  /*137c0*/  SYNCS.PHASECHK.TRANS64.TRYWAIT P0, [UR4+0x38400], R0 ;  /* 0x03840000ff0075a7 */ /* 0x000ea40008000144 */
[----:B--2---:R-:W-:Y:S05]  /*137d0*/  @!P0 BRA `(.L_x_146) ;  /* 0x0000007800148947 */ /* 0x004fea0003800000 */
.L_x_372:
[----:B------:R-:W-:-:S09]  /*137e0*/  ULEA UR5, UR38, UR43, 0x4 ;  /* 0x0000002b26057291 */ /* 0x000fd2000f8e203f */
[----:B------:R-:W2:Y:S01]  /*137f0*/  LDS.128 R16, [UR5+0x38500] ;  /* 0x03850005ff107984 */ /* 0x000ea20008000c00 */
[----:B------:R-:W-:Y:S01]  /*13800*/  @!PT LDS RZ, [RZ] ;  /* 0x00000000fffff984 */ /* 0x000fe20000000800 */
[----:B------:R-:W-:Y:S01]  /*13810*/  @!PT LDS RZ, [RZ] ;  /* 0x00000000fffff984 */ /* 0x000fe20000000800 */
[----:B------:R-:W-:Y:S01]  /*13820*/  @!PT LDS RZ, [RZ] ;  /* 0x00000000fffff984 */ /* 0x000fe20000000800 */
[----:B------:R-:W-:Y:S01]  /*13830*/  @!PT LDS RZ, [RZ] ;  /* 0x00000000fffff984 */ /* 0x000fe20000000800 */
[----:B------:R3:W-:Y:S06]  /*13840*/  MEMBAR.ALL.CTA ;  /* 0x0000000000007992 */ /* 0x0007ec0000008000 */
[----:B---3--:R-:W3:Y:S01]  /*13850*/  FENCE.VIEW.ASYNC.S ;  /* 0x00000000000073c6 */ /* 0x008ee20000000000 */
[----:B------:R-:W-:Y:S05]  /*13860*/  @!P2 BRA `(.L_x_147) ;  /* 0x000000000004a947 */ /* 0x000fea0003800000 */
[----:B------:R-:W-:Y:S01]  /*13870*/  BPT.TRAP 0x1 ;  /* 0x000000040000795c */ /* 0x000fe20000300000 */
.L_x_147:
[----:B--2---:R-:W-:Y:S01]  /*13880*/  ISETP.NE.AND P0, PT, R19, RZ, PT ;  /* 0x000000ff1300720c */ /* 0x004fe20003f05270 */
[----:B------:R-:W-:Y:S01]  /*13890*/  UIADD3 UR4, UR4, 0x38440, URZ ;  /* 0x0003844004047890 */ /* 0x000fe2000fffe03f */
[CC--:B------:R-:W-:Y:S02]  /*138a0*/  ISETP.NE.AND P2, PT, R154.reuse, R18.reuse, PT ;  /* 0x000000129a00720c */ /* 0x0c0fe40003f45270 */
[----:B------:R-:W-:Y:S01]  /*138b0*/  ISETP.EQ.OR P0, PT, R154, R18, !P0 ;  /* 0x000000129a00720c */ /* 0x000fe20004702670 */
[----:B------:R-:W-:-:S09]  /*138c0*/  UPRMT UR4, UR42, 0x654, UR4 ;  /* 0x000006542a047896 */ /* 0x000fd20008000004 */
[----:B---3--:R-:W-:Y:S03]  /*138d0*/  SYNCS.ARRIVE.TRANS64.RED.A1T0 RZ, [UR4], RZ ;  /* 0x000000ffffff79a7 */ /* 0x008fe60008100404 */
[----:B------:R-:W-:Y:S05]  /*138e0*/  @P0 BRA `(.L_x_148) ;  /* 0x0000000000fc0947 */ /* 0x000fea0003800000 */
[----:B------:R-:W-:-:S13]  /*138f0*/  ISETP.NE.AND P0, PT, RZ, UR54, PT ;  /* 0x00000036ff007c0c */ /* 0x000fda000bf05270 */
[----:B------:R-:W-:Y:S05]  /*13900*/  @P0 BRA `(.L_x_148) ;  /* 0x0000000000f40947 */ /* 0x000fea0003800000 */
[----:B-1----:R-:W1:Y:S01]  /*13910*/  S2R R0, SR_LANEID ;  /* 0x0000000000007919 */ /* 0x002e620000000000 */
[----:B------:R-:W-:Y:S01]  /*13920*/  ELECT P0, URZ, PT ;  /* 0x00000000003f782f */ /* 0x000fe20003800000 */
[----:B------:R-:W-:Y:S01]  /*13930*/  BSSY B0, `(.L_x_149) ;  /* 0x000002f000007945 */ /* 0x000fe20003800000 */
[----:B-1----:R-:W-:-:S11]  /*13940*/  SHF.L.U32 R15, R0, 0x2, RZ ;  /* 0x00000002000f7819 */ /* 0x002fd600000006ff */
[----:B------:R-:W-:Y:S05]  /*13950*/  @!P0 BRA `(.L_x_150) ;  /* 0x0000000000b08947 */ /* 0x000fea0003800000 */
[----:B------:R-:W-:Y:S01]  /*13960*/  IMAD.SHL.U32 R0, R18, 0x8, RZ ;  /* 0x0000000812007824 */ /* 0x000fe200078e00ff */
[----:B------:R-:W-:Y:S01]  /*13970*/  SHF.R.S32.HI R3, RZ, 0x1f, R18 ;  /* 0x0000001fff037819 */ /* 0x000fe20000011412 */
[----:B------:R-:W-:-:S03]  /*13980*/  ULDC.64 UR4, c[0x0][0x820] ;  /* 0x0002080000047ab9 */ /* 0x000fc60000000a00 */
[----:B------:R-:W-:Y:S02]  /*13990*/  SHF.L.U64.HI R8, R18, 0x3, R3 ;  /* 0x0000000312087819 */ /* 0x000fe40000010203 */
[----:B------:R-:W-:Y:S01]  /*139a0*/  IADD3 R4, P0, R0, UR4, RZ ;  /* 0x0000000400047c10 */ /* 0x000fe2000ff1e0ff */
[----:B------:R-:W1:Y:S03]  /*139b0*/  LDC.64 R2, c[0x0][0x290] ;  /* 0x0000a400ff027b82 */ /* 0x000e660000000a00 */
[----:B------:R-:W-:Y:S01]  /*139c0*/  IADD3.X R5, R8, UR5, RZ, P0, !PT ;  /* 0x0000000508057c10 */ /* 0x000fe200087fe4ff */
[----:B------:R-:W-:-:S05]  /*139d0*/  ULDC.64 UR4, c[0x0][0x818] ;  /* 0x0002060000047ab9 */ /* 0x000fca0000000a00 */
[----:B------:R-:W2:Y:S01]  /*139e0*/  LDG.E.64 R4, desc[UR56][R4.64] ;  /* 0x0000003804047981 */ /* 0x000ea2000c1e1b00 */
[----:B-1----:R-:W-:Y:S01]  /*139f0*/  IMAD.WIDE R6, R18, 0xc, R2 ;  /* 0x0000000c12067825 */ /* 0x002fe200078e0202 */
[----:B------:R-:W-:Y:S02]  /*13a00*/  IADD3 R2, P0, R0, UR4, RZ ;  /* 0x0000000400027c10 */ /* 0x000fe4000ff1e0ff */
[----:B------:R-:W1:Y:S02]  /*13a10*/  LDS R0, [UR49+0x1c] ;  /* 0x00001c31ff007984 */ /* 0x000e640008000800 */
[----:B------:R-:W-:Y:S02]  /*13a20*/  IADD3.X R3, R8, UR5, RZ, P0, !PT ;  /* 0x0000000508037c10 */ /* 0x000fe400087fe4ff */
[----:B------:R-:W3:Y:S04]  /*13a30*/  LDG.E R12, desc[UR56][R6.64] ;  /* 0x00000038060c7981 */ /* 0x000ee8000c1e1900 */
[----:B------:R4:W5:Y:S04]  /*13a40*/  LDG.E R13, desc[UR56][R6.64+0x4] ;  /* 0x00000438060d7981 */ /* 0x000968000c1e1900 */
[----:B------:R-:W5:Y:S01]  /*13a50*/  LDG.E.64 R2, desc[UR56][R2.64] ;  /* 0x0000003802027981 */ /* 0x000f62000c1e1b00 */
[----:B------:R-:W-:-:S03]  /*13a60*/  MOV R8, UR49 ;  /* 0x0000003100087c02 */ /* 0x000fc60008000f00 */
[----:B------:R-:W-:Y:S01]  /*13a70*/  STS [UR49+0x30], RZ ;  /* 0x000030ffff007988 */ /* 0x000fe20008000831 */
[----:B------:R-:W-:Y:S02]  /*13a80*/  SHF.R.U64 R8, R8, 0x4, RZ ;  /* 0x0000000408087819 */ /* 0x000fe400000012ff */
[----:B----4-:R-:W-:-:S03]  /*13a90*/  CS2R R6, SRZ ;  /* 0x0000000000067805 */ /* 0x010fc6000001ff00 */
[----:B------:R-:W-:Y:S04]  /*13aa0*/  STS [UR49+0x10], R8 ;  /* 0x00001008ff007988 */ /* 0x000fe80008000831 */
[----:B------:R-:W-:Y:S01]  /*13ab0*/  STS [UR49+0x14], R8 ;  /* 0x00001408ff007988 */ /* 0x000fe20008000831 */
[C---:B--2---:R-:W-:Y:S01]  /*13ac0*/  SHF.L.U64.HI R11, R4.reuse, 0x1, R5 ;  /* 0x00000001040b7819 */ /* 0x044fe20000010205 */
[----:B------:R-:W-:-:S03]  /*13ad0*/  IMAD.SHL.U32 R10, R4, 0x2, RZ ;  /* 0x00000002040a7824 */ /* 0x000fc600078e00ff */
[----:B------:R-:W-:Y:S02]  /*13ae0*/  LOP3.LUT R11, R11, 0x1fffffff, RZ, 0xc0, !PT ;  /* 0x1fffffff0b0b7812 */ /* 0x000fe400078ec0ff */
[----:B------:R-:W-:Y:S02]  /*13af0*/  LOP3.LUT R10, R10, 0xfffffffe, RZ, 0xc0, !PT ;  /* 0xfffffffe0a0a7812 */ /* 0x000fe400078ec0ff */
[--C-:B------:R-:W-:Y:S02]  /*13b00*/  SHF.R.U32.HI R5, RZ, 0x4, R11.reuse ;  /* 0x00000004ff057819 */ /* 0x100fe4000001160b */
[----:B------:R-:W-:Y:S02]  /*13b10*/  SHF.R.U64 R10, R10, 0x4, R11 ;  /* 0x000000040a0a7819 */ /* 0x000fe4000000120b */
[----:B-1----:R-:W-:-:S03]  /*13b20*/  LOP3.LUT R0, R0, 0xf, R5, 0xb8, !PT ;  /* 0x0000000f00007812 */ /* 0x002fc600078eb805 */
[----:B------:R-:W-:Y:S04]  /*13b30*/  STS [UR49+0xc], R10 ;  /* 0x00000c0aff007988 */ /* 0x000fe80008000831 */
[----:B------:R-:W-:Y:S01]  /*13b40*/  STS [UR49+0x1c], R0 ;  /* 0x00001c00ff007988 */ /* 0x000fe20008000831 */
[----:B---3--:R-:W-:-:S03]  /*13b50*/  IADD3 R4, R12, -0x1, RZ ;  /* 0xffffffff0c047810 */ /* 0x008fc60007ffe0ff */
[----:B------:R-:W1:Y:S04]  /*13b60*/  LDS R5, [UR49+0x1c] ;  /* 0x00001c31ff057984 */ /* 0x000e680008000800 */
[----:B-----5:R-:W-:Y:S01]  /*13b70*/  STS.64 [UR49], R2 ;  /* 0x00000002ff007988 */ /* 0x020fe20008000a31 */
[----:B-1----:R-:W-:-:S05]  /*13b80*/  LOP3.LUT R5, R5, 0xf0, RZ, 0xb8, !PT ;  /* 0x000000f005057812 */ /* 0x002fca00078eb8ff */
[----:B------:R1:W-:Y:S04]  /*13b90*/  STS [UR49+0x1c], R5 ;  /* 0x00001c05ff007988 */ /* 0x0003e80008000831 */
[----:B------:R-:W2:Y:S01]  /*13ba0*/  LDS R9, [UR49+0x1c] ;  /* 0x00001c31ff097984 */ /* 0x000ea20008000800 */
[----:B-1----:R-:W-:-:S05]  /*13bb0*/  VIADD R5, R13, 0xffffffff ;  /* 0xffffffff0d057836 */ /* 0x002fca0000000000 */
[----:B------:R-:W-:Y:S01]  /*13bc0*/  STS.128 [UR49+0x20], R4 ;  /* 0x00002004ff007988 */ /* 0x000fe20008000c31 */
[----:B--2---:R-:W-:-:S05]  /*13bd0*/  LOP3.LUT R9, R9, 0xf00, RZ, 0xb8, !PT ;  /* 0x00000f0009097812 */ /* 0x004fca00078eb8ff */
[----:B------:R-:W-:Y:S04]  /*13be0*/  STS.64 [UR49+0x18], R8 ;  /* 0x00001808ff007988 */ /* 0x000fe80008000a31 */
[----:B------:R-:W1:Y:S02]  /*13bf0*/  LDS R14, [UR49+0x1c] ;  /* 0x00001c31ff0e7984 */ /* 0x000e640008000800 */
[----:B-1----:R-:W-:-:S05]  /*13c00*/  LOP3.LUT R0, R14, 0xf000, RZ, 0xb8, !PT ;  /* 0x0000f0000e007812 */ /* 0x002fca00078eb8ff */
[----:B------:R1:W-:Y:S02]  /*13c10*/  STS [UR49+0x1c], R0 ;  /* 0x00001c00ff007988 */ /* 0x0003e40008000831 */
.L_x_150:
[----:B------:R-:W-:Y:S05]  /*13c20*/  BSYNC B0 ;  /* 0x0000000000007941 */ /* 0x000fea0003800000 */
.L_x_149:
[----:B------:R-:W-:Y:S01]  /*13c30*/  NOP ;  /* 0x0000000000007918 */ /* 0x000fe20000000000 */
[----:B------:R2:W3:Y:S01]  /*13c40*/  LDS R5, [R15+UR49] ;  /* 0x000000310f057984 */ /* 0x0004e20008000800 */
[----:B------:R-:W-:Y:S02]  /*13c50*/  ELECT P0, URZ, PT ;  /* 0x00000000003f782f */ /* 0x000fe40003800000 */
[----:B------:R-:W-:Y:S01]  /*13c60*/  IADD3 R2, P3, R15, UR58, RZ ;  /* 0x0000003a0f027c10 */ /* 0x000fe2000ff7e0ff */
[----:B------:R-:W-:Y:S03]  /*13c70*/  BSSY B0, `(.L_x_151) ;  /* 0x0000005000007945 */ /* 0x000fe60003800000 */
[----:B------:R-:W-:-:S07]  /*13c80*/  IADD3.X R3, RZ, UR59, RZ, P3, !PT ;  /* 0x0000003bff037c10 */ /* 0x000fce0009ffe4ff */
[----:B--2---:R-:W-:Y:S05]  /*13c90*/  @!P0 BRA `(.L_x_152) ;  /* 0x0000000000088947 */ /* 0x004fea0003800000 */
[----:B------:R0:W-:Y:S01]  /*13ca0*/  UTMACMDFLUSH ;  /* 0x00000000000079b7 */ /* 0x0001e20000000000 */
[----:B------:R-:W-:-:S04]  /*13cb0*/  DEPBAR.LE SB0, 0x0 ;  /* 0x000080000000791a */ /* 0x000fc80000000000 */
.L_x_152:
[----:B------:R-:W-:Y:S05]  /*13cc0*/  BSYNC B0 ;  /* 0x0000000000007941 */ /* 0x000fea0003800000 */
.L_x_151:
[----:B---3--:R2:W5:Y:S02]  /*13cd0*/  ATOMG.E.EXCH.STRONG.GPU PT, RZ, [R2], R5 ;  /* 0x0000000502ff73a8 */ /* 0x00856400041ee100 */
.L_x_148:
[----:B------:R-:W-:Y:S01]  /*13ce0*/  UIMAD.WIDE.U32 UR4, UR55, -0x55555555, URZ ;  /* 0xaaaaaaab370478a5 */ /* 0x000fe2000f8e003f */
[----:B------:R-:W-:Y:S01]  /*13cf0*/  ISETP.NE.AND P0, PT, R19, RZ, PT ;  /* 0x000000ff1300720c */ /* 0x000fe20003f05270 */
[----:B------:R-:W-:Y:S01]  /*13d00*/  UIADD3 UR38, UR38, 0x1, URZ ;  /* 0x0000000126267890 */ /* 0x000fe2000fffe03f */
[----:B-1----:R-:W-:Y:S01]  /*13d10*/  SEL R7, RZ, 0x1, !P2 ;  /* 0x00000001ff077807 */ /* 0x002fe20005000000 */
[----:B------:R-:W-:Y:S02]  /*13d20*/  USHF.R.U32.HI UR4, URZ, 0x1, UR5 ;  /* 0x000000013f047899 */ /* 0x000fe40008011605 */
[----:B------:R-:W-:Y:S02]  /*13d30*/  UISETP.NE.AND UP0, UPT, UR38, 0x8, UPT ;  /* 0x000000082600788c */ /* 0x000fe4000bf05270 */
[----:B------:R-:W-:Y:S02]  /*13d40*/  UIMAD UR55, UR4, -0x3, UR55 ;  /* 0xfffffffd043778a4 */ /* 0x000fe4000f8e0237 */
[----:B------:R-:W-:-:S02]  /*13d50*/  USEL UR4, URZ, 0x1, UP0 ;  /* 0x000000013f047887 */ /* 0x000fc40008000000 */
[----:B------:R-:W-:Y:S02]  /*13d60*/  UIADD3 UR36, UR36, 0x10, URZ ;  /* 0x0000001024247890 */ /* 0x000fe4000fffe03f */
[----:B------:R-:W-:Y:S02]  /*13d70*/  USEL UR38, UR38, URZ, UP0 ;  /* 0x0000003f26267287 */ /* 0x000fe40008000000 */
[----:B------:R-:W-:Y:S01]  /*13d80*/  LOP3.LUT R153, R153, UR4, RZ, 0x3c, !PT ;  /* 0x0000000499997c12 */ /* 0x000fe2000f8e3cff */
[----:B------:R-:W-:Y:S09]  /*13d90*/  @P0 BRA `(.L_x_153) ;  /* 0xfffffefc00100947 */ /* 0x000ff2000383ffff */
[----:B------:R-:W-:-:S04]  /*13da0*/  DEPBAR.LE SB0, 0x0 ;  /* 0x000080000000791a */ /* 0x000fc80000000000 */
[----:B------:R-:W-:Y:S05]  /*13db0*/  @!P1 BRA `(.L_x_154) ;  /* 0x0000000000049947 */ /* 0x000fea0003800000 */
[----:B------:R-:W-:Y:S01]  /*13dc0*/  BPT.TRAP 0x1 ;  /* 0x000000040000795c */ /* 0x000fe20000300000 */
.L_x_154:
[----:B------:R-:W-:-:S04]  /*13dd0*/  ULEA UR43, UR60, UR43, 0x3 ;  /* 0x0000002b3c2b7291 */ /* 0x000fc8000f8e183f */
[----:B------:R-:W-:-:S04]  /*13de0*/  UIADD3 UR43, UR43, 0x384d0, URZ ;  /* 0x000384d02b2b7890 */ /* 0x000fc8000fffe03f */
[----:B------:R-:W-:-:S09]  /*13df0*/  UPRMT UR43, UR42, 0x654, UR43 ;  /* 0x000006542a2b7896 */ /* 0x000fd2000800002b */
[----:B-----5:R-:W-:Y:S01]  /*13e00*/  SYNCS.ARRIVE.TRANS64.RED.A1T0 RZ, [UR43], RZ ;  /* 0x000000ffffff79a7 */ /* 0x020fe2000810042b */
[----:B------:R-:W-:Y:S05]  /*13e10*/  EXIT ;  /* 0x000000000000794d */ /* 0x000fea0003800000 */
.L_x_23:
[----:B------:R-:W-:-:S08]  /*13e20*/  NOP ;  /* 0x0000000000007918 */ /* 0x000fd00000000000 */
[----:B----45:R-:W1:-:S00]  /*13e30*/  USETMAXREG.DEALLOC.CTAPOOL 0x28 ;  /* 0x00000028000079c8 */ /* 0x030e4000080e0500 */
[----:B------:R-:W-:-:S06]  /*13e40*/  UISETP.NE.AND UP1, UPT, UR54, 0x3, UPT ;  /* 0x000000033600788c */ /* 0x000fcc000bf25270 */
[----:B------:R-:W-:-:S13]  /*13e50*/  PLOP3.LUT P1, PT, PT, PT, UP1, 0x80, 0x0 ;  /* 0x000000000000781c */ /* 0x000fda0003f2f018 */
[----:B-1----:R-:W-:Y:S05]  /*13e60*/  @!P1 BRA `(.L_x_155) ;  /* 0x0000004400dc9947 */ /* 0x002fea0003800000 */
[----:B------:R-:W-:-:S13]  /*13e70*/  ISETP.NE.AND P0, PT, RZ, UR54, PT ;  /* 0x00000036ff007c0c */ /* 0x000fda000bf05270 */
[----:B------:R-:W-:Y:S05]  /*13e80*/  @!P0 BRA `(.L_x_156) ;  /* 0x0000002800d48947 */ /* 0x000fea0003800000 */
[----:B------:R-:W-:-:S06]  /*13e90*/  UISETP.NE.AND UP0, UPT, UR54, 0x2, UPT ;  /* 0x000000023600788c */ /* 0x000fcc000bf05270 */
[----:B------:R-:W-:-:S13]  /*13ea0*/  PLOP3.LUT P0, PT, PT, PT, UP0, 0x80, 0x0 ;  /* 0x000000000000781c */ /* 0x000fda0003f0f008 */
[----:B--2---:R-:W-:Y:S05]  /*13eb0*/  @P0 EXIT ;  /* 0x000000000000094d */ /* 0x004fea0003800000 */
[----:B------:R-:W1:Y:S01]  /*13ec0*/  S2UR UR4, SR_CTAID.Y ;  /* 0x00000000000479c3 */ /* 0x000e620000002600 */
[----:B------:R-:W-:Y:S01]  /*13ed0*/  ELECT P0, URZ, PT ;  /* 0x00000000003f782f */ /* 0x000fe20003800000 */
[----:B------:R-:W-:Y:S01]  /*13ee0*/  BSSY B0, `(.L_x_157) ;  /* 0x0000021000007945 */ /* 0x000fe20003800000 */
[----:B-1----:R-:W-:-:S11]  /*13ef0*/  UIMAD UR4, UR4, UR39, UR40 ;  /* 0x00000027040472a4 */ /* 0x002fd6000f8e0228 */
[----:B------:R-:W-:Y:S05]  /*13f00*/  @!P0 BRA `(.L_x_158) ;  /* 0x0000000000788947 */ /* 0x000fea0003800000 */
[----:B------:R1:W-:Y:S01]  /*13f10*/  STL [R1+0x208], R14 ;  /* 0x0002080e01007387 */ /* 0x0003e20000100800 */
[----:B------:R-:W-:Y:S01]  /*13f20*/  UMOV UR5, 0x400 ;  /* 0x0000040000057882 */ /* 0x000fe20000000000 */
[----:B------:R-:W2:Y:S01]  /*13f30*/  LDC.64 R4, c[0x0][0x600] ;  /* 0x00018000ff047b82 */ /* 0x000ea20000000a00 */
[----:B------:R-:W-:Y:S01]  /*13f40*/  ULEA UR5, UR41, UR5, 0x18 ;  /* 0x0000000529057291 */ /* 0x000fe2000f8ec03f */
[----:B------:R3:W-:Y:S06]  /*13f50*/  STL.64 [R1+0x200], R12 ;  /* 0x0002000c01007387 */ /* 0x0007ec0000100a00 */
[----:B-1----:R-:W1:Y:S08]  /*13f60*/  LDC.64 R14, c[0x0][0x618] ;  /* 0x00018600ff0e7b82 */ /* 0x002e700000000a00 */
[----:B---3--:R-:W1:Y:S08]  /*13f70*/  LDC.64 R12, c[0x0][0x610] ;  /* 0x00018400ff0c7b82 */ /* 0x008e700000000a00 */
[----:B------:R-:W2:Y:S08]  /*13f80*/  LDC.64 R6, c[0x0][0x608] ;  /* 0x00018200ff067b82 */ /* 0x000eb00000000a00 */
[----:B------:R-:W3:Y:S01]  /*13f90*/  LDC.64 R32, c[0x0][0x620] ;  /* 0x00018800ff207b82 */ /* 0x000ee20000000a00 */
[----:B-1----:R1:W-:Y:S07]  /*13fa0*/  STS.128 [UR5+0x38690], R12 ;  /* 0x0386900cff007988 */ /* 0x0023ee0008000c05 */
[----:B------:R-:W3:Y:S01]  /*13fb0*/  LDC.64 R34, c[0x0][0x628] ;  /* 0x00018a00ff227b82 */ /* 0x000ee20000000a00 */
[----:B--2---:R2:W-:Y:S07]  /*13fc0*/  STS.128 [UR5+0x38680], R4 ;  /* 0x03868004ff007988 */ /* 0x0045ee0008000c05 */
[----:B------:R-:W4:Y:S01]  /*13fd0*/  LDC.64 R28, c[0x0][0x630] ;  /* 0x00018c00ff1c7b82 */ /* 0x000f220000000a00 */
[----:B-1----:R1:W5:Y:S07]  /*13fe0*/  LDL.LU R14, [R1+0x208] ;  /* 0x00020800010e7983 */ /* 0x00236e0000300800 */
[----:B------:R-:W4:Y:S01]  /*13ff0*/  LDC.64 R30, c[0x0][0x638] ;  /* 0x00018e00ff1e7b82 */ /* 0x000f220000000a00 */
[----:B------:R1:W5:Y:S07]  /*14000*/  LDL.LU.64 R12, [R1+0x200] ;  /* 0x00020000010c7983 */ /* 0x00036e0000300a00 */
[----:B------:R-:W1:Y:S08]  /*14010*/  LDC.64 R24, c[0x0][0x640] ;  /* 0x00019000ff187b82 */ /* 0x000e700000000a00 */
[----:B------:R-:W1:Y:S08]  /*14020*/  LDC.64 R26, c[0x0][0x648] ;  /* 0x00019200ff1a7b82 */ /* 0x000e700000000a00 */
[----:B------:R-:W1:Y:S08]  /*14030*/  LDC.64 R20, c[0x0][0x650] ;  /* 0x00019400ff147b82 */ /* 0x000e700000000a00 */
[----:B------:R-:W1:Y:S08]  /*14040*/  LDC.64 R22, c[0x0][0x658] ;  /* 0x00019600ff167b82 */ /* 0x000e700000000a00 */
[----:B------:R-:W1:Y:S08]  /*14050*/  LDC.64 R8, c[0x0][0x660] ;  /* 0x00019800ff087b82 */ /* 0x000e700000000a00 */
[----:B------:R-:W1:Y:S08]  /*14060*/  LDC.64 R10, c[0x0][0x668] ;  /* 0x00019a00ff0a7b82 */ /* 0x000e700000000a00 */
[----:B--2---:R-:W2:Y:S08]  /*14070*/  LDC.64 R4, c[0x0][0x670] ;  /* 0x00019c00ff047b82 */ /* 0x004eb00000000a00 */
[----:B------:R-:W2:Y:S01]  /*14080*/  LDC.64 R6, c[0x0][0x678] ;  /* 0x00019e00ff067b82 */ /* 0x000ea20000000a00 */
[----:B---3--:R3:W-:Y:S04]  /*14090*/  STS.128 [UR5+0x386a0], R32 ;  /* 0x0386a020ff007988 */ /* 0x0087e80008000c05 */
[----:B----4-:R3:W-:Y:S04]  /*140a0*/  STS.128 [UR5+0x386b0], R28 ;  /* 0x0386b01cff007988 */ /* 0x0107e80008000c05 */
[----:B-1----:R3:W-:Y:S04]  /*140b0*/  STS.128 [UR5+0x386c0], R24 ;  /* 0x0386c018ff007988 */ /* 0x0027e80008000c05 */
[----:B------:R3:W-:Y:S04]  /*140c0*/  STS.128 [UR5+0x386d0], R20 ;  /* 0x0386d014ff007988 */ /* 0x0007e80008000c05 */
[----:B------:R3:W-:Y:S04]  /*140d0*/  STS.128 [UR5+0x386e0], R8 ;  /* 0x0386e008ff007988 */ /* 0x0007e80008000c05 */
[----:B--2---:R3:W-:Y:S02]  /*140e0*/  STS.128 [UR5+0x386f0], R4 ;  /* 0x0386f004ff007988 */ /* 0x0047e40008000c05 */
.L_x_158:
[----:B------:R-:W-:Y:S05]  /*140f0*/  BSYNC B0 ;  /* 0x0000000000007941 */ /* 0x000fea0003800000 */
.L_x_157:
[----:B------:R-:W-:Y:S01]  /*14100*/  ELECT P0, URZ, PT ;  /* 0x00000000003f782f */ /* 0x000fe20003800000 */
[----:B------:R-:W-:Y:S01]  /*14110*/  NOP ;  /* 0x0000000000007918 */ /* 0x000fe20000000000 */
[----:B------:R-:W-:Y:S01]  /*14120*/  ULDC UR5, c[0x0][0x884] ;  /* 0x0002210000057ab9 */ /* 0x000fe20000000800 */
[----:B------:R-:W-:Y:S01]  /*14130*/  ULDC.64 UR44, c[0x0][0x800] ;  /* 0x00020000002c7ab9 */ /* 0x000fe20000000a00 */
[----:B------:R-:W-:Y:S01]  /*14140*/  ULEA UR4, UR5, UR4, 0x1 ;  /* 0x0000000405047291 */ /* 0x000fe2000f8e083f */
[----:B------:R-:W-:Y:S03]  /*14150*/  BSSY B0, `(.L_x_159) ;  /* 0x0000033000007945 */ /* 0x000fe60003800000 */
[----:B------:R-:W-:-:S05]  /*14160*/  UIMAD.WIDE UR44, UR4, 0x80, UR44 ;  /* 0x00000080042c78a5 */ /* 0x000fca000f8e022c */
[----:B------:R-:W-:Y:S07]  /*14170*/  @!P0 BRA `(.L_x_160) ;  /* 0x0000000000c08947 */ /* 0x000fee0003800000 */
[----:B------:R-:W-:Y:S01]  /*14180*/  ULDC.64 UR4, c[0x0][0x808] ;  /* 0x0002020000047ab9 */ /* 0x000fe20000000a00 */
[----:B------:R-:W-:Y:S01]  /*14190*/  ULDC.64 UR6, c[0x0][0x810] ;  /* 0x0002040000067ab9 */ /* 0x000fe20000000a00 */
[----:B------:R-:W-:Y:S02]  /*141a0*/  ISETP.NE.U32.AND P0, PT, RZ, UR4, PT ;  /* 0x00000004ff007c0c */ /* 0x000fe4000bf05070 */
[----:B------:R-:W-:Y:S02]  /*141b0*/  ISETP.NE.U32.AND P1, PT, RZ, UR6, PT ;  /* 0x00000006ff007c0c */ /* 0x000fe4000bf25070 */
[----:B------:R-:W-:Y:S02]  /*141c0*/  ISETP.NE.AND.EX P0, PT, RZ, UR5, PT, P0 ;  /* 0x00000005ff007c0c */ /* 0x000fe4000bf05300 */
[----:B------:R-:W-:-:S11]  /*141d0*/  ISETP.NE.AND.EX P1, PT, RZ, UR7, PT, P1 ;  /* 0x00000007ff007c0c */ /* 0x000fd6000bf25310 */
[----:B------:R-:W-:Y:S05]  /*141e0*/  @!P0 BRA `(.L_x_161) ;  /* 0x0000000000188947 */ /* 0x000fea0003800000 */
[----:B------:R-:W-:-:S04]  /*141f0*/  LEA R2, P0, R18, UR4, 0x3 ;  /* 0x0000000412027c11 */ /* 0x000fc8000f8018ff */
[----:B-----5:R-:W-:-:S06]  /*14200*/  LEA.HI.X R3, R18, UR5, R14, 0x3, P0 ;  /* 0x0000000512037c11 */ /* 0x020fcc00080f1c0e */
[----:B------:R-:W2:Y:S01]  /*14210*/  LDG.E.64 R2, desc[UR56][R2.64] ;  /* 0x0000003802027981 */ /* 0x000ea2000c1e1b00 */
[----:B------:R-:W-:Y:S02]  /*14220*/  UMOV UR4, 0x400 ;  /* 0x0000040000047882 */ /* 0x000fe40000000000 */
[----:B------:R-:W-:-:S09]  /*14230*/  ULEA UR4, UR41, UR4, 0x18 ;  /* 0x0000000429047291 */ /* 0x000fd2000f8ec03f */
[----:B--2---:R1:W-:Y:S03]  /*14240*/  STS.64 [UR4+0x38680], R2 ;  /* 0x03868002ff007988 */ /* 0x0043e60008000a04 */
.L_x_161:
[----:B------:R-:W-:Y:S05]  /*14250*/  @!P1 BRA `(.L_x_160) ;  /* 0x0000000000889947 */ /* 0x000fea0003800000 */
[----:B-1----:R-:W-:-:S04]  /*14260*/  LEA R2, P0, R18, UR6, 0x3 ;  /* 0x0000000612027c11 */ /* 0x002fc8000f8018ff */
[----:B-----5:R-:W-:-:S06]  /*14270*/  LEA.HI.X R3, R18, UR7, R14, 0x3, P0 ;  /* 0x0000000712037c11 */ /* 0x020fcc00080f1c0e */
[----:B------:R-:W2:Y:S01]  /*14280*/  LDG.E.64 R2, desc[UR56][R2.64] ;  /* 0x0000003802027981 */ /* 0x000ea2000c1e1b00 */
[----:B------:R-:W-:Y:S01]  /*14290*/  UMOV UR4, 0x400 ;  /* 0x0000040000047882 */ /* 0x000fe20000000000 */
[----:B------:R-:W-:Y:S01]  /*142a0*/  VIADD R12, R12, 0xffffffff ;  /* 0xffffffff0c0c7836 */ /* 0x000fe20000000000 */
[----:B------:R-:W-:Y:S01]  /*142b0*/  ULEA UR4, UR41, UR4, 0x18 ;  /* 0x0000000429047291 */ /* 0x000fe2000f8ec03f */
[----:B------:R-:W-:Y:S02]  /*142c0*/  IADD3 R13, R13, -0x1, RZ ;  /* 0xffffffff0d0d7810 */ /* 0x000fe40007ffe0ff */
[----:B------:R-:W-:Y:S01]  /*142d0*/  CS2R R14, SRZ ;  /* 0x00000000000e7805 */ /* 0x000fe2000001ff00 */
[----:B------:R-:W-:-:S05]  /*142e0*/  UIADD3 UR5, UR4, 0x38680, URZ ;  /* 0x0003868004057890 */ /* 0x000fca000fffe03f */
[----:B------:R-:W1:Y:S01]  /*142f0*/  LDS R0, [UR4+0x3869c] ;  /* 0x03869c04ff007984 */ /* 0x000e620008000800 */
[----:B---3--:R-:W-:-:S03]  /*14300*/  IMAD.U32 R6, RZ, RZ, UR5 ;  /* 0x00000005ff067e24 */ /* 0x008fc6000f8e00ff */
[----:B------:R-:W-:Y:S02]  /*14310*/  STS.128 [UR4+0x386a0], R12 ;  /* 0x0386a00cff007988 */ /* 0x000fe40008000c04 */
[----:B------:R-:W-:Y:S02]  /*14320*/  SHF.R.U64 R6, R6, 0x4, RZ ;  /* 0x0000000406067819 */ /* 0x000fe400000012ff */
[----:B------:R-:W-:Y:S04]  /*14330*/  STS [UR4+0x386b0], RZ ;  /* 0x0386b0ffff007988 */ /* 0x000fe80008000804 */
[----:B------:R-:W-:Y:S04]  /*14340*/  STS [UR4+0x38690], R6 ;  /* 0x03869006ff007988 */ /* 0x000fe80008000804 */
[----:B------:R-:W-:Y:S01]  /*14350*/  STS [UR4+0x38694], R6 ;  /* 0x03869406ff007988 */ /* 0x000fe20008000804 */
[----:B--2---:R-:W-:-:S02]  /*14360*/  SHF.L.U64.HI R9, R2, 0x1, R3 ;  /* 0x0000000102097819 */ /* 0x004fc40000010203 */
[----:B------:R-:W-:Y:S02]  /*14370*/  SHF.L.U32 R2, R2, 0x1, RZ ;  /* 0x0000000102027819 */ /* 0x000fe400000006ff */
[----:B------:R-:W-:Y:S02]  /*14380*/  LOP3.LUT R9, R9, 0x1fffffff, RZ, 0xc0, !PT ;  /* 0x1fffffff09097812 */ /* 0x000fe400078ec0ff */
[----:B------:R-:W-:Y:S02]  /*14390*/  LOP3.LUT R2, R2, 0xfffffffe, RZ, 0xc0, !PT ;  /* 0xfffffffe02027812 */ /* 0x000fe400078ec0ff */
[--C-:B------:R-:W-:Y:S02]  /*143a0*/  SHF.R.U32.HI R5, RZ, 0x4, R9.reuse ;  /* 0x00000004ff057819 */ /* 0x100fe40000011609 */
[----:B------:R-:W-:Y:S02]  /*143b0*/  SHF.R.U64 R2, R2, 0x4, R9 ;  /* 0x0000000402027819 */ /* 0x000fe40000001209 */
[----:B-1----:R-:W-:-:S03]  /*143c0*/  LOP3.LUT R0, R0, 0xf, R5, 0xb8, !PT ;  /* 0x0000000f00007812 */ /* 0x002fc600078eb805 */
[----:B------:R-:W-:Y:S04]  /*143d0*/  STS [UR4+0x3868c], R2 ;  /* 0x03868c02ff007988 */ /* 0x000fe80008000804 */
[----:B------:R-:W-:Y:S04]  /*143e0*/  STS [UR4+0x3869c], R0 ;  /* 0x03869c00ff007988 */ /* 0x000fe80008000804 */
[----:B------:R-:W1:Y:S02]  /*143f0*/  LDS R4, [UR4+0x3869c] ;  /* 0x03869c04ff047984 */ /* 0x000e640008000800 */
[----:B-1----:R-:W-:-:S05]  /*14400*/  LOP3.LUT R4, R4, 0xf0, RZ, 0xb8, !PT ;  /* 0x000000f004047812 */ /* 0x002fca00078eb8ff */
[----:B------:R-:W-:Y:S04]  /*14410*/  STS [UR4+0x3869c], R4 ;  /* 0x03869c04ff007988 */ /* 0x000fe80008000804 */
[----:B------:R-:W1:Y:S02]  /*14420*/  LDS R7, [UR4+0x3869c] ;  /* 0x03869c04ff077984 */ /* 0x000e640008000800 */
[----:B-1----:R-:W-:-:S05]  /*14430*/  LOP3.LUT R7, R7, 0xf00, RZ, 0xb8, !PT ;  /* 0x00000f0007077812 */ /* 0x002fca00078eb8ff */
[----:B------:R-:W-:Y:S04]  /*14440*/  STS.64 [UR4+0x38698], R6 ;  /* 0x03869806ff007988 */ /* 0x000fe80008000a04 */
[----:B------:R-:W1:Y:S02]  /*14450*/  LDS R3, [UR4+0x3869c] ;  /* 0x03869c04ff037984 */ /* 0x000e640008000800 */
[----:B-1----:R-:W-:-:S05]  /*14460*/  LOP3.LUT R0, R3, 0xf000, RZ, 0xb8, !PT ;  /* 0x0000f00003007812 */ /* 0x002fca00078eb8ff */
[----:B------:R2:W-:Y:S02]  /*14470*/  STS [UR4+0x3869c], R0 ;  /* 0x03869c00ff007988 */ /* 0x0005e40008000804 */
.L_x_160:
[----:B------:R-:W-:Y:S05]  /*14480*/  BSYNC B0 ;  /* 0x0000000000007941 */ /* 0x000fea0003800000 */
.L_x_159:
[----:B--2---:R-:W2:Y:S01]  /*14490*/  S2R R0, SR_LANEID ;  /* 0x0000000000007919 */ /* 0x004ea20000000000 */
[----:B------:R-:W-:Y:S01]  /*144a0*/  ELECT P0, URZ, PT ;  /* 0x00000000003f782f */ /* 0x000fe20003800000 */
[----:B------:R-:W-:Y:S01]  /*144b0*/  NOP ;  /* 0x0000000000007918 */ /* 0x000fe20000000000 */
[----:B------:R-:W-:Y:S01]  /*144c0*/  UMOV UR38, URZ ;  /* 0x0000003f00267c82 */ /* 0x000fe20008000000 */
[----:B------:R-:W-:Y:S10]  /*144d0*/  BSSY B0, `(.L_x_162) ;  /* 0x0000004000007945 */ /* 0x000ff40003800000 */
[----:B------:R-:W-:Y:S05]  /*144e0*/  @!P0 BRA `(.L_x_163) ;  /* 0x0000000000088947 */ /* 0x000fea0003800000 */
[----:B------:R0:W-:Y:S01]  /*144f0*/  UTMACMDFLUSH ;  /* 0x00000000000079b7 */ /* 0x0001e20000000000 */
[----:B------:R-:W-:-:S04]  /*14500*/  DEPBAR.LE SB0, 0x0 ;  /* 0x000080000000791a */ /* 0x000fc80000000000 */
.L_x_163:
[----:B------:R-:W-:Y:S05]  /*14510*/  BSYNC B0 ;  /* 0x0000000000007941 */ /* 0x000fea0003800000 */
.L_x_162:
[----:B------:R-:W-:Y:S01]  /*14520*/  UMOV UR35, 0x400 ;  /* 0x0000040000237882 */ /* 0x000fe20000000000 */
[----:B--23--:R-:W-:Y:S01]  /*14530*/  IMAD.SHL.U32 R4, R0, 0x4, RZ ;  /* 0x0000000400047824 */ /* 0x00cfe200078e00ff */
[----:B------:R-:W-:-:S04]  /*14540*/  ULEA UR35, UR41, UR35, 0x18 ;  /* 0x0000002329237291 */ /* 0x000fc8000f8ec03f */
[----:B------:R-:W-:Y:S01]  /*14550*/  UIADD3 UR34, UR35, 0x38680, URZ ;  /* 0x0003868023227890 */ /* 0x000fe2000fffe03f */
[----:B-1----:R-:W-:Y:S01]  /*14560*/  IADD3 R2, P0, R4, UR44, RZ ;  /* 0x0000002c04027c10 */ /* 0x002fe2000ff1e0ff */
[----:B------:R-:W-:-:S03]  /*14570*/  IMAD.MOV.U32 R0, RZ, RZ, RZ ;  /* 0x000000ffff007224 */ /* 0x000fc600078e00ff */
[----:B------:R-:W-:-:S04]  /*14580*/  IADD3.X R3, RZ, UR45, RZ, P0, !PT ;  /* 0x0000002dff037c10 */ /* 0x000fc800087fe4ff */
[----:B------:R-:W1:Y:S01]  /*14590*/  LDS R5, [R4+UR34] ;  /* 0x0000002204057984 */ /* 0x000e620008000800 */
[----:B------:R-:W-:-:S03]  /*145a0*/  SHF.L.U32 R0, R0, 0x1f, RZ ;  /* 0x0000001f00007819 */ /* 0x000fc600000006ff */
[----:B-1----:R1:W2:Y:S02]  /*145b0*/  ATOMG.E.EXCH.STRONG.GPU PT, RZ, [R2], R5 ;  /* 0x0000000502ff73a8 */ /* 0x0022a400041ee100 */
[----:B--2---:R-:W2:Y:S01]  /*145c0*/  SYNCS.PHASECHK.TRANS64.TRYWAIT P0, [UR35+0x384f8], R0 ;  /* 0x0384f800ff0075a7 */ /* 0x004ea20008000163 */
[----:B------:R-:W-:Y:S02]  /*145d0*/  ULOP3.LUT UR33, UR53, 0x1, URZ, 0xfc, !UPT ;  /* 0x0000000135217892 */ /* 0x000fe4000f8efc3f */
[----:B------:R-:W-:Y:S01]  /*145e0*/  ULOP3.LUT UR37, UR51, 0x2, URZ, 0xfc, !UPT ;  /* 0x0000000233257892 */ /* 0x000fe2000f8efc3f */
[----:B-12---:R-:W-:Y:S11]  /*145f0*/  @!P0 BRA `(.L_x_164) ;  /* 0x0000006800a48947 */ /* 0x006ff60003800000 */
.L_x_373:
[----:B------:R-:W-:Y:S01]  /*14600*/  MOV R2, 0x1 ;  /* 0x0000000100027802 */ /* 0x000fe20000000f00 */
[----:B-----5:R-:W-:Y:S01]  /*14610*/  IMAD.MOV.U32 R12, RZ, RZ, RZ ;  /* 0x000000ffff0c7224 */ /* 0x020fe200078e00ff */
[----:B------:R-:W-:Y:S01]  /*14620*/  ULDC UR32, c[0x0][0x598] ;  /* 0x0001660000207ab9 */ /* 0x000fe20000000800 */
[----:B------:R-:W-:Y:S01]  /*14630*/  ULDC UR36, c[0x0][0x580] ;  /* 0x0001600000247ab9 */ /* 0x000fe20000000800 */
[----:B------:R-:W-:Y:S01]  /*14640*/  ULDC.64 UR4, c[0x0][0x590] ;  /* 0x0001640000047ab9 */ /* 0x000fe20000000a00 */
[----:B------:R-:W-:-:S05]  /*14650*/  ULDC.64 UR6, c[0x0][0x588] ;  /* 0x0001620000067ab9 */ /* 0x000fca0000000a00 */
.L_x_273:
[----:B------:R-:W-:-:S06]  /*14660*/  UISETP.NE.AND UP0, UPT, UR33, 0x3, UPT ;  /* 0x000000032100788c */ /* 0x000fcc000bf05270 */
[----:B------:R-:W-:-:S13]  /*14670*/  PLOP3.LUT P1, PT, PT, PT, UP0, 0x80, 0x0 ;  /* 0x000000000000781c */ /* 0x000fda0003f2f008 */
[----:B---345:R-:W-:Y:S05]  /*14680*/  @!P1 BRA `(.L_x_165) ;  /* 0x0000000000049947 */ /* 0x038fea0003800000 */
[----:B------:R-:W-:Y:S01]  /*14690*/  BPT.TRAP 0x1 ;  /* 0x000000040000795c */ /* 0x000fe20000300000 */
.L_x_165:
[----:B------:R-:W-:Y:S01]  /*146a0*/  ULEA UR8, UR38, UR35, 0x3 ;  /* 0x0000002326087291 */ /* 0x000fe2000f8e183f */
[----:B-1----:R-:W-:-:S08]  /*146b0*/  SHF.L.U32 R0, R12, 0x1f, RZ ;  /* 0x0000001f0c007819 */ /* 0x002fd000000006ff */
[----:B------:R-:W1:Y:S02]  /*146c0*/  SYNCS.PHASECHK.TRANS64.TRYWAIT P0, [UR8+0x38400], R0 ;  /* 0x03840000ff0075a7 */ /* 0x000e640008000148 */
[----:B-1----:R-:W-:Y:S05]  /*146d0*/  @!P0 BRA `(.L_x_166) ;  /* 0x0000006800848947 */ /* 0x002fea0003800000 */
.L_x_374:
        /* <DEDUP_REMOVED lines=10> */
.L_x_167:
[----:B------:R-:W-:Y:S01]  /*14780*/  UIADD3 UR8, UR8, 0x38440, URZ ;  /* 0x0003844008087890 */ /* 0x000fe2000fffe03f */
[----:B------:R-:W-:Y:S02]  /*14790*/  R2UR UR10, R16 ;  /* 0x00000000100a72ca */ /* 0x000fe400000e0000 */
[----:B------:R-:W-:Y:S01]  /*147a0*/  R2UR UR11, R17 ;  /* 0x00000000110b72ca */ /* 0x000fe200000e0000 */
[----:B------:R-:W-:Y:S01]  /*147b0*/  UPRMT UR8, UR41, 0x654, UR8 ;  /* 0x0000065429087896 */ /* 0x000fe20008000008 */
[----:B------:R-:W-:Y:S02]  /*147c0*/  LOP3.LUT P1, RZ, R2, 0xff, RZ, 0xc0, !PT ;  /* 0x000000ff02ff7812 */ /* 0x000fe4000782c0ff */
[----:B------:R-:W-:-:S04]  /*147d0*/  ISETP.NE.U32.AND P0, PT, RZ, UR4, PT ;  /* 0x00000004ff007c0c */ /* 0x000fc8000bf05070 */
[----:B------:R-:W-:Y:S02]  /*147e0*/  ISETP.NE.AND.EX P0, PT, RZ, UR5, PT, P0 ;  /* 0x00000005ff007c0c */ /* 0x000fe4000bf05300 */
[----:B---3--:R-:W-:Y:S01]  /*147f0*/  SYNCS.ARRIVE.TRANS64.RED.A1T0 RZ, [UR8], RZ ;  /* 0x000000ffffff79a7 */ /* 0x008fe20008100408 */
[----:B------:R-:W-:Y:S02]  /*14800*/  USHF.L.U32 UR10, UR10, 0x8, URZ ;  /* 0x000000080a0a7899 */ /* 0x000fe4000800063f */
[----:B------:R-:W-:Y:S02]  /*14810*/  USHF.L.U32 UR11, UR11, 0x8, URZ ;  /* 0x000000080b0b7899 */ /* 0x000fe4000800063f */
[----:B------:R-:W-:Y:S10]  /*14820*/  @!P1 BRA `(.L_x_168) ;  /* 0x00000000000c9947 */ /* 0x000ff40003800000 */
[----:B------:R-:W-:-:S04]  /*14830*/  DEPBAR {5,4,3,2,1,0} ;  /* 0x0000003f0000791a */ /* 0x000fc80000000000 */
[----:B------:R3:W-:Y:S02]  /*14840*/  UTMACCTL.IV [UR44] ;  /* 0x000000002c0079b9 */ /* 0x0007e40008000000 */
[----:B---3--:R-:W-:Y:S01]  /*14850*/  NOP ;  /* 0x0000000000007918 */ /* 0x008fe20000000000 */
.L_x_168:
[----:B------:R-:W-:Y:S05]  /*14860*/  @!P0 BRA `(.L_x_169) ;  /* 0x0000000000188947 */ /* 0x000fea0003800000 */
[----:B-1----:R-:W1:Y:S02]  /*14870*/  LDC.64 R2, c[0x0][0x590] ;  /* 0x00016400ff027b82 */ /* 0x002e640000000a00 */
[----:B-1----:R-:W-:-:S06]  /*14880*/  IMAD.WIDE R2, R18, 0x8, R2 ;  /* 0x0000000812027825 */ /* 0x002fcc00078e0202 */
[----:B------:R-:W3:Y:S04]  /*14890*/  LDG.E.64 R2, desc[UR56][R2.64] ;  /* 0x0000003802027981 */ /* 0x000ee8000c1e1b00 */
[----:B---3--:R-:W3:Y:S02]  /*148a0*/  LD.E R0, desc[UR56][R2.64] ;  /* 0x0000003802007980 */ /* 0x008ee4000c101900 */
[----:B---3--:R-:W-:Y:S01]  /*148b0*/  FSETP.NEU.AND P0, PT, R0, RZ, PT ;  /* 0x000000ff0000720b */ /* 0x008fe20003f0d000 */
[----:B------:R-:W-:-:S12]  /*148c0*/  BRA `(.L_x_170) ;  /* 0x0000000000247947 */ /* 0x000fd80003800000 */
.L_x_169:
[----:B------:R-:W-:Y:S02]  /*148d0*/  ISETP.NE.U32.AND P1, PT, RZ, UR6, PT ;  /* 0x00000006ff007c0c */ /* 0x000fe4000bf25070 */
[----:B------:R-:W-:Y:S02]  /*148e0*/  FSETP.NEU.AND P0, PT, RZ, UR36, PT ;  /* 0x00000024ff007c0b */ /* 0x000fe4000bf0d000 */
[----:B------:R-:W-:-:S13]  /*148f0*/  ISETP.NE.AND.EX P1, PT, RZ, UR7, PT, P1 ;  /* 0x00000007ff007c0c */ /* 0x000fda000bf25310 */
[----:B------:R-:W-:Y:S05]  /*14900*/  @!P1 BRA `(.L_x_170) ;  /* 0x0000000000149947 */ /* 0x000fea0003800000 */
[----:B-1----:R-:W1:Y:S01]  /*14910*/  LDC.64 R2, c[0x0][0x588] ;  /* 0x00016200ff027b82 */ /* 0x002e620000000a00 */
[----:B------:R-:W-:-:S04]  /*14920*/  IMAD R9, R18, UR32, RZ ;  /* 0x0000002012097c24 */ /* 0x000fc8000f8e02ff */
[----:B-1----:R-:W-:-:S06]  /*14930*/  IMAD.WIDE R2, R9, 0x4, R2 ;  /* 0x0000000409027825 */ /* 0x002fcc00078e0202 */
[----:B------:R-:W3:Y:S02]  /*14940*/  LDG.E R2, desc[UR56][R2.64] ;  /* 0x0000003802027981 */ /* 0x000ee4000c1e1900 */
[----:B---3--:R-:W-:-:S13]  /*14950*/  FSETP.NEU.AND P0, PT, R2, RZ, PT ;  /* 0x000000ff0200720b */ /* 0x008fda0003f0d000 */
.L_x_170:
[----:B------:R-:W-:Y:S01]  /*14960*/  UISETP.NE.AND UP0, UPT, UR37, 0x3, UPT ;  /* 0x000000032500788c */ /* 0x000fe2000bf05270 */
[----:B------:R-:W-:-:S05]  /*14970*/  ELECT P1, URZ, PT ;  /* 0x00000000003f782f */ /* 0x000fca0003820000 */
[----:B------:R-:W-:Y:S02]  /*14980*/  PLOP3.LUT P2, PT, PT, PT, UP0, 0x80, 0x0 ;  /* 0x000000000000781c */ /* 0x000fe40003f4f008 */
[----:B------:R-:W-:-:S11]  /*14990*/  PLOP3.LUT P0, PT, P0, P1, PT, 0x2a, 0x0 ;  /* 0x000000000000781c */ /* 0x000fd60000702572 */
[----:B------:R-:W-:Y:S05]  /*149a0*/  @!P2 BRA `(.L_x_171) ;  /* 0x000000000004a947 */ /* 0x000fea0003800000 */
[----:B------:R-:W-:Y:S01]  /*149b0*/  BPT.TRAP 0x1 ;  /* 0x000000040000795c */ /* 0x000fe20000300000 */
.L_x_171:
[----:B-1----:R-:W-:-:S04]  /*149c0*/  MOV R0, 0x1 ;  /* 0x0000000100007802 */ /* 0x002fc80000000f00 */
[----:B------:R-:W-:-:S04]  /*149d0*/  SHF.L.U32 R0, R0, 0x1f, RZ ;  /* 0x0000001f00007819 */ /* 0x000fc800000006ff */
[----:B------:R-:W1:Y:S02]  /*149e0*/  SYNCS.PHASECHK.TRANS64.TRYWAIT P1, [UR35+0x384d0], R0 ;  /* 0x0384d000ff0075a7 */ /* 0x000e640008020163 */
[----:B-1----:R-:W-:Y:S05]  /*149f0*/  @!P1 BRA `(.L_x_172) ;  /* 0x0000006400d49947 */ /* 0x002fea0003800000 */
.L_x_375:
[----:B------:R-:W-:Y:S04]  /*14a00*/  BSSY B0, `(.L_x_173) ;  /* 0x0000010000007945 */ /* 0x000fe80003800000 */
[----:B------:R-:W-:Y:S05]  /*14a10*/  @P0 BRA `(.L_x_174) ;  /* 0x0000000000380947 */ /* 0x000fea0003800000 */
[----:B------:R-:W-:Y:S02]  /*14a20*/  UIADD3 UR8, UR35, 0x30000, URZ ;  /* 0x0003000023087890 */ /* 0x000fe4000fffe03f */
[----:B------:R-:W-:Y:S02]  /*14a30*/  UIADD3 UR9, UR35, 0x384b0, URZ ;  /* 0x000384b023097890 */ /* 0x000fe4000fffe03f */
[----:B------:R-:W-:Y:S02]  /*14a40*/  UIADD3 UR14, UR10, 0x40, URZ ;  /* 0x000000400a0e7890 */ /* 0x000fe4000fffe03f */
[----:B------:R-:W-:Y:S01]  /*14a50*/  UIADD3 UR12, UR35, 0x31000, URZ ;  /* 0x00031000230c7890 */ /* 0x000fe2000fffe03f */
[----:B------:R-:W-:Y:S01]  /*14a60*/  UMOV UR16, 0x0 ;  /* 0x0000000000107882 */ /* 0x000fe20000000000 */
[----:B------:R-:W-:Y:S01]  /*14a70*/  UMOV UR17, 0x10000000 ;  /* 0x1000000000117882 */ /* 0x000fe20000000000 */
[----:B------:R-:W-:Y:S01]  /*14a80*/  UMOV UR15, UR11 ;  /* 0x0000000b000f7c82 */ /* 0x000fe20008000000 */
[----:B------:R-:W-:Y:S01]  /*14a90*/  UMOV UR13, UR9 ;  /* 0x00000009000d7c82 */ /* 0x000fe20008000000 */
[----:B------:R3:W-:Y:S04]  /*14aa0*/  UTMALDG.2D [UR8], [UR44], desc[UR16] ;  /* 0x000010082c0075b4 */ /* 0x0007e80008009000 */
[----:B------:R3:W-:Y:S02]  /*14ab0*/  UTMALDG.2D [UR12], [UR44], desc[UR16] ;  /* 0x0000100c2c0075b4 */ /* 0x0007e40008009000 */
[----:B---3--:R-:W-:Y:S05]  /*14ac0*/  @!P2 BRA `(.L_x_175) ;  /* 0x000000000004a947 */ /* 0x008fea0003800000 */
[----:B------:R-:W-:Y:S01]  /*14ad0*/  BPT.TRAP 0x1 ;  /* 0x000000040000795c */ /* 0x000fe20000300000 */
.L_x_175:
[----:B------:R-:W3:Y:S02]  /*14ae0*/  LDC R2, c[0x0][0x828] ;  /* 0x00020a00ff027b82 */ /* 0x000ee40000000800 */
[----:B---3--:R3:W-:Y:S02]  /*14af0*/  SYNCS.ARRIVE.TRANS64.RED.A0TR RZ, [UR35+0x384b0], R2 ;  /* 0x0384b002ffff79a7 */ /* 0x0087e40008300423 */
.L_x_174:
[----:B------:R-:W-:Y:S05]  /*14b00*/  BSYNC B0 ;  /* 0x0000000000007941 */ /* 0x000fea0003800000 */
.L_x_173:
[----:B------:R-:W-:Y:S05]  /*14b10*/  @!P2 BRA `(.L_x_176) ;  /* 0x000000000004a947 */ /* 0x000fea0003800000 */
[----:B------:R-:W-:Y:S01]  /*14b20*/  BPT.TRAP 0x1 ;  /* 0x000000040000795c */ /* 0x000fe20000300000 */
.L_x_176:
[----:B------:R-:W-:-:S04]  /*14b30*/  UIADD3 UR21, UR35, 0x384b0, URZ ;  /* 0x000384b023157890 */ /* 0x000fc8000fffe03f */
[----:B------:R-:W-:-:S09]  /*14b40*/  UPRMT UR9, UR41, 0x654, UR21 ;  /* 0x0000065429097896 */ /* 0x000fd20008000015 */
[----:B------:R-:W-:Y:S01]  /*14b50*/  SYNCS.ARRIVE.TRANS64.RED.A1T0 RZ, [UR9], RZ ;  /* 0x000000ffffff79a7 */ /* 0x000fe20008100409 */
[----:B------:R-:W-:Y:S05]  /*14b60*/  @!P2 BRA `(.L_x_177) ;  /* 0x000000000004a947 */ /* 0x000fea0003800000 */
[----:B------:R-:W-:Y:S01]  /*14b70*/  BPT.TRAP 0x1 ;  /* 0x000000040000795c */ /* 0x000fe20000300000 */
.L_x_177:
[----:B------:R-:W4:Y:S02]  /*14b80*/  SYNCS.PHASECHK.TRANS64.TRYWAIT P1, [UR35+0x384d8], R0 ;  /* 0x0384d800ff0075a7 */ /* 0x000f240008020163 */
[----:B----4-:R-:W-:Y:S05]  /*14b90*/  @!P1 BRA `(.L_x_178) ;  /* 0x0000006400849947 */ /* 0x010fea0003800000 */
.L_x_376:
[----:B------:R-:W-:Y:S04]  /*14ba0*/  BSSY B0, `(.L_x_179) ;  /* 0x0000012000007945 */ /* 0x000fe80003800000 */
[----:B------:R-:W-:Y:S05]  /*14bb0*/  @P0 BRA `(.L_x_180) ;  /* 0x0000000000400947 */ /* 0x000fea0003800000 */
[----:B------:R-:W-:Y:S02]  /*14bc0*/  UIADD3 UR14, UR10, 0x80, URZ ;  /* 0x000000800a0e7890 */ /* 0x000fe4000fffe03f */
        /* <DEDUP_REMOVED lines=8> */
[----:B------:R-:W-:Y:S01]  /*14c50*/  UMOV UR17, UR13 ;  /* 0x0000000d00117c82 */ /* 0x000fe20008000000 */
[----:B------:R4:W-:Y:S03]  /*14c60*/  UTMALDG.2D [UR12], [UR44], desc[UR22] ;  /* 0x0000160c2c0075b4 */ /* 0x0009e60008009000 */
[----:B------:R4:W-:Y:S02]  /*14c70*/  UTMALDG.2D [UR16], [UR44], desc[UR22] ;  /* 0x000016102c0075b4 */ /* 0x0009e40008009000 */
[----:B----4-:R-:W-:Y:S05]  /*14c80*/  @!P2 BRA `(.L_x_181) ;  /* 0x000000000004a947 */ /* 0x010fea0003800000 */
[----:B------:R-:W-:Y:S01]  /*14c90*/  BPT.TRAP 0x1 ;  /* 0x000000040000795c */ /* 0x000fe20000300000 */
.L_x_181:
[----:B---3--:R-:W3:Y:S02]  /*14ca0*/  LDC R2, c[0x0][0x828] ;  /* 0x00020a00ff027b82 */ /* 0x008ee40000000800 */
[----:B---3--:R4:W-:Y:S02]  /*14cb0*/  SYNCS.ARRIVE.TRANS64.RED.A0TR RZ, [UR35+0x384b8], R2 ;  /* 0x0384b802ffff79a7 */ /* 0x0089e40008300423 */
.L_x_180:
[----:B------:R-:W-:Y:S05]  /*14cc0*/  BSYNC B0 ;  /* 0x0000000000007941 */ /* 0x000fea0003800000 */
.L_x_179:
[----:B------:R-:W-:Y:S05]  /*14cd0*/  @!P2 BRA `(.L_x_182) ;  /* 0x000000000004a947 */ /* 0x000fea0003800000 */
[----:B------:R-:W-:Y:S01]  /*14ce0*/  BPT.TRAP 0x1 ;  /* 0x000000040000795c */ /* 0x000fe20000300000 */
.L_x_182:
[----:B------:R-:W-:Y:S02]  /*14cf0*/  UIADD3 UR17, UR35, 0x384b8, URZ ;  /* 0x000384b823117890 */ /* 0x000fe4000fffe03f */
[----:B------:R-:W-:Y:S02]  /*14d00*/  UIADD3 UR27, UR11, 0x20, URZ ;  /* 0x000000200b1b7890 */ /* 0x000fe4000fffe03f */
[----:B------:R-:W-:-:S09]  /*14d10*/  UPRMT UR8, UR41, 0x654, UR17 ;  /* 0x0000065429087896 */ /* 0x000fd20008000011 */
[----:B------:R-:W-:Y:S01]  /*14d20*/  SYNCS.ARRIVE.TRANS64.RED.A1T0 RZ, [UR8], RZ ;  /* 0x000000ffffff79a7 */ /* 0x000fe20008100408 */
[----:B------:R-:W-:Y:S05]  /*14d30*/  @!P2 BRA `(.L_x_183) ;  /* 0x000000000004a947 */ /* 0x000fea0003800000 */
[----:B------:R-:W-:Y:S01]  /*14d40*/  BPT.TRAP 0x1 ;  /* 0x000000040000795c */ /* 0x000fe20000300000 */
.L_x_183:
[----:B------:R-:W5:Y:S02]  /*14d50*/  SYNCS.PHASECHK.TRANS64.TRYWAIT P1, [UR35+0x384e0], R0 ;  /* 0x0384e000ff0075a7 */ /* 0x000f640008020163 */
[----:B-----5:R-:W-:Y:S05]  /*14d60*/  @!P1 BRA `(.L_x_184) ;  /* 0x0000006400289947 */ /* 0x020fea0003800000 */
.L_x_377:
        /* <DEDUP_REMOVED lines=13> */
[----:B-1----:R-:W-:Y:S05]  /*14e40*/  @!P2 BRA `(.L_x_187) ;  /* 0x000000000004a947 */ /* 0x002fea0003800000 */
[----:B------:R-:W-:Y:S01]  /*14e50*/  BPT.TRAP 0x1 ;  /* 0x000000040000795c */ /* 0x000fe20000300000 */
.L_x_187:
[----:B---34-:R-:W1:Y:S02]  /*14e60*/  LDC R2, c[0x0][0x828] ;  /* 0x00020a00ff027b82 */ /* 0x018e640000000800 */
[----:B-1----:R1:W-:Y:S02]  /*14e70*/  SYNCS.ARRIVE.TRANS64.RED.A0TR RZ, [UR35+0x384c0], R2 ;  /* 0x0384c002ffff79a7 */ /* 0x0023e40008300423 */
.L_x_186:
[----:B------:R-:W-:Y:S05]  /*14e80*/  BSYNC B0 ;  /* 0x0000000000007941 */ /* 0x000fea0003800000 */
.L_x_185:
[----:B------:R-:W-:Y:S05]  /*14e90*/  @!P2 BRA `(.L_x_188) ;  /* 0x000000000004a947 */ /* 0x000fea0003800000 */
[----:B------:R-:W-:Y:S01]  /*14ea0*/  BPT.TRAP 0x1 ;  /* 0x000000040000795c */ /* 0x000fe20000300000 */
.L_x_188:
[----:B------:R-:W-:-:S04]  /*14eb0*/  UIADD3 UR13, UR35, 0x384c0, URZ ;  /* 0x000384c0230d7890 */ /* 0x000fc8000fffe03f */
[----:B------:R-:W-:-:S09]  /*14ec0*/  UPRMT UR42, UR41, 0x654, UR13 ;  /* 0x00000654292a7896 */ /* 0x000fd2000800000d */
[----:B------:R-:W-:Y:S01]  /*14ed0*/  SYNCS.ARRIVE.TRANS64.RED.A1T0 RZ, [UR42], RZ ;  /* 0x000000ffffff79a7 */ /* 0x000fe2000810042a */
[----:B------:R-:W-:Y:S05]  /*14ee0*/  @!P2 BRA `(.L_x_189) ;  /* 0x000000000004a947 */ /* 0x000fea0003800000 */
[----:B------:R-:W-:Y:S01]  /*14ef0*/  BPT.TRAP 0x1 ;  /* 0x000000040000795c */ /* 0x000fe20000300000 */
.L_x_189:
[----:B------:R-:W5:Y:S02]  /*14f00*/  SYNCS.PHASECHK.TRANS64.TRYWAIT P1, [UR35+0x384e8], R0 ;  /* 0x0384e800ff0075a7 */ /* 0x000f640008020163 */
[----:B-----5:R-:W-:Y:S05]  /*14f10*/  @!P1 BRA `(.L_x_190) ;  /* 0x0000006000d49947 */ /* 0x020fea0003800000 */
.L_x_378:
        /* <DEDUP_REMOVED lines=13> */
[----:B-1----:R-:W-:Y:S05]  /*14ff0*/  @!P2 BRA `(.L_x_193) ;  /* 0x000000000004a947 */ /* 0x002fea0003800000 */
[----:B------:R-:W-:Y:S01]  /*15000*/  BPT.TRAP 0x1 ;  /* 0x000000040000795c */ /* 0x000fe20000300000 */
.L_x_193:
[----:B---34-:R-:W1:Y:S02]  /*15010*/  LDC R2, c[0x0][0x828] ;  /* 0x00020a00ff027b82 */ /* 0x018e640000000800 */
[----:B-1----:R1:W-:Y:S02]  /*15020*/  SYNCS.ARRIVE.TRANS64.RED.A0TR RZ, [UR35+0x384c8], R2 ;  /* 0x0384c802ffff79a7 */ /* 0x0023e40008300423 */
.L_x_192:
[----:B------:R-:W-:Y:S05]  /*15030*/  BSYNC B0 ;  /* 0x0000000000007941 */ /* 0x000fea0003800000 */
.L_x_191:
[----:B------:R-:W-:Y:S05]  /*15040*/  @!P2 BRA `(.L_x_194) ;  /* 0x000000000004a947 */ /* 0x000fea0003800000 */
[----:B------:R-:W-:Y:S01]  /*15050*/  BPT.TRAP 0x1 ;  /* 0x000000040000795c */ /* 0x000fe20000300000 */
.L_x_194:
[----:B------:R-:W-:Y:S02]  /*15060*/  UIADD3 UR25, UR35, 0x384c8, URZ ;  /* 0x000384c823197890 */ /* 0x000fe4000fffe03f */
[----:B------:R-:W-:Y:S02]  /*15070*/  UIADD3 UR23, UR11, 0x40, URZ ;  /* 0x000000400b177890 */ /* 0x000fe4000fffe03f */
[----:B------:R-:W-:-:S09]  /*15080*/  UPRMT UR43, UR41, 0x654, UR25 ;  /* 0x00000654292b7896 */ /* 0x000fd20008000019 */
[----:B------:R-:W-:Y:S01]  /*15090*/  SYNCS.ARRIVE.TRANS64.RED.A1T0 RZ, [UR43], RZ ;  /* 0x000000ffffff79a7 */ /* 0x000fe2000810042b */
[----:B------:R-:W-:Y:S05]  /*150a0*/  @!P2 BRA `(.L_x_195) ;  /* 0x000000000004a947 */ /* 0x000fea0003800000 */
[----:B------:R-:W-:Y:S01]  /*150b0*/  BPT.TRAP 0x1 ;  /* 0x000000040000795c */ /* 0x000fe20000300000 */
.L_x_195:
[----:B-1-34-:R-:W-:-:S04]  /*150c0*/  SHF.L.U32 R2, RZ, 0x1f, RZ ;  /* 0x0000001fff027819 */ /* 0x01afc800000006ff */
[----:B------:R-:W1:Y:S02]  /*150d0*/  SYNCS.PHASECHK.TRANS64.TRYWAIT P1, [UR35+0x384d0], R2 ;  /* 0x0384d002ff0075a7 */ /* 0x000e640008020163 */
[----:B-1----:R-:W-:Y:S05]  /*150e0*/  @!P1 BRA `(.L_x_196) ;  /* 0x0000006000789947 */ /* 0x002fea0003800000 */
.L_x_379:
[----:B------:R-:W-:Y:S04]  /*150f0*/  BSSY B0, `(.L_x_197) ;  /* 0x0000010000007945 */ /* 0x000fe80003800000 */
[----:B------:R-:W-:Y:S05]  /*15100*/  @P0 BRA `(.L_x_198) ;  /* 0x0000000000380947 */ /* 0x000fea0003800000 */
        /* <DEDUP_REMOVED lines=10> */
[----:B---3--:R-:W-:Y:S05]  /*151b0*/  @!P2 BRA `(.L_x_199) ;  /* 0x000000000004a947 */ /* 0x008fea0003800000 */
[----:B------:R-:W-:Y:S01]  /*151c0*/  BPT.TRAP 0x1 ;  /* 0x000000040000795c */ /* 0x000fe20000300000 */
.L_x_199:
[----:B-1----:R-:W1:Y:S02]  /*151d0*/  LDC R3, c[0x0][0x828] ;  /* 0x00020a00ff037b82 */ /* 0x002e640000000800 */
[----:B-1----:R3:W-:Y:S02]  /*151e0*/  SYNCS.ARRIVE.TRANS64.RED.A0TR RZ, [UR35+0x384b0], R3 ;  /* 0x0384b003ffff79a7 */ /* 0x0027e40008300423 */
.L_x_198:
[----:B------:R-:W-:Y:S05]  /*151f0*/  BSYNC B0 ;  /* 0x0000000000007941 */ /* 0x000fea0003800000 */
.L_x_197:
[----:B------:R-:W-:Y:S05]  /*15200*/  @!P2 BRA `(.L_x_200) ;  /* 0x000000000004a947 */ /* 0x000fea0003800000 */
[----:B------:R-:W-:Y:S01]  /*15210*/  BPT.TRAP 0x1 ;  /* 0x000000040000795c */ /* 0x000fe20000300000 */
.L_x_200:
[----:B------:R-:W-:Y:S01]  /*15220*/  SYNCS.ARRIVE.TRANS64.RED.A1T0 RZ, [UR9], RZ ;  /* 0x000000ffffff79a7 */ /* 0x000fe20008100409 */
[----:B------:R-:W-:Y:S05]  /*15230*/  @!P2 BRA `(.L_x_201) ;  /* 0x000000000004a947 */ /* 0x000fea0003800000 */
[----:B------:R-:W-:Y:S01]  /*15240*/  BPT.TRAP 0x1 ;  /* 0x000000040000795c */ /* 0x000fe20000300000 */
.L_x_201:
[----:B------:R-:W4:Y:S02]  /*15250*/  SYNCS.PHASECHK.TRANS64.TRYWAIT P1, [UR35+0x384d8], R2 ;  /* 0x0384d802ff0075a7 */ /* 0x000f240008020163 */
[----:B----4-:R-:W-:Y:S05]  /*15260*/  @!P1 BRA `(.L_x_202) ;  /* 0x0000006000309947 */ /* 0x010fea0003800000 */
.L_x_380:
        /* <DEDUP_REMOVED lines=15> */
.L_x_205:
[----:B-1-3--:R-:W1:Y:S02]  /*15360*/  LDC R3, c[0x0][0x828] ;  /* 0x00020a00ff037b82 */ /* 0x00ae640000000800 */
[----:B-1----:R4:W-:Y:S02]  /*15370*/  SYNCS.ARRIVE.TRANS64.RED.A0TR RZ, [UR35+0x384b8], R3 ;  /* 0x0384b803ffff79a7 */ /* 0x0029e40008300423 */
.L_x_204:
[----:B------:R-:W-:Y:S05]  /*15380*/  BSYNC B0 ;  /* 0x0000000000007941 */ /* 0x000fea0003800000 */
.L_x_203:
[----:B------:R-:W-:Y:S05]  /*15390*/  @!P2 BRA `(.L_x_206) ;  /* 0x000000000004a947 */ /* 0x000fea0003800000 */
[----:B------:R-:W-:Y:S01]  /*153a0*/  BPT.TRAP 0x1 ;  /* 0x000000040000795c */ /* 0x000fe20000300000 */
.L_x_206:
[----:B------:R-:W-:Y:S01]  /*153b0*/  SYNCS.ARRIVE.TRANS64.RED.A1T0 RZ, [UR8], RZ ;  /* 0x000000ffffff79a7 */ /* 0x000fe20008100408 */
[----:B------:R-:W-:Y:S01]  /*153c0*/  UIADD3 UR15, UR11, 0x60, URZ ;  /* 0x000000600b0f7890 */ /* 0x000fe2000fffe03f */
[----:B------:R-:W-:Y:S11]  /*153d0*/  @!P2 BRA `(.L_x_207) ;  /* 0x000000000004a947 */ /* 0x000ff60003800000 */
[----:B------:R-:W-:Y:S01]  /*153e0*/  BPT.TRAP 0x1 ;  /* 0x000000040000795c */ /* 0x000fe20000300000 */
.L_x_207:
[----:B------:R-:W5:Y:S02]  /*153f0*/  SYNCS.PHASECHK.TRANS64.TRYWAIT P1, [UR35+0x384e0], R2 ;  /* 0x0384e002ff0075a7 */ /* 0x000f640008020163 */
[----:B-----5:R-:W-:Y:S05]  /*15400*/  @!P1 BRA `(.L_x_208) ;  /* 0x0000005c00e09947 */ /* 0x020fea0003800000 */
.L_x_381:
        /* <DEDUP_REMOVED lines=14> */
.L_x_211:
[----:B---34-:R-:W1:Y:S02]  /*154f0*/  LDC R3, c[0x0][0x828] ;  /* 0x00020a00ff037b82 */ /* 0x018e640000000800 */
[----:B-1----:R1:W-:Y:S02]  /*15500*/  SYNCS.ARRIVE.TRANS64.RED.A0TR RZ, [UR35+0x384c0], R3 ;  /* 0x0384c003ffff79a7 */ /* 0x0023e40008300423 */
.L_x_210:
[----:B------:R-:W-:Y:S05]  /*15510*/  BSYNC B0 ;  /* 0x0000000000007941 */ /* 0x000fea0003800000 */
.L_x_209:
[----:B------:R-:W-:Y:S05]  /*15520*/  @!P2 BRA `(.L_x_212) ;  /* 0x000000000004a947 */ /* 0x000fea0003800000 */
[----:B------:R-:W-:Y:S01]  /*15530*/  BPT.TRAP 0x1 ;  /* 0x000000040000795c */ /* 0x000fe20000300000 */
.L_x_212:
[----:B------:R-:W-:Y:S01]  /*15540*/  SYNCS.ARRIVE.TRANS64.RED.A1T0 RZ, [UR42], RZ ;  /* 0x000000ffffff79a7 */ /* 0x000fe2000810042a */
[----:B------:R-:W-:Y:S05]  /*15550*/  @!P2 BRA `(.L_x_213) ;  /* 0x000000000004a947 */ /* 0x000fea0003800000 */
[----:B------:R-:W-:Y:S01]  /*15560*/  BPT.TRAP 0x1 ;  /* 0x000000040000795c */ /* 0x000fe20000300000 */
.L_x_213:
[----:B------:R-:W5:Y:S02]  /*15570*/  SYNCS.PHASECHK.TRANS64.TRYWAIT P1, [UR35+0x384e8], R2 ;  /* 0x0384e802ff0075a7 */ /* 0x000f640008020163 */
[----:B-----5:R-:W-:Y:S05]  /*15580*/  @!P1 BRA `(.L_x_214) ;  /* 0x0000005c00989947 */ /* 0x020fea0003800000 */
.L_x_382:
        /* <DEDUP_REMOVED lines=15> */
.L_x_217:
[----:B---34-:R-:W1:Y:S02]  /*15680*/  LDC R3, c[0x0][0x828] ;  /* 0x00020a00ff037b82 */ /* 0x018e640000000800 */
[----:B-1----:R1:W-:Y:S02]  /*15690*/  SYNCS.ARRIVE.TRANS64.RED.A0TR RZ, [UR35+0x384c8], R3 ;  /* 0x0384c803ffff79a7 */ /* 0x0023e40008300423 */
.L_x_216:
[----:B------:R-:W-:Y:S05]  /*156a0*/  BSYNC B0 ;  /* 0x0000000000007941 */ /* 0x000fea0003800000 */
.L_x_215:
[----:B------:R-:W-:Y:S05]  /*156b0*/  @!P2 BRA `(.L_x_218) ;  /* 0x000000000004a947 */ /* 0x000fea0003800000 */
[----:B------:R-:W-:Y:S01]  /*156c0*/  BPT.TRAP 0x1 ;  /* 0x000000040000795c */ /* 0x000fe20000300000 */
.L_x_218:
[----:B------:R-:W-:Y:S01]  /*156d0*/  SYNCS.ARRIVE.TRANS64.RED.A1T0 RZ, [UR43], RZ ;  /* 0x000000ffffff79a7 */ /* 0x000fe2000810042b */
[----:B------:R-:W-:Y:S01]  /*156e0*/  UIADD3 UR23, UR11, 0x80, URZ ;  /* 0x000000800b177890 */ /* 0x000fe2000fffe03f */
[----:B------:R-:W-:Y:S11]  /*156f0*/  @!P2 BRA `(.L_x_219) ;  /* 0x000000000004a947 */ /* 0x000ff60003800000 */
[----:B------:R-:W-:Y:S01]  /*15700*/  BPT.TRAP 0x1 ;  /* 0x000000040000795c */ /* 0x000fe20000300000 */
.L_x_219:
[----:B------:R-:W5:Y:S02]  /*15710*/  SYNCS.PHASECHK.TRANS64.TRYWAIT P1, [UR35+0x384d0], R0 ;  /* 0x0384d000ff0075a7 */ /* 0x000f640008020163 */
[----:B-----5:R-:W-:Y:S05]  /*15720*/  @!P1 BRA `(.L_x_220) ;  /* 0x0000005c00489947 */ /* 0x020fea0003800000 */
.L_x_383:
        /* <DEDUP_REMOVED lines=14> */
.L_x_223:
[----:B---34-:R-:W1:Y:S02]  /*15810*/  LDC R3, c[0x0][0x828] ;  /* 0x00020a00ff037b82 */ /* 0x018e640000000800 */
[----:B-1----:R1:W-:Y:S02]  /*15820*/  SYNCS.ARRIVE.TRANS64.RED.A0TR RZ, [UR35+0x384b0], R3 ;  /* 0x0384b003ffff79a7 */ /* 0x0023e40008300423 */
.L_x_222:
[----:B------:R-:W-:Y:S05]  /*15830*/  BSYNC B0 ;  /* 0x0000000000007941 */ /* 0x000fea0003800000 */
.L_x_221:
[----:B------:R-:W-:Y:S05]  /*15840*/  @!P2 BRA `(.L_x_224) ;  /* 0x000000000004a947 */ /* 0x000fea0003800000 */
[----:B------:R-:W-:Y:S01]  /*15850*/  BPT.TRAP 0x1 ;  /* 0x000000040000795c */ /* 0x000fe20000300000 */
.L_x_224:
[----:B------:R-:W-:Y:S01]  /*15860*/  SYNCS.ARRIVE.TRANS64.RED.A1T0 RZ, [UR9], RZ ;  /* 0x000000ffffff79a7 */ /* 0x000fe20008100409 */
[----:B------:R-:W-:Y:S05]  /*15870*/  @!P2 BRA `(.L_x_225) ;  /* 0x000000000004a947 */ /* 0x000fea0003800000 */
[----:B------:R-:W-:Y:S01]  /*15880*/  BPT.TRAP 0x1 ;  /* 0x000000040000795c */ /* 0x000fe20000300000 */
.L_x_225:
[----:B------:R-:W5:Y:S02]  /*15890*/  SYNCS.PHASECHK.TRANS64.TRYWAIT P1, [UR35+0x384d8], R0 ;  /* 0x0384d800ff0075a7 */ /* 0x000f640008020163 */
[----:B-----5:R-:W-:Y:S05]  /*158a0*/  @!P1 BRA `(.L_x_226) ;  /* 0x0000005c00009947 */ /* 0x020fea0003800000 */
.L_x_384:
        /* <DEDUP_REMOVED lines=15> */
.L_x_229:
[----:B---34-:R-:W1:Y:S02]  /*159a0*/  LDC R3, c[0x0][0x828] ;  /* 0x00020a00ff037b82 */ /* 0x018e640000000800 */
[----:B-1----:R1:W-:Y:S02]  /*159b0*/  SYNCS.ARRIVE.TRANS64.RED.A0TR RZ, [UR35+0x384b8], R3 ;  /* 0x0384b803ffff79a7 */ /* 0x0023e40008300423 */
.L_x_228:
[----:B------:R-:W-:Y:S05]  /*159c0*/  BSYNC B0 ;  /* 0x0000000000007941 */ /* 0x000fea0003800000 */
.L_x_227:
[----:B------:R-:W-:Y:S05]  /*159d0*/  @!P2 BRA `(.L_x_230) ;  /* 0x000000000004a947 */ /* 0x000fea0003800000 */
[----:B------:R-:W-:Y:S01]  /*159e0*/  BPT.TRAP 0x1 ;  /* 0x000000040000795c */ /* 0x000fe20000300000 */
.L_x_230:
[----:B------:R-:W-:Y:S01]  /*159f0*/  SYNCS.ARRIVE.TRANS64.RED.A1T0 RZ, [UR8], RZ ;  /* 0x000000ffffff79a7 */ /* 0x000fe20008100408 */
[----:B------:R-:W-:Y:S01]  /*15a00*/  UIADD3 UR15, UR11, 0xa0, URZ ;  /* 0x000000a00b0f7890 */ /* 0x000fe2000fffe03f */
[----:B------:R-:W-:Y:S11]  /*15a10*/  @!P2 BRA `(.L_x_231) ;  /* 0x000000000004a947 */ /* 0x000ff60003800000 */
[----:B------:R-:W-:Y:S01]  /*15a20*/  BPT.TRAP 0x1 ;  /* 0x000000040000795c */ /* 0x000fe20000300000 */
.L_x_231:
[----:B------:R-:W5:Y:S02]  /*15a30*/  SYNCS.PHASECHK.TRANS64.TRYWAIT P1, [UR35+0x384e0], R0 ;  /* 0x0384e000ff0075a7 */ /* 0x000f640008020163 */
[----:B-----5:R-:W-:Y:S05]  /*15a40*/  @!P1 BRA `(.L_x_232) ;  /* 0x0000005800b09947 */ /* 0x020fea0003800000 */
.L_x_385:
        /* <DEDUP_REMOVED lines=14> */
.L_x_235:
[----:B---34-:R-:W1:Y:S02]  /*15b30*/  LDC R3, c[0x0][0x828] ;  /* 0x00020a00ff037b82 */ /* 0x018e640000000800 */
[----:B-1----:R1:W-:Y:S02]  /*15b40*/  SYNCS.ARRIVE.TRANS64.RED.A0TR RZ, [UR35+0x384c0], R3 ;  /* 0x0384c003ffff79a7 */ /* 0x0023e40008300423 */
.L_x_234:
[----:B------:R-:W-:Y:S05]  /*15b50*/  BSYNC B0 ;  /* 0x0000000000007941 */ /* 0x000fea0003800000 */
.L_x_233:
[----:B------:R-:W-:Y:S05]  /*15b60*/  @!P2 BRA `(.L_x_236) ;  /* 0x000000000004a947 */ /* 0x000fea0003800000 */
[----:B------:R-:W-:Y:S01]  /*15b70*/  BPT.TRAP 0x1 ;  /* 0x000000040000795c */ /* 0x000fe20000300000 */
.L_x_236:
[----:B------:R-:W-:Y:S01]  /*15b80*/  SYNCS.ARRIVE.TRANS64.RED.A1T0 RZ, [UR42], RZ ;  /* 0x000000ffffff79a7 */ /* 0x000fe2000810042a */
[----:B------:R-:W-:Y:S05]  /*15b90*/  @!P2 BRA `(.L_x_237) ;  /* 0x000000000004a947 */ /* 0x000fea0003800000 */
[----:B------:R-:W-:Y:S01]  /*15ba0*/  BPT.TRAP 0x1 ;  /* 0x000000040000795c */ /* 0x000fe20000300000 */
.L_x_237:
[----:B------:R-:W5:Y:S02]  /*15bb0*/  SYNCS.PHASECHK.TRANS64.TRYWAIT P1, [UR35+0x384e8], R0 ;  /* 0x0384e800ff0075a7 */ /* 0x000f640008020163 */
[----:B-----5:R-:W-:Y:S05]  /*15bc0*/  @!P1 BRA `(.L_x_238) ;  /* 0x0000005800689947 */ /* 0x020fea0003800000 */
.L_x_386:
        /* <DEDUP_REMOVED lines=15> */
.L_x_241:
[----:B---34-:R-:W1:Y:S02]  /*15cc0*/  LDC R3, c[0x0][0x828] ;  /* 0x00020a00ff037b82 */ /* 0x018e640000000800 */
[----:B-1----:R1:W-:Y:S02]  /*15cd0*/  SYNCS.ARRIVE.TRANS64.RED.A0TR RZ, [UR35+0x384c8], R3 ;  /* 0x0384c803ffff79a7 */ /* 0x0023e40008300423 */
.L_x_240:
[----:B------:R-:W-:Y:S05]  /*15ce0*/  BSYNC B0 ;  /* 0x0000000000007941 */ /* 0x000fea0003800000 */
.L_x_239:
[----:B------:R-:W-:Y:S05]  /*15cf0*/  @!P2 BRA `(.L_x_242) ;  /* 0x000000000004a947 */ /* 0x000fea0003800000 */
[----:B------:R-:W-:Y:S01]  /*15d00*/  BPT.TRAP 0x1 ;  /* 0x000000040000795c */ /* 0x000fe20000300000 */
.L_x_242:
[----:B------:R-:W-:Y:S01]  /*15d10*/  SYNCS.ARRIVE.TRANS64.RED.A1T0 RZ, [UR43], RZ ;  /* 0x000000ffffff79a7 */ /* 0x000fe2000810042b */
[----:B------:R-:W-:Y:S01]  /*15d20*/  UIADD3 UR23, UR11, 0xc0, URZ ;  /* 0x000000c00b177890 */ /* 0x000fe2000fffe03f */
[----:B------:R-:W-:Y:S11]  /*15d30*/  @!P2 BRA `(.L_x_243) ;  /* 0x000000000004a947 */ /* 0x000ff60003800000 */
[----:B------:R-:W-:Y:S01]  /*15d40*/  BPT.TRAP 0x1 ;  /* 0x000000040000795c */ /* 0x000fe20000300000 */
.L_x_243:
[----:B------:R-:W5:Y:S02]  /*15d50*/  SYNCS.PHASECHK.TRANS64.TRYWAIT P1, [UR35+0x384d0], R2 ;  /* 0x0384d002ff0075a7 */ /* 0x000f640008020163 */
[----:B-----5:R-:W-:Y:S05]  /*15d60*/  @!P1 BRA `(.L_x_244) ;  /* 0x0000005800189947 */ /* 0x020fea0003800000 */
.L_x_387:
        /* <DEDUP_REMOVED lines=14> */
.L_x_247:
[----:B---34-:R-:W1:Y:S02]  /*15e50*/  LDC R3, c[0x0][0x828] ;  /* 0x00020a00ff037b82 */ /* 0x018e640000000800 */
[----:B-1----:R1:W-:Y:S02]  /*15e60*/  SYNCS.ARRIVE.TRANS64.RED.A0TR RZ, [UR35+0x384b0], R3 ;  /* 0x0384b003ffff79a7 */ /* 0x0023e40008300423 */
.L_x_246:
[----:B------:R-:W-:Y:S05]  /*15e70*/  BSYNC B0 ;  /* 0x0000000000007941 */ /* 0x000fea0003800000 */
.L_x_245:
[----:B------:R-:W-:Y:S05]  /*15e80*/  @!P2 BRA `(.L_x_248) ;  /* 0x000000000004a947 */ /* 0x000fea0003800000 */
[----:B------:R-:W-:Y:S01]  /*15e90*/  BPT.TRAP 0x1 ;  /* 0x000000040000795c */ /* 0x000fe20000300000 */
.L_x_248:
[----:B------:R-:W-:Y:S01]  /*15ea0*/  SYNCS.ARRIVE.TRANS64.RED.A1T0 RZ, [UR9], RZ ;  /* 0x000000ffffff79a7 */ /* 0x000fe20008100409 */
[----:B------:R-:W-:Y:S05]  /*15eb0*/  @!P2 BRA `(.L_x_249) ;  /* 0x000000000004a947 */ /* 0x000fea0003800000 */
[----:B------:R-:W-:Y:S01]  /*15ec0*/  BPT.TRAP 0x1 ;  /* 0x000000040000795c */ /* 0x000fe20000300000 */
.L_x_249:
[----:B------:R-:W5:Y:S02]  /*15ed0*/  SYNCS.PHASECHK.TRANS64.TRYWAIT P1, [UR35+0x384d8], R2 ;  /* 0x0384d802ff0075a7 */ /* 0x000f640008020163 */
[----:B-----5:R-:W-:Y:S05]  /*15ee0*/  @!P1 BRA `(.L_x_250) ;  /* 0x0000005400d09947 */ /* 0x020fea0003800000 */
.L_x_388:
        /* <DEDUP_REMOVED lines=14> */
.L_x_253:
[----:B---34-:R-:W1:Y:S02]  /*15fd0*/  LDC R3, c[0x0][0x828] ;  /* 0x00020a00ff037b82 */ /* 0x018e640000000800 */
[----:B-1----:R1:W-:Y:S02]  /*15fe0*/  SYNCS.ARRIVE.TRANS64.RED.A0TR RZ, [UR35+0x384b8], R3 ;  /* 0x0384b803ffff79a7 */ /* 0x0023e40008300423 */
.L_x_252:
[----:B------:R-:W-:Y:S05]  /*15ff0*/  BSYNC B0 ;  /* 0x0000000000007941 */ /* 0x000fea0003800000 */
.L_x_251:
[----:B------:R-:W-:Y:S05]  /*16000*/  @!P2 BRA `(.L_x_254) ;  /* 0x000000000004a947 */ /* 0x000fea0003800000 */
[----:B------:R-:W-:Y:S01]  /*16010*/  BPT.TRAP 0x1 ;  /* 0x000000040000795c */ /* 0x000fe20000300000 */
.L_x_254:
[----:B------:R-:W-:Y:S01]  /*16020*/  SYNCS.ARRIVE.TRANS64.RED.A1T0 RZ, [UR8], RZ ;  /* 0x000000ffffff79a7 */ /* 0x000fe20008100408 */
[----:B------:R-:W-:Y:S01]  /*16030*/  UIADD3 UR11, UR11, 0xe0, URZ ;  /* 0x000000e00b0b7890 */ /* 0x000fe2000fffe03f */
[----:B------:R-:W-:Y:S11]  /*16040*/  @!P2 BRA `(.L_x_255) ;  /* 0x000000000004a947 */ /* 0x000ff60003800000 */
[----:B------:R-:W-:Y:S01]  /*16050*/  BPT.TRAP 0x1 ;  /* 0x000000040000795c */ /* 0x000fe20000300000 */
.L_x_255:
[----:B------:R-:W5:Y:S02]  /*16060*/  SYNCS.PHASECHK.TRANS64.TRYWAIT P1, [UR35+0x384e0], R2 ;  /* 0x0384e002ff0075a7 */ /* 0x000f640008020163 */
[----:B-----5:R-:W-:Y:S05]  /*16070*/  @!P1 BRA `(.L_x_256) ;  /* 0x0000005400849947 */ /* 0x020fea0003800000 */
.L_x_389:
        /* <DEDUP_REMOVED lines=13> */
.L_x_259:
[----:B---34-:R-:W1:Y:S02]  /*16150*/  LDC R3, c[0x0][0x828] ;  /* 0x00020a00ff037b82 */ /* 0x018e640000000800 */
[----:B-1----:R1:W-:Y:S02]  /*16160*/  SYNCS.ARRIVE.TRANS64.RED.A0TR RZ, [UR35+0x384c0], R3 ;  /* 0x0384c003ffff79a7 */ /* 0x0023e40008300423 */
.L_x_258:
[----:B------:R-:W-:Y:S05]  /*16170*/  BSYNC B0 ;  /* 0x0000000000007941 */ /* 0x000fea0003800000 */
.L_x_257:
[----:B------:R-:W-:Y:S05]  /*16180*/  @!P2 BRA `(.L_x_260) ;  /* 0x000000000004a947 */ /* 0x000fea0003800000 */
[----:B------:R-:W-:Y:S01]  /*16190*/  BPT.TRAP 0x1 ;  /* 0x000000040000795c */ /* 0x000fe20000300000 */
.L_x_260:
[----:B------:R-:W-:Y:S01]  /*161a0*/  SYNCS.ARRIVE.TRANS64.RED.A1T0 RZ, [UR42], RZ ;  /* 0x000000ffffff79a7 */ /* 0x000fe2000810042a */
[----:B------:R-:W-:Y:S05]  /*161b0*/  @!P2 BRA `(.L_x_261) ;  /* 0x000000000004a947 */ /* 0x000fea0003800000 */
[----:B------:R-:W-:Y:S01]  /*161c0*/  BPT.TRAP 0x1 ;  /* 0x000000040000795c */ /* 0x000fe20000300000 */
.L_x_261:
[----:B------:R-:W5:Y:S02]  /*161d0*/  SYNCS.PHASECHK.TRANS64.TRYWAIT P1, [UR35+0x384e8], R2 ;  /* 0x0384e802ff0075a7 */ /* 0x000f640008020163 */
[----:B-----5:R-:W-:Y:S05]  /*161e0*/  @!P1 BRA `(.L_x_262) ;  /* 0x0000005400409947 */ /* 0x020fea0003800000 */
.L_x_390:
        /* <DEDUP_REMOVED lines=15> */
.L_x_265:
[----:B------:R-:W1:Y:S02]  /*162e0*/  LDC R2, c[0x0][0x828] ;  /* 0x00020a00ff027b82 */ /* 0x000e640000000800 */
[----:B-1----:R1:W-:Y:S02]  /*162f0*/  SYNCS.ARRIVE.TRANS64.RED.A0TR RZ, [UR35+0x384c8], R2 ;  /* 0x0384c802ffff79a7 */ /* 0x0023e40008300423 */
.L_x_264:
[----:B------:R-:W-:Y:S05]  /*16300*/  BSYNC B0 ;  /* 0x0000000000007941 */ /* 0x000fea0003800000 */
.L_x_263:
[----:B------:R-:W-:Y:S05]  /*16310*/  @!P2 BRA `(.L_x_266) ;  /* 0x000000000004a947 */ /* 0x000fea0003800000 */
[----:B------:R-:W-:Y:S01]  /*16320*/  BPT.TRAP 0x1 ;  /* 0x000000040000795c */ /* 0x000fe20000300000 */
.L_x_266:
[----:B--2---:R-:W-:Y:S01]  /*16330*/  ISETP.NE.AND P0, PT, R7, RZ, PT ;  /* 0x000000ff0700720c */ /* 0x004fe20003f05270 */
[----:B------:R-:W-:Y:S01]  /*16340*/  SYNCS.ARRIVE.TRANS64.RED.A1T0 RZ, [UR43], RZ ;  /* 0x000000ffffff79a7 */ /* 0x000fe2000810042b */
[CC--:B------:R-:W-:Y:S02]  /*16350*/  ISETP.NE.AND P3, PT, R18.reuse, R6.reuse, PT ;  /* 0x000000061200720c */ /* 0x0c0fe40003f65270 */
[----:B------:R-:W-:-:S13]  /*16360*/  ISETP.EQ.OR P0, PT, R18, R6, !P0 ;  /* 0x000000061200720c */ /* 0x000fda0004702670 */
[----:B------:R-:W-:Y:S05]  /*16370*/  @P0 BRA `(.L_x_267) ;  /* 0x0000000400040947 */ /* 0x000fea0003800000 */
[----:B------:R-:W-:Y:S01]  /*16380*/  ELECT P0, URZ, PT ;  /* 0x00000000003f782f */ /* 0x000fe20003800000 */
[----:B------:R-:W-:-:S12]  /*16390*/  BSSY B0, `(.L_x_268) ;  /* 0x0000032000007945 */ /* 0x000fd80003800000 */
[----:B------:R-:W-:Y:S05]  /*163a0*/  @!P0 BRA `(.L_x_269) ;  /* 0x0000000000c08947 */ /* 0x000fea0003800000 */
[----:B-1-34-:R-:W1:Y:S08]  /*163b0*/  LDC.64 R2, c[0x0][0x290] ;  /* 0x0000a400ff027b82 */ /* 0x01ae700000000a00 */
[----:B------:R-:W2:Y:S08]  /*163c0*/  LDC.64 R14, c[0x0][0x808] ;  /* 0x00020200ff0e7b82 */ /* 0x000eb00000000a00 */
[----:B------:R-:W3:Y:S01]  /*163d0*/  LDC.64 R16, c[0x0][0x810] ;  /* 0x00020400ff107b82 */ /* 0x000ee20000000a00 */
[----:B-1----:R-:W-:-:S05]  /*163e0*/  IMAD.WIDE R2, R6, 0xc, R2 ;  /* 0x0000000c06027825 */ /* 0x002fca00078e0202 */
[----:B------:R1:W5:Y:S04]  /*163f0*/  LDG.E R10, desc[UR56][R2.64] ;  /* 0x00000038020a7981 */ /* 0x000368000c1e1900 */
[----:B------:R1:W5:Y:S01]  /*16400*/  LDG.E R13, desc[UR56][R2.64+0x4] ;  /* 0x00000438020d7981 */ /* 0x000362000c1e1900 */
[----:B--2---:R-:W-:Y:S02]  /*16410*/  ISETP.NE.U32.AND P0, PT, R14, RZ, PT ;  /* 0x000000ff0e00720c */ /* 0x004fe40003f05070 */
[----:B------:R-:W-:Y:S02]  /*16420*/  SHF.R.S32.HI R8, RZ, 0x1f, R6 ;  /* 0x0000001fff087819 */ /* 0x000fe40000011406 */
[----:B------:R-:W-:Y:S02]  /*16430*/  ISETP.NE.AND.EX P0, PT, R15, RZ, PT, P0 ;  /* 0x000000ff0f00720c */ /* 0x000fe40003f05300 */
[----:B---3--:R-:W-:-:S04]  /*16440*/  ISETP.NE.U32.AND P1, PT, R16, RZ, PT ;  /* 0x000000ff1000720c */ /* 0x008fc80003f25070 */
[----:B------:R-:W-:-:S07]  /*16450*/  ISETP.NE.AND.EX P1, PT, R17, RZ, PT, P1 ;  /* 0x000000ff1100720c */ /* 0x000fce0003f25310 */
[----:B-1----:R-:W-:Y:S06]  /*16460*/  @!P0 BRA `(.L_x_270) ;  /* 0x0000000000108947 */ /* 0x002fec0003800000 */
[----:B------:R-:W-:-:S04]  /*16470*/  LEA R2, P0, R6, R14, 0x3 ;  /* 0x0000000e06027211 */ /* 0x000fc800078018ff */
[----:B------:R-:W-:-:S06]  /*16480*/  LEA.HI.X R3, R6, R15, R8, 0x3, P0 ;  /* 0x0000000f06037211 */ /* 0x000fcc00000f1c08 */
[----:B------:R-:W2:Y:S04]  /*16490*/  LDG.E.64 R2, desc[UR56][R2.64] ;  /* 0x0000003802027981 */ /* 0x000ea8000c1e1b00 */
[----:B--2---:R1:W-:Y:S02]  /*164a0*/  STS.64 [UR34], R2 ;  /* 0x00000002ff007988 */ /* 0x0043e40008000a22 */
.L_x_270:
[----:B------:R-:W-:Y:S05]  /*164b0*/  @!P1 BRA `(.L_x_269) ;  /* 0x00000000007c9947 */ /* 0x000fea0003800000 */
[----:B-1----:R-:W-:-:S04]  /*164c0*/  LEA R2, P0, R6, R16, 0x3 ;  /* 0x0000001006027211 */ /* 0x002fc800078018ff */
[----:B------:R-:W-:Y:S02]  /*164d0*/  LEA.HI.X R3, R6, R17, R8, 0x3, P0 ;  /* 0x0000001106037211 */ /* 0x000fe400000f1c08 */
[----:B------:R-:W1:Y:S04]  /*164e0*/  LDS R8, [UR34+0x1c] ;  /* 0x00001c22ff087984 */ /* 0x000e680008000800 */
[----:B------:R-:W2:Y:S01]  /*164f0*/  LDG.E.64 R2, desc[UR56][R2.64] ;  /* 0x0000003802027981 */ /* 0x000ea2000c1e1b00 */
[----:B------:R-:W-:-:S03]  /*16500*/  IMAD.U32 R16, RZ, RZ, UR34 ;  /* 0x00000022ff107e24 */ /* 0x000fc6000f8e00ff */
[----:B------:R-:W-:Y:S02]  /*16510*/  STS [UR34+0x30], RZ ;  /* 0x000030ffff007988 */ /* 0x000fe40008000822 */
[----:B------:R-:W-:-:S05]  /*16520*/  SHF.R.U64 R16, R16, 0x4, RZ ;  /* 0x0000000410107819 */ /* 0x000fca00000012ff */
[----:B------:R-:W-:Y:S04]  /*16530*/  STS [UR34+0x10], R16 ;  /* 0x00001010ff007988 */ /* 0x000fe80008000822 */
[----:B------:R-:W-:Y:S01]  /*16540*/  STS [UR34+0x14], R16 ;  /* 0x00001410ff007988 */ /* 0x000fe20008000822 */
[C---:B--2---:R-:W-:Y:S02]  /*16550*/  SHF.L.U64.HI R14, R2.reuse, 0x1, R3 ;  /* 0x00000001020e7819 */ /* 0x044fe40000010203 */
[----:B------:R-:W-:Y:S02]  /*16560*/  SHF.L.U32 R3, R2, 0x1, RZ ;  /* 0x0000000102037819 */ /* 0x000fe400000006ff */
[----:B------:R-:W-:Y:S02]  /*16570*/  LOP3.LUT R14, R14, 0x1fffffff, RZ, 0xc0, !PT ;  /* 0x1fffffff0e0e7812 */ /* 0x000fe400078ec0ff */
[----:B------:R-:W-:-:S02]  /*16580*/  LOP3.LUT R3, R3, 0xfffffffe, RZ, 0xc0, !PT ;  /* 0xfffffffe03037812 */ /* 0x000fc400078ec0ff */
[--C-:B------:R-:W-:Y:S02]  /*16590*/  SHF.R.U32.HI R9, RZ, 0x4, R14.reuse ;  /* 0x00000004ff097819 */ /* 0x100fe4000001160e */
[----:B------:R-:W-:Y:S02]  /*165a0*/  SHF.R.U64 R3, R3, 0x4, R14 ;  /* 0x0000000403037819 */ /* 0x000fe4000000120e */
[----:B-1----:R-:W-:-:S03]  /*165b0*/  LOP3.LUT R8, R8, 0xf, R9, 0xb8, !PT ;  /* 0x0000000f08087812 */ /* 0x002fc600078eb809 */
[----:B------:R-:W-:Y:S04]  /*165c0*/  STS [UR34+0xc], R3 ;  /* 0x00000c03ff007988 */ /* 0x000fe80008000822 */
[----:B------:R1:W-:Y:S04]  /*165d0*/  STS [UR34+0x1c], R8 ;  /* 0x00001c08ff007988 */ /* 0x0003e80008000822 */
[----:B------:R-:W2:Y:S01]  /*165e0*/  LDS R11, [UR34+0x1c] ;  /* 0x00001c22ff0b7984 */ /* 0x000ea20008000800 */
[----:B-1---5:R-:W-:Y:S01]  /*165f0*/  VIADD R8, R10, 0xffffffff ;  /* 0xffffffff0a087836 */ /* 0x022fe20000000000 */
[----:B--2---:R-:W-:-:S05]  /*16600*/  LOP3.LUT R11, R11, 0xf0, RZ, 0xb8, !PT ;  /* 0x000000f00b0b7812 */ /* 0x004fca00078eb8ff */
[----:B------:R1:W-:Y:S04]  /*16610*/  STS [UR34+0x1c], R11 ;  /* 0x00001c0bff007988 */ /* 0x0003e80008000822 */
[----:B------:R-:W2:Y:S01]  /*16620*/  LDS R9, [UR34+0x1c] ;  /* 0x00001c22ff097984 */ /* 0x000ea20008000800 */
[----:B-1----:R-:W-:Y:S02]  /*16630*/  CS2R R10, SRZ ;  /* 0x00000000000a7805 */ /* 0x002fe4000001ff00 */
[----:B--2---:R-:W-:Y:S02]  /*16640*/  LOP3.LUT R17, R9, 0xf00, RZ, 0xb8, !PT ;  /* 0x00000f0009117812 */ /* 0x004fe400078eb8ff */
[----:B------:R-:W-:-:S03]  /*16650*/  IADD3 R9, R13, -0x1, RZ ;  /* 0xffffffff0d097810 */ /* 0x000fc60007ffe0ff */
[----:B------:R-:W-:Y:S04]  /*16660*/  STS.64 [UR34+0x18], R16 ;  /* 0x00001810ff007988 */ /* 0x000fe80008000a22 */
[----:B------:R-:W1:Y:S04]  /*16670*/  LDS R15, [UR34+0x1c] ;  /* 0x00001c22ff0f7984 */ /* 0x000e680008000800 */
[----:B------:R2:W-:Y:S01]  /*16680*/  STS.128 [UR34+0x20], R8 ;  /* 0x00002008ff007988 */ /* 0x0005e20008000c22 */
[----:B-1----:R-:W-:-:S05]  /*16690*/  LOP3.LUT R2, R15, 0xf000, RZ, 0xb8, !PT ;  /* 0x0000f0000f027812 */ /* 0x002fca00078eb8ff */
[----:B------:R2:W-:Y:S02]  /*166a0*/  STS [UR34+0x1c], R2 ;  /* 0x00001c02ff007988 */ /* 0x0005e40008000822 */
.L_x_269:
[----:B------:R-:W-:Y:S05]  /*166b0*/  BSYNC B0 ;  /* 0x0000000000007941 */ /* 0x000fea0003800000 */
.L_x_268:
[----:B-12---:R-:W1:Y:S01]  /*166c0*/  S2R R2, SR_LANEID ;  /* 0x0000000000027919 */ /* 0x006e620000000000 */
[----:B------:R-:W-:Y:S01]  /*166d0*/  NOP ;  /* 0x0000000000007918 */ /* 0x000fe20000000000 */
[----:B------:R-:W-:Y:S01]  /*166e0*/  ELECT P0, URZ, PT ;  /* 0x00000000003f782f */ /* 0x000fe20003800000 */
[----:B------:R-:W-:Y:S01]  /*166f0*/  BSSY B0, `(.L_x_271) ;  /* 0x0000008000007945 */ /* 0x000fe20003800000 */
[----:B-1----:R-:W-:-:S05]  /*16700*/  IMAD.SHL.U32 R8, R2, 0x4, RZ ;  /* 0x0000000402087824 */ /* 0x002fca00078e00ff */
[----:B------:R1:W2:Y:S01]  /*16710*/  LDS R9, [R8+UR34] ;  /* 0x0000002208097984 */ /* 0x0002a20008000800 */
[----:B------:R-:W-:-:S04]  /*16720*/  IADD3 R2, P1, R8, UR44, RZ ;  /* 0x0000002c08027c10 */ /* 0x000fc8000ff3e0ff */
[----:B---34-:R-:W-:Y:S01]  /*16730*/  IADD3.X R3, RZ, UR45, RZ, P1, !PT ;  /* 0x0000002dff037c10 */ /* 0x018fe20008ffe4ff */
[----:B------:R-:W-:Y:S08]  /*16740*/  @!P0 BRA `(.L_x_272) ;  /* 0x0000000000088947 */ /* 0x000ff00003800000 */
[----:B------:R0:W-:Y:S01]  /*16750*/  UTMACMDFLUSH ;  /* 0x00000000000079b7 */ /* 0x0001e20000000000 */
[----:B------:R-:W-:-:S04]  /*16760*/  DEPBAR.LE SB0, 0x0 ;  /* 0x000080000000791a */ /* 0x000fc80000000000 */
.L_x_272:
[----:B------:R-:W-:Y:S05]  /*16770*/  BSYNC B0 ;  /* 0x0000000000007941 */ /* 0x000fea0003800000 */
.L_x_271:
[----:B--2---:R2:W5:Y:S02]  /*16780*/  ATOMG.E.EXCH.STRONG.GPU PT, RZ, [R2], R9 ;  /* 0x0000000902ff73a8 */ /* 0x00456400041ee100 */
.L_x_267:
[----:B------:R-:W-:Y:S01]  /*16790*/  UIADD3 UR38, UR38, 0x1, URZ ;  /* 0x0000000126267890 */ /* 0x000fe2000fffe03f */
[----:B------:R-:W-:Y:S01]  /*167a0*/  ISETP.NE.AND P0, PT, R7, RZ, PT ;  /* 0x000000ff0700720c */ /* 0x000fe20003f05270 */
[----:B------:R-:W-:Y:S01]  /*167b0*/  IMAD.MOV.U32 R16, RZ, RZ, R4 ;  /* 0x000000ffff107224 */ /* 0x000fe200078e0004 */
[----:B-12---:R-:W-:Y:S01]  /*167c0*/  SEL R2, RZ, 0x1, !P3 ;  /* 0x00000001ff027807 */ /* 0x006fe20005800000 */
[----:B------:R-:W-:Y:S01]  /*167d0*/  UISETP.NE.AND UP0, UPT, UR38, 0x8, UPT ;  /* 0x000000082600788c */ /* 0x000fe2000bf05270 */
[----:B------:R-:W-:Y:S01]  /*167e0*/  MOV R17, R5 ;  /* 0x0000000500117202 */ /* 0x000fe20000000f00 */
[----:B------:R-:W-:Y:S02]  /*167f0*/  IMAD.MOV.U32 R18, RZ, RZ, R6 ;  /* 0x000000ffff127224 */ /* 0x000fe400078e0006 */
[----:B------:R-:W-:Y:S02]  /*16800*/  USEL UR8, URZ, 0x1, UP0 ;  /* 0x000000013f087887 */ /* 0x000fe40008000000 */
[----:B------:R-:W-:-:S04]  /*16810*/  USEL UR38, UR38, URZ, UP0 ;  /* 0x0000003f26267287 */ /* 0x000fc80008000000 */
[----:B------:R-:W-:Y:S01]  /*16820*/  LOP3.LUT R12, R12, UR8, RZ, 0x3c, !PT ;  /* 0x000000080c0c7c12 */ /* 0x000fe2000f8e3cff */
[----:B------:R-:W-:Y:S07]  /*16830*/  @P0 BRA `(.L_x_273) ;  /* 0xffffffdc00880947 */ /* 0x000fee000383ffff */
[----:B-----5:R-:W-:Y:S01]  /*16840*/  ELECT P0, URZ, PT ;  /* 0x00000000003f782f */ /* 0x020fe20003800000 */
[----:B------:R-:W-:-:S12]  /*16850*/  BSSY B0, `(.L_x_274) ;  /* 0x0000017000007945 */ /* 0x000fd80003800000 */
[----:B------:R-:W-:Y:S05]  /*16860*/  @!P0 BRA `(.L_x_275) ;  /* 0x0000000000548947 */ /* 0x000fea0003800000 */
[----:B------:R-:W-:Y:S05]  /*16870*/  @!P2 BRA `(.L_x_276) ;  /* 0x000000000004a947 */ /* 0x000fea0003800000 */
[----:B------:R-:W-:Y:S01]  /*16880*/  BPT.TRAP 0x1 ;  /* 0x000000040000795c */ /* 0x000fe20000300000 */
.L_x_276:
[----:B------:R-:W1:Y:S02]  /*16890*/  SYNCS.PHASECHK.TRANS64.TRYWAIT P0, [UR35+0x384d0], R0 ;  /* 0x0384d000ff0075a7 */ /* 0x000e640008000163 */
[----:B-1----:R-:W-:Y:S05]  /*168a0*/  @!P0 BRA `(.L_x_277) ;  /* 0x0000004c00a88947 */ /* 0x002fea0003800000 */
.L_x_391:
[----:B------:R-:W-:Y:S05]  /*168b0*/  @!P2 BRA `(.L_x_278) ;  /* 0x000000000004a947 */ /* 0x000fea0003800000 */
[----:B------:R-:W-:Y:S01]  /*168c0*/  BPT.TRAP 0x1 ;  /* 0x000000040000795c */ /* 0x000fe20000300000 */
.L_x_278:
[----:B------:R-:W2:Y:S02]  /*168d0*/  SYNCS.PHASECHK.TRANS64.TRYWAIT P0, [UR35+0x384d8], R0 ;  /* 0x0384d800ff0075a7 */ /* 0x000ea40008000163 */
[----:B--2---:R-:W-:Y:S05]  /*168e0*/  @!P0 BRA `(.L_x_279) ;  /* 0x0000004c00b08947 */ /* 0x004fea0003800000 */
.L_x_392:
[----:B------:R-:W-:Y:S05]  /*168f0*/  @!P2 BRA `(.L_x_280) ;  /* 0x000000000004a947 */ /* 0x000fea0003800000 */
[----:B------:R-:W-:Y:S01]  /*16900*/  BPT.TRAP 0x1 ;  /* 0x000000040000795c */ /* 0x000fe20000300000 */
.L_x_280:
[----:B------:R-:W2:Y:S02]  /*16910*/  SYNCS.PHASECHK.TRANS64.TRYWAIT P0, [UR35+0x384e0], R0 ;  /* 0x0384e000ff0075a7 */ /* 0x000ea40008000163 */
[----:B--2---:R-:W-:Y:S05]  /*16920*/  @!P0 BRA `(.L_x_281) ;  /* 0x0000004c00b88947 */ /* 0x004fea0003800000 */
.L_x_393:
[----:B------:R-:W-:Y:S05]  /*16930*/  @!P2 BRA `(.L_x_282) ;  /* 0x000000000004a947 */ /* 0x000fea0003800000 */
[----:B------:R-:W-:Y:S01]  /*16940*/  BPT.TRAP 0x1 ;  /* 0x000000040000795c */ /* 0x000fe20000300000 */
.L_x_282:
[----:B-1----:R-:W-:-:S04]  /*16950*/  MOV R0, 0x1 ;  /* 0x0000000100007802 */ /* 0x002fc80000000f00 */
[----:B------:R-:W-:-:S07]  /*16960*/  SHF.L.U32 R0, R0, 0x1f, RZ ;  /* 0x0000001f00007819 */ /* 0x000fce00000006ff */
.L_x_283:
[----:B-1-34-:R-:W-:-:S04]  /*16970*/  IMAD.U32 R3, RZ, RZ, UR35 ;  /* 0x00000023ff037e24 */ /* 0x01afc8000f8e00ff */
[----:B------:R1:W2:Y:S03]  /*16980*/  SYNCS.PHASECHK.TRANS64.TRYWAIT P0, [R3+URZ+0x384e8], R0 ;  /* 0x0384e800030075a7 */ /* 0x0002a6000800017f */
[----:B--2---:R-:W-:Y:S05]  /*16990*/  @!P0 NANOSLEEP.SYNCS 0x989680 ;  /* 0x009896800000895d */ /* 0x004fea0003900000 */
[----:B------:R-:W2:Y:S02]  /*169a0*/  @!P0 SYNCS.PHASECHK.TRANS64 P0, [R3+URZ+0x384e8], R0 ;  /* 0x0384e800030085a7 */ /* 0x000ea4000800007f */
[----:B--2---:R-:W-:Y:S05]  /*169b0*/  @!P0 BRA `(.L_x_283) ;  /* 0xfffffffc00ec8947 */ /* 0x004fea000383ffff */
.L_x_275:
[----:B------:R-:W-:Y:S05]  /*169c0*/  BSYNC B0 ;  /* 0x0000000000007941 */ /* 0x000fea0003800000 */
.L_x_274:
[----:B------:R-:W-:Y:S05]  /*169d0*/  EXIT ;  /* 0x000000000000794d */ /* 0x000fea0003800000 */
.L_x_156:
[----:B------:R-:W1:Y:S01]  /*169e0*/  S2UR UR4, SR_CTAID.Y ;  /* 0x00000000000479c3 */ /* 0x000e620000002600 */
[----:B------:R-:W3:Y:S01]  /*169f0*/  S2R R0, SR_LANEID ;  /* 0x0000000000007919 */ /* 0x000ee20000000000 */
[----:B------:R-:W-:Y:S01]  /*16a00*/  ELECT P0, URZ, PT ;  /* 0x00000000003f782f */ /* 0x000fe20003800000 */
[----:B------:R-:W-:Y:S01]  /*16a10*/  BSSY B0, `(.L_x_284) ;  /* 0x000003d000007945 */ /* 0x000fe20003800000 */
[----:B------:R-:W-:Y:S01]  /*16a20*/  ULDC.64 UR12, c[0x0][0x508] ;  /* 0x00014200000c7ab9 */ /* 0x000fe20000000a00 */
[----:B-1----:R-:W-:-:S04]  /*16a30*/  UIMAD UR4, UR4, UR39, UR40 ;  /* 0x00000027040472a4 */ /* 0x002fc8000f8e0228 */
[----:B------:R-:W-:-:S06]  /*16a40*/  UIMAD.WIDE UR12, UR4, 0x80, UR12 ;  /* 0x00000080040c78a5 */ /* 0x000fcc000f8e020c */
[----:B------:R-:W-:Y:S06]  /*16a50*/  @!P0 BRA `(.L_x_285) ;  /* 0x0000000000e08947 */ /* 0x000fec0003800000 */
[----:B------:R-:W-:Y:S01]  /*16a60*/  STL [R1+0x210], R14 ;  /* 0x0002100e01007387 */ /* 0x000fe20000100800 */
[----:B------:R-:W1:Y:S01]  /*16a70*/  LDC.64 R8, c[0x0][0x340] ;  /* 0x0000d000ff087b82 */ /* 0x000e620000000a00 */
[----:B------:R-:W-:Y:S02]  /*16a80*/  UMOV UR4, 0x400 ;  /* 0x0000040000047882 */ /* 0x000fe40000000000 */
[----:B------:R4:W-:Y:S01]  /*16a90*/  STL.64 [R1+0x208], R12 ;  /* 0x0002080c01007387 */ /* 0x0009e20000100a00 */
[----:B--2---:R-:W-:-:S03]  /*16aa0*/  ULEA UR4, UR41, UR4, 0x18 ;  /* 0x0000000429047291 */ /* 0x004fc6000f8ec03f */
[----:B------:R2:W-:Y:S01]  /*16ab0*/  STL [R1+0x200], R11 ;  /* 0x0002000b01007387 */ /* 0x0005e20000100800 */
[----:B------:R-:W3:Y:S08]  /*16ac0*/  LDC.64 R32, c[0x0][0x300] ;  /* 0x0000c000ff207b82 */ /* 0x000ef00000000a00 */
[----:B----4-:R-:W4:Y:S08]  /*16ad0*/  LDC.64 R12, c[0x0][0x350] ;  /* 0x0000d400ff0c7b82 */ /* 0x010f300000000a00 */
[----:B------:R-:W4:Y:S08]  /*16ae0*/  LDC.64 R14, c[0x0][0x358] ;  /* 0x0000d600ff0e7b82 */ /* 0x000f300000000a00 */
[----:B--2---:R-:W1:Y:S08]  /*16af0*/  LDC.64 R10, c[0x0][0x348] ;  /* 0x0000d200ff0a7b82 */ /* 0x004e700000000a00 */
[----:B------:R-:W3:Y:S01]  /*16b00*/  LDC.64 R34, c[0x0][0x308] ;  /* 0x0000c200ff227b82 */ /* 0x000ee20000000a00 */
[----:B----4-:R2:W-:Y:S07]  /*16b10*/  STS.128 [UR4+0x385d0], R12 ;  /* 0x0385d00cff007988 */ /* 0x0105ee0008000c04 */
[----:B------:R-:W4:Y:S01]  /*16b20*/  LDC.64 R28, c[0x0][0x310] ;  /* 0x0000c400ff1c7b82 */ /* 0x000f220000000a00 */
[----:B-1----:R1:W-:Y:S07]  /*16b30*/  STS.128 [UR4+0x385c0], R8 ;  /* 0x0385c008ff007988 */ /* 0x0023ee0008000c04 */
[----:B------:R-:W4:Y:S01]  /*16b40*/  LDC.64 R30, c[0x0][0x318] ;  /* 0x0000c600ff1e7b82 */ /* 0x000f220000000a00 */
[----:B---3--:R-:W-:Y:S07]  /*16b50*/  STS.128 [UR4+0x38580], R32 ;  /* 0x03858020ff007988 */ /* 0x008fee0008000c04 */
[----:B--2---:R-:W2:Y:S08]  /*16b60*/  LDC.64 R12, c[0x0][0x420] ;  /* 0x00010800ff0c7b82 */ /* 0x004eb00000000a00 */
[----:B------:R-:W2:Y:S08]  /*16b70*/  LDC.64 R14, c[0x0][0x428] ;  /* 0x00010a00ff0e7b82 */ /* 0x000eb00000000a00 */
[----:B-1----:R-:W1:Y:S01]  /*16b80*/  LDC.64 R8, c[0x0][0x430] ;  /* 0x00010c00ff087b82 */ /* 0x002e620000000a00 */
[----:B----4-:R-:W-:Y:S07]  /*16b90*/  STS.128 [UR4+0x38590], R28 ;  /* 0x0385901cff007988 */ /* 0x010fee0008000c04 */
[----:B------:R-:W1:Y:S01]  /*16ba0*/  LDC.64 R10, c[0x0][0x438] ;  /* 0x00010e00ff0a7b82 */ /* 0x000e620000000a00 */
[----:B--2---:R2:W-:Y:S07]  /*16bb0*/  STS.128 [UR4+0x38620], R12 ;  /* 0x0386200cff007988 */ /* 0x0045ee0008000c04 */
[----:B------:R-:W3:Y:S08]  /*16bc0*/  LDC.64 R24, c[0x0][0x320] ;  /* 0x0000c800ff187b82 */ /* 0x000ef00000000a00 */
[----:B------:R-:W3:Y:S01]  /*16bd0*/  LDC.64 R26, c[0x0][0x328] ;  /* 0x0000ca00ff1a7b82 */ /* 0x000ee20000000a00 */
[----:B--2---:R4:W5:Y:S07]  /*16be0*/  LDL.LU R14, [R1+0x210] ;  /* 0x00021000010e7983 */ /* 0x00496e0000300800 */
[----:B------:R-:W2:Y:S01]  /*16bf0*/  LDC.64 R4, c[0x0][0x330] ;  /* 0x0000cc00ff047b82 */ /* 0x000ea20000000a00 */
[----:B------:R4:W5:Y:S04]  /*16c00*/  LDL.LU.64 R12, [R1+0x208] ;  /* 0x00020800010c7983 */ /* 0x0009680000300a00 */
[----:B-1----:R1:W-:Y:S03]  /*16c10*/  STS.128 [UR4+0x38630], R8 ;  /* 0x03863008ff007988 */ /* 0x0023e60008000c04 */
[----:B------:R-:W2:Y:S01]  /*16c20*/  LDC.64 R6, c[0x0][0x338] ;  /* 0x0000ce00ff067b82 */ /* 0x000ea20000000a00 */
[----:B---3--:R3:W-:Y:S07]  /*16c30*/  STS.128 [UR4+0x385a0], R24 ;  /* 0x0385a018ff007988 */ /* 0x0087ee0008000c04 */
[----:B------:R-:W4:Y:S01]  /*16c40*/  LDC.64 R32, c[0x0][0x360] ;  /* 0x0000d800ff207b82 */ /* 0x000f220000000a00 */
[----:B-1----:R1:W5:Y:S07]  /*16c50*/  LDL.LU R11, [R1+0x200] ;  /* 0x00020000010b7983 */ /* 0x00236e0000300800 */
[----:B------:R-:W4:Y:S01]  /*16c60*/  LDC.64 R34, c[0x0][0x368] ;  /* 0x0000da00ff227b82 */ /* 0x000f220000000a00 */
[----:B--2---:R2:W-:Y:S07]  /*16c70*/  STS.128 [UR4+0x385b0], R4 ;  /* 0x0385b004ff007988 */ /* 0x0045ee0008000c04 */
[----:B------:R-:W1:Y:S08]  /*16c80*/  LDC.64 R28, c[0x0][0x370] ;  /* 0x0000dc00ff1c7b82 */ /* 0x000e700000000a00 */
[----:B------:R-:W1:Y:S08]  /*16c90*/  LDC.64 R30, c[0x0][0x378] ;  /* 0x0000de00ff1e7b82 */ /* 0x000e700000000a00 */
[----:B---3--:R-:W3:Y:S01]  /*16ca0*/  LDC.64 R24, c[0x0][0x400] ;  /* 0x00010000ff187b82 */ /* 0x008ee20000000a00 */
[----:B----4-:R4:W-:Y:S07]  /*16cb0*/  STS.128 [UR4+0x385e0], R32 ;  /* 0x0385e020ff007988 */ /* 0x0109ee0008000c04 */
[----:B------:R-:W3:Y:S08]  /*16cc0*/  LDC.64 R26, c[0x0][0x408] ;  /* 0x00010200ff1a7b82 */ /* 0x000ef00000000a00 */
[----:B--2---:R-:W2:Y:S01]  /*16cd0*/  LDC.64 R4, c[0x0][0x410] ;  /* 0x00010400ff047b82 */ /* 0x004ea20000000a00 */
[----:B-1----:R1:W-:Y:S07]  /*16ce0*/  STS.128 [UR4+0x385f0], R28 ;  /* 0x0385f01cff007988 */ /* 0x0023ee0008000c04 */
[----:B------:R-:W2:Y:S01]  /*16cf0*/  LDC.64 R6, c[0x0][0x418] ;  /* 0x00010600ff067b82 */ /* 0x000ea20000000a00 */
[----:B---3--:R3:W-:Y:S07]  /*16d00*/  STS.128 [UR4+0x38600], R24 ;  /* 0x03860018ff007988 */ /* 0x0087ee0008000c04 */
[----:B----4-:R-:W4:Y:S08]  /*16d10*/  LDC.64 R32, c[0x0][0x440] ;  /* 0x00011000ff207b82 */ /* 0x010f300000000a00 */
[----:B------:R-:W4:Y:S01]  /*16d20*/  LDC.64 R34, c[0x0][0x448] ;  /* 0x00011200ff227b82 */ /* 0x000f220000000a00 */
[----:B--2---:R2:W-:Y:S07]  /*16d30*/  STS.128 [UR4+0x38610], R4 ;  /* 0x03861004ff007988 */ /* 0x0045ee0008000c04 */
[----:B-1----:R-:W1:Y:S08]  /*16d40*/  LDC.64 R28, c[0x0][0x450] ;  /* 0x00011400ff1c7b82 */ /* 0x002e700000000a00 */
[----:B------:R-:W1:Y:S08]  /*16d50*/  LDC.64 R30, c[0x0][0x458] ;  /* 0x00011600ff1e7b82 */ /* 0x000e700000000a00 */
[----:B---3--:R-:W3:Y:S08]  /*16d60*/  LDC.64 R24, c[0x0][0x460] ;  /* 0x00011800ff187b82 */ /* 0x008ef00000000a00 */
[----:B------:R-:W3:Y:S08]  /*16d70*/  LDC.64 R26, c[0x0][0x468] ;  /* 0x00011a00ff1a7b82 */ /* 0x000ef00000000a00 */
[----:B--2---:R-:W2:Y:S08]  /*16d80*/  LDC.64 R4, c[0x0][0x470] ;  /* 0x00011c00ff047b82 */ /* 0x004eb00000000a00 */
[----:B------:R-:W2:Y:S01]  /*16d90*/  LDC.64 R6, c[0x0][0x478] ;  /* 0x00011e00ff067b82 */ /* 0x000ea20000000a00 */
[----:B----4-:R4:W-:Y:S04]  /*16da0*/  STS.128 [UR4+0x38640], R32 ;  /* 0x03864020ff007988 */ /* 0x0109e80008000c04 */
[----:B-1----:R4:W-:Y:S04]  /*16db0*/  STS.128 [UR4+0x38650], R28 ;  /* 0x0386501cff007988 */ /* 0x0029e80008000c04 */
[----:B---3--:R4:W-:Y:S04]  /*16dc0*/  STS.128 [UR4+0x38660], R24 ;  /* 0x03866018ff007988 */ /* 0x0089e80008000c04 */
[----:B--2---:R4:W-:Y:S02]  /*16dd0*/  STS.128 [UR4+0x38670], R4 ;  /* 0x03867004ff007988 */ /* 0x0049e40008000c04 */
.L_x_285:
[----:B--2---:R-:W-:Y:S05]  /*16de0*/  BSYNC B0 ;  /* 0x0000000000007941 */ /* 0x004fea0003800000 */
.L_x_284:
[----:B------:R-:W-:Y:S01]  /*16df0*/  ELECT P0, URZ, PT ;  /* 0x00000000003f782f */ /* 0x000fe20003800000 */
[----:B------:R-:W-:Y:S01]  /*16e00*/  NOP ;  /* 0x0000000000007918 */ /* 0x000fe20000000000 */
[----:B------:R-:W-:Y:S11]  /*16e10*/  BSSY B0, `(.L_x_286) ;  /* 0x0000052000007945 */ /* 0x000ff60003800000 */
[----:B------:R-:W-:Y:S05]  /*16e20*/  @!P0 BRA `(.L_x_287) ;  /* 0x0000000400408947 */ /* 0x000fea0003800000 */
[C---:B------:R-:W-:Y:S01]  /*16e30*/  SHF.L.U32 R10, R18.reuse, 0x3, RZ ;  /* 0x00000003120a7819 */ /* 0x040fe200000006ff */
[----:B------:R-:W-:Y:S01]  /*16e40*/  ULDC.64 UR4, c[0x0][0x518] ;  /* 0x0001460000047ab9 */ /* 0x000fe20000000a00 */
[----:B-----5:R-:W-:Y:S01]  /*16e50*/  SHF.L.U64.HI R14, R18, 0x3, R14 ;  /* 0x00000003120e7819 */ /* 0x020fe2000001020e */
[----:B------:R-:W-:Y:S01]  /*16e60*/  ULDC.64 UR6, c[0x0][0x528] ;  /* 0x00014a0000067ab9 */ /* 0x000fe20000000a00 */
[C---:B----4-:R-:W-:Y:S02]  /*16e70*/  IADD3 R4, P0, R10.reuse, UR4, RZ ;  /* 0x000000040a047c10 */ /* 0x050fe4000ff1e0ff */
[----:B------:R-:W-:Y:S02]  /*16e80*/  IADD3 R2, P1, R10, UR6, RZ ;  /* 0x000000060a027c10 */ /* 0x000fe4000ff3e0ff */
[C---:B------:R-:W-:Y:S01]  /*16e90*/  IADD3.X R5, R14.reuse, UR5, RZ, P0, !PT ;  /* 0x000000050e057c10 */ /* 0x040fe200087fe4ff */
[----:B------:R-:W-:Y:S01]  /*16ea0*/  ULDC.64 UR4, c[0x0][0x510] ;  /* 0x0001440000047ab9 */ /* 0x000fe20000000a00 */
[----:B------:R-:W-:Y:S01]  /*16eb0*/  IADD3.X R3, R14, UR7, RZ, P1, !PT ;  /* 0x000000070e037c10 */ /* 0x000fe20008ffe4ff */
[----:B------:R-:W-:-:S02]  /*16ec0*/  ULDC.64 UR6, c[0x0][0x520] ;  /* 0x0001480000067ab9 */ /* 0x000fc40000000a00 */
[----:B------:R1:W2:Y:S04]  /*16ed0*/  LDG.E.64 R8, desc[UR56][R4.64] ;  /* 0x0000003804087981 */ /* 0x0002a8000c1e1b00 */
[----:B------:R4:W3:Y:S01]  /*16ee0*/  LDG.E.64 R6, desc[UR56][R2.64] ;  /* 0x0000003802067981 */ /* 0x0008e2000c1e1b00 */
[C---:B-1----:R-:W-:Y:S02]  /*16ef0*/  IADD3 R4, P0, R10.reuse, UR4, RZ ;  /* 0x000000040a047c10 */ /* 0x042fe4000ff1e0ff */
[----:B----4-:R-:W-:Y:S02]  /*16f00*/  IADD3 R2, P1, R10, UR6, RZ ;  /* 0x000000060a027c10 */ /* 0x010fe4000ff3e0ff */
[C---:B------:R-:W-:Y:S02]  /*16f10*/  IADD3.X R5, R14.reuse, UR5, RZ, P0, !PT ;  /* 0x000000050e057c10 */ /* 0x040fe400087fe4ff */
[----:B------:R-:W-:-:S04]  /*16f20*/  IADD3.X R3, R14, UR7, RZ, P1, !PT ;  /* 0x000000070e037c10 */ /* 0x000fc80008ffe4ff */
[----:B------:R-:W4:Y:S04]  /*16f30*/  LDG.E.64 R4, desc[UR56][R4.64] ;  /* 0x0000003804047981 */ /* 0x000f28000c1e1b00 */
[----:B------:R-:W4:Y:S01]  /*16f40*/  LDG.E.64 R2, desc[UR56][R2.64] ;  /* 0x0000003802027981 */ /* 0x000f22000c1e1b00 */
[----:B------:R-:W-:Y:S01]  /*16f50*/  UMOV UR4, 0x400 ;  /* 0x0000040000047882 */ /* 0x000fe20000000000 */
[----:B------:R-:W-:Y:S01]  /*16f60*/  IADD3 R24, R11, -0x1, RZ ;  /* 0xffffffff0b187810 */ /* 0x000fe20007ffe0ff */
[----:B------:R-:W-:Y:S01]  /*16f70*/  ULEA UR4, UR41, UR4, 0x18 ;  /* 0x0000000429047291 */ /* 0x000fe2000f8ec03f */
[----:B------:R-:W-:Y:S01]  /*16f80*/  VIADD R25, R12, 0xffffffff ;  /* 0xffffffff0c197836 */ /* 0x000fe20000000000 */
[----:B------:R-:W-:Y:S01]  /*16f90*/  CS2R R26, SRZ ;  /* 0x00000000001a7805 */ /* 0x000fe2000001ff00 */
[----:B------:R-:W-:Y:S01]  /*16fa0*/  VIADD R13, R13, 0xffffffff ;  /* 0xffffffff0d0d7836 */ /* 0x000fe20000000000 */
[----:B------:R-:W-:Y:S01]  /*16fb0*/  UIADD3 UR5, UR4, 0x38580, URZ ;  /* 0x0003858004057890 */ /* 0x000fe2000fffe03f */
[----:B------:R-:W-:Y:S01]  /*16fc0*/  MOV R12, R24 ;  /* 0x00000018000c7202 */ /* 0x000fe20000000f00 */
[----:B------:R-:W-:-:S03]  /*16fd0*/  UIADD3 UR6, UR4, 0x38600, URZ ;  /* 0x0003860004067890 */ /* 0x000fc6000fffe03f */
[----:B------:R-:W1:Y:S01]  /*16fe0*/  LDS R10, [UR4+0x3859c] ;  /* 0x03859c04ff0a7984 */ /* 0x000e620008000800 */
[----:B------:R-:W-:Y:S02]  /*16ff0*/  IMAD.U32 R22, RZ, RZ, UR5 ;  /* 0x00000005ff167e24 */ /* 0x000fe4000f8e00ff */
[----:B------:R-:W-:Y:S01]  /*17000*/  MOV R28, UR6 ;  /* 0x00000006001c7c02 */ /* 0x000fe20008000f00 */
[----:B------:R-:W1:Y:S02]  /*17010*/  LDS R14, [UR4+0x3861c] ;  /* 0x03861c04ff0e7984 */ /* 0x000e640008000800 */
[----:B------:R-:W-:Y:S02]  /*17020*/  SHF.R.U64 R22, R22, 0x4, RZ ;  /* 0x0000000416167819 */ /* 0x000fe400000012ff */
[----:B------:R-:W-:Y:S01]  /*17030*/  SHF.R.U64 R28, R28, 0x4, RZ ;  /* 0x000000041c1c7819 */ /* 0x000fe200000012ff */
[----:B------:R-:W-:Y:S04]  /*17040*/  STS.128 [UR4+0x385a0], R24 ;  /* 0x0385a018ff007988 */ /* 0x000fe80008000c04 */
[----:B------:R-:W-:Y:S04]  /*17050*/  STS [UR4+0x38590], R22 ;  /* 0x03859016ff007988 */ /* 0x000fe80008000804 */
[----:B------:R-:W-:Y:S04]  /*17060*/  STS [UR4+0x38594], R22 ;  /* 0x03859416ff007988 */ /* 0x000fe80008000804 */
[----:B------:R-:W-:Y:S04]  /*17070*/  STS [UR4+0x38610], R28 ;  /* 0x0386101cff007988 */ /* 0x000fe80008000804 */
[----:B------:R-:W-:Y:S04]  /*17080*/  STS [UR4+0x38614], R28 ;  /* 0x0386141cff007988 */ /* 0x000fe80008000804 */
[----:B------:R-:W-:Y:S04]  /*17090*/  STS [UR4+0x385b0], RZ ;  /* 0x0385b0ffff007988 */ /* 0x000fe80008000804 */
[----:B------:R-:W-:Y:S01]  /*170a0*/  STS [UR4+0x38630], RZ ;  /* 0x038630ffff007988 */ /* 0x000fe20008000804 */
[----:B--2---:R-:W-:-:S04]  /*170b0*/  SHF.L.U64.HI R9, R8, 0x1, R9 ;  /* 0x0000000108097819 */ /* 0x004fc80000010209 */
[----:B------:R-:W-:Y:S02]  /*170c0*/  LOP3.LUT R9, R9, 0x1fffffff, RZ, 0xc0, !PT ;  /* 0x1fffffff09097812 */ /* 0x000fe400078ec0ff */
[----:B---3--:R-:W-:Y:S02]  /*170d0*/  SHF.L.U64.HI R7, R6, 0x1, R7 ;  /* 0x0000000106077819 */ /* 0x008fe40000010207 */
[----:B------:R-:W-:Y:S02]  /*170e0*/  SHF.R.U32.HI R15, RZ, 0x4, R9 ;  /* 0x00000004ff0f7819 */ /* 0x000fe40000011609 */
[----:B------:R-:W-:Y:S02]  /*170f0*/  LOP3.LUT R7, R7, 0x1fffffff, RZ, 0xc0, !PT ;  /* 0x1fffffff07077812 */ /* 0x000fe400078ec0ff */
[----:B-1----:R-:W-:Y:S02]  /*17100*/  LOP3.LUT R10, R10, 0xf, R15, 0xb8, !PT ;  /* 0x0000000f0a0a7812 */ /* 0x002fe400078eb80f */
[----:B------:R-:W-:-:S03]  /*17110*/  SHF.R.U32.HI R15, RZ, 0x4, R7 ;  /* 0x00000004ff0f7819 */ /* 0x000fc60000011607 */
[----:B------:R1:W-:Y:S01]  /*17120*/  STS [UR4+0x3859c], R10 ;  /* 0x03859c0aff007988 */ /* 0x0003e20008000804 */
[----:B------:R-:W-:-:S03]  /*17130*/  LOP3.LUT R15, R14, 0xf, R15, 0xb8, !PT ;  /* 0x0000000f0e0f7812 */ /* 0x000fc600078eb80f */
[----:B------:R-:W2:Y:S04]  /*17140*/  LDS R14, [UR4+0x3859c] ;  /* 0x03859c04ff0e7984 */ /* 0x000ea80008000800 */
[----:B------:R-:W-:Y:S01]  /*17150*/  STS [UR4+0x3861c], R15 ;  /* 0x03861c0fff007988 */ /* 0x000fe20008000804 */
[----:B-1----:R-:W-:Y:S01]  /*17160*/  IMAD.SHL.U32 R10, R8, 0x2, RZ ;  /* 0x00000002080a7824 */ /* 0x002fe200078e00ff */
[----:B------:R-:W-:Y:S02]  /*17170*/  SHF.L.U32 R8, R6, 0x1, RZ ;  /* 0x0000000106087819 */ /* 0x000fe400000006ff */
[----:B------:R-:W1:Y:S02]  /*17180*/  LDS R19, [UR4+0x3861c] ;  /* 0x03861c04ff137984 */ /* 0x000e640008000800 */
[----:B------:R-:W-:-:S02]  /*17190*/  LOP3.LUT R8, R8, 0xfffffffe, RZ, 0xc0, !PT ;  /* 0xfffffffe08087812 */ /* 0x000fc400078ec0ff */
[----:B------:R-:W-:Y:S01]  /*171a0*/  LOP3.LUT R10, R10, 0xfffffffe, RZ, 0xc0, !PT ;  /* 0xfffffffe0a0a7812 */ /* 0x000fe200078ec0ff */
[----:B----4-:R-:W-:Y:S01]  /*171b0*/  STS.64 [UR4+0x38580], R4 ;  /* 0x03858004ff007988 */ /* 0x010fe20008000a04 */
[----:B------:R-:W-:Y:S02]  /*171c0*/  SHF.R.U64 R8, R8, 0x4, R7 ;  /* 0x0000000408087819 */ /* 0x000fe40000001207 */
[----:B------:R-:W-:Y:S01]  /*171d0*/  SHF.R.U64 R9, R10, 0x4, R9 ;  /* 0x000000040a097819 */ /* 0x000fe20000001209 */
[----:B------:R-:W-:Y:S04]  /*171e0*/  STS.64 [UR4+0x38600], R2 ;  /* 0x03860002ff007988 */ /* 0x000fe80008000a04 */
[----:B------:R-:W-:Y:S04]  /*171f0*/  STS [UR4+0x3858c], R9 ;  /* 0x03858c09ff007988 */ /* 0x000fe80008000804 */
[----:B------:R-:W-:Y:S01]  /*17200*/  STS [UR4+0x3860c], R8 ;  /* 0x03860c08ff007988 */ /* 0x000fe20008000804 */
[----:B--2---:R-:W-:-:S05]  /*17210*/  LOP3.LUT R14, R14, 0xf0, RZ, 0xb8, !PT ;  /* 0x000000f00e0e7812 */ /* 0x004fca00078eb8ff */
[----:B------:R2:W-:Y:S01]  /*17220*/  STS [UR4+0x3859c], R14 ;  /* 0x03859c0eff007988 */ /* 0x0005e20008000804 */
[----:B-1----:R-:W-:-:S03]  /*17230*/  LOP3.LUT R19, R19, 0xf0, RZ, 0xb8, !PT ;  /* 0x000000f013137812 */ /* 0x002fc600078eb8ff */
[----:B------:R-:W1:Y:S04]  /*17240*/  LDS R23, [UR4+0x3859c] ;  /* 0x03859c04ff177984 */ /* 0x000e680008000800 */
[----:B------:R-:W-:Y:S01]  /*17250*/  STS [UR4+0x3861c], R19 ;  /* 0x03861c13ff007988 */ /* 0x000fe20008000804 */
[----:B--2---:R-:W-:-:S03]  /*17260*/  CS2R R14, SRZ ;  /* 0x00000000000e7805 */ /* 0x004fc6000001ff00 */
[----:B------:R-:W2:Y:S04]  /*17270*/  LDS R29, [UR4+0x3861c] ;  /* 0x03861c04ff1d7984 */ /* 0x000ea80008000800 */
[----:B------:R-:W-:Y:S01]  /*17280*/  STS.128 [UR4+0x38620], R12 ;  /* 0x0386200cff007988 */ /* 0x000fe20008000c04 */
[----:B-1----:R-:W-:-:S05]  /*17290*/  LOP3.LUT R23, R23, 0xf00, RZ, 0xb8, !PT ;  /* 0x00000f0017177812 */ /* 0x002fca00078eb8ff */
[----:B------:R-:W-:Y:S01]  /*172a0*/  STS.64 [UR4+0x38598], R22 ;  /* 0x03859816ff007988 */ /* 0x000fe20008000a04 */
[----:B--2---:R-:W-:-:S03]  /*172b0*/  LOP3.LUT R29, R29, 0xf00, RZ, 0xb8, !PT ;  /* 0x00000f001d1d7812 */ /* 0x004fc600078eb8ff */
[----:B------:R-:W1:Y:S04]  /*172c0*/  LDS R19, [UR4+0x3859c] ;  /* 0x03859c04ff137984 */ /* 0x000e680008000800 */
[----:B------:R-:W-:Y:S04]  /*172d0*/  STS.64 [UR4+0x38618], R28 ;  /* 0x0386181cff007988 */ /* 0x000fe80008000a04 */
[----:B------:R-:W2:Y:S01]  /*172e0*/  LDS R20, [UR4+0x3861c] ;  /* 0x03861c04ff147984 */ /* 0x000ea20008000800 */
[----:B-1----:R-:W-:-:S05]  /*172f0*/  LOP3.LUT R6, R19, 0xf000, RZ, 0xb8, !PT ;  /* 0x0000f00013067812 */ /* 0x002fca00078eb8ff */
[----:B------:R1:W-:Y:S01]  /*17300*/  STS [UR4+0x3859c], R6 ;  /* 0x03859c06ff007988 */ /* 0x0003e20008000804 */
[----:B--2---:R-:W-:-:S05]  /*17310*/  LOP3.LUT R7, R20, 0xf000, RZ, 0xb8, !PT ;  /* 0x0000f00014077812 */ /* 0x004fca00078eb8ff */
[----:B------:R1:W-:Y:S02]  /*17320*/  STS [UR4+0x3861c], R7 ;  /* 0x03861c07ff007988 */ /* 0x0003e40008000804 */
.L_x_287:
[----:B------:R-:W-:Y:S05]  /*17330*/  BSYNC B0 ;  /* 0x0000000000007941 */ /* 0x000fea0003800000 */
.L_x_286:
[----:B------:R-:W-:Y:S01]  /*17340*/  ELECT P0, URZ, PT ;  /* 0x00000000003f782f */ /* 0x000fe20003800000 */
[----:B------:R-:W-:Y:S01]  /*17350*/  NOP ;  /* 0x0000000000007918 */ /* 0x000fe20000000000 */
[----:B------:R-:W-:Y:S11]  /*17360*/  BSSY B0, `(.L_x_288) ;  /* 0x0000004000007945 */ /* 0x000ff60003800000 */
[----:B------:R-:W-:Y:S05]  /*17370*/  @!P0 BRA `(.L_x_289) ;  /* 0x0000000000088947 */ /* 0x000fea0003800000 */
[----:B------:R0:W-:Y:S01]  /*17380*/  UTMACMDFLUSH ;  /* 0x00000000000079b7 */ /* 0x0001e20000000000 */
[----:B------:R-:W-:-:S04]  /*17390*/  DEPBAR.LE SB0, 0x0 ;  /* 0x000080000000791a */ /* 0x000fc80000000000 */
.L_x_289:
[----:B------:R-:W-:Y:S05]  /*173a0*/  BSYNC B0 ;  /* 0x0000000000007941 */ /* 0x000fea0003800000 */
.L_x_288:
[----:B------:R-:W-:Y:S01]  /*173b0*/  UMOV UR4, 0x400 ;  /* 0x0000040000047882 */ /* 0x000fe20000000000 */
[----:B---3--:R-:W-:Y:S01]  /*173c0*/  IMAD.SHL.U32 R0, R0, 0x4, RZ ;  /* 0x0000000400007824 */ /* 0x008fe200078e00ff */
[----:B------:R-:W-:Y:S01]  /*173d0*/  ULEA UR18, UR41, UR4, 0x18 ;  /* 0x0000000429127291 */ /* 0x000fe2000f8ec03f */
[----:B------:R-:W-:-:S03]  /*173e0*/  ULDC UR14, c[0x0][0x884] ;  /* 0x00022100000e7ab9 */ /* 0x000fc60000000800 */
[----:B------:R-:W-:Y:S01]  /*173f0*/  UIADD3 UR20, UR18, 0x38580, URZ ;  /* 0x0003858012147890 */ /* 0x000fe2000fffe03f */
[----:B----4-:R-:W-:Y:S01]  /*17400*/  IADD3 R4, P0, R0, UR12, RZ ;  /* 0x0000000c00047c10 */ /* 0x010fe2000ff1e0ff */
[----:B------:R-:W-:Y:S01]  /*17410*/  UIMAD.WIDE UR14, UR14, 0x80, UR12 ;  /* 0x000000800e0e78a5 */ /* 0x000fe2000f8e020c */
[----:B-1----:R-:W-:Y:S02]  /*17420*/  IMAD.MOV.U32 R6, RZ, RZ, 0x1 ;  /* 0x00000001ff067424 */ /* 0x002fe400078e00ff */
[----:B------:R-:W-:-:S03]  /*17430*/  IADD3.X R5, RZ, UR13, RZ, P0, !PT ;  /* 0x0000000dff057c10 */ /* 0x000fc600087fe4ff */
[----:B------:R-:W-:Y:S01]  /*17440*/  IADD3 R2, P1, R0, UR14, RZ ;  /* 0x0000000e00027c10 */ /* 0x000fe2000ff3e0ff */
[----:B------:R-:W1:Y:S04]  /*17450*/  LDS R7, [R0+UR20] ;  /* 0x0000001400077984 */ /* 0x000e680008000800 */
[----:B------:R2:W3:Y:S01]  /*17460*/  LDS R9, [R0+UR20+0x80] ;  /* 0x0000801400097984 */ /* 0x0004e20008000800 */
[----:B------:R-:W-:Y:S01]  /*17470*/  IMAD.X R3, RZ, RZ, UR15, P1 ;  /* 0x0000000fff037e24 */ /* 0x000fe200088e06ff */
[----:B------:R-:W-:Y:S01]  /*17480*/  MOV R8, 0x1 ;  /* 0x0000000100087802 */ /* 0x000fe20000000f00 */
[----:B------:R-:W-:Y:S01]  /*17490*/  BSSY B0, `(.L_x_290) ;  /* 0x00000ee000007945 */ /* 0x000fe20003800000 */
[----:B------:R-:W-:Y:S01]  /*174a0*/  USHF.L.U32 UR4, UR41, 0x7, URZ ;  /* 0x0000000729047899 */ /* 0x000fe2000800063f */
[----:B------:R-:W-:Y:S01]  /*174b0*/  IMAD.MOV.U32 R10, RZ, RZ, 0x1 ;  /* 0x00000001ff0a7424 */ /* 0x000fe200078e00ff */
[----:B------:R-:W-:Y:S01]  /*174c0*/  USHF.L.U32 UR5, UR41, 0xd, URZ ;  /* 0x0000000d29057899 */ /* 0x000fe2000800063f */
[----:B------:R-:W-:Y:S01]  /*174d0*/  MOV R19, RZ ;  /* 0x000000ff00137202 */ /* 0x000fe20000000f00 */
[----:B------:R-:W-:Y:S01]  /*174e0*/  IMAD.MOV.U32 R20, RZ, RZ, RZ ;  /* 0x000000ffff147224 */ /* 0x000fe200078e00ff */
[----:B--2---:R-:W-:Y:S01]  /*174f0*/  MOV R0, RZ ;  /* 0x000000ff00007202 */ /* 0x004fe20000000f00 */
[----:B------:R-:W-:-:S02]  /*17500*/  ULOP3.LUT UR22, UR53, 0x1, URZ, 0xfc, !UPT ;  /* 0x0000000135167892 */ /* 0x000fc4000f8efc3f */
[----:B------:R-:W-:Y:S02]  /*17510*/  ULOP3.LUT UR19, UR52, 0x2, URZ, 0xfc, !UPT ;  /* 0x0000000234137892 */ /* 0x000fe4000f8efc3f */
[----:B------:R-:W-:Y:S02]  /*17520*/  ULOP3.LUT UR16, UR4, 0x80, URZ, 0xc0, !UPT ;  /* 0x0000008004107892 */ /* 0x000fe4000f8ec03f */
[----:B------:R-:W-:Y:S02]  /*17530*/  ULOP3.LUT UR17, UR5, 0x2000, URZ, 0xc0, !UPT ;  /* 0x0000200005117892 */ /* 0x000fe4000f8ec03f */
[----:B------:R-:W-:Y:S01]  /*17540*/  UIADD3 UR21, UR18, 0x38600, URZ ;  /* 0x0003860012157890 */ /* 0x000fe2000fffe03f */
[----:B-1----:R-:W5:Y:S04]  /*17550*/  ATOMG.E.EXCH.STRONG.GPU PT, RZ, [R4], R7 ;  /* 0x0000000704ff73a8 */ /* 0x002f6800041ee100 */
[----:B---3--:R1:W5:Y:S02]  /*17560*/  ATOMG.E.EXCH.STRONG.GPU PT, RZ, [R2], R9 ;  /* 0x0000000902ff73a8 */ /* 0x00836400041ee100 */
[----:B-1----:R-:W-:-:S02]  /*17570*/  PRMT R2, R6, 0x7610, R2 ;  /* 0x0000761006027816 */ /* 0x002fc40000000002 */
[----:B------:R-:W-:-:S07]  /*17580*/  PRMT R3, R8, 0x7610, R3 ;  /* 0x0000761008037816 */ /* 0x000fce0000000003 */
.L_x_309:
[----:B------:R-:W-:Y:S01]  /*17590*/  LOP3.LUT P0, RZ, R3, 0xff, RZ, 0xc0, !PT ;  /* 0x000000ff03ff7812 */ /* 0x000fe2000780c0ff */
[----:B------:R-:W-:Y:S05]  /*175a0*/  YIELD ;  /* 0x0000000000007946 */ /* 0x000fea0003800000 */
[----:B-----5:R-:W-:Y:S01]  /*175b0*/  IADD3 R4, R11, 0x3f, RZ ;  /* 0x0000003f0b047810 */ /* 0x020fe20007ffe0ff */
[----:B------:R-:W-:Y:S03]  /*175c0*/  BSSY B1, `(.L_x_291) ;  /* 0x0000009000017945 */ /* 0x000fe60003800000 */
[----:B------:R-:W-:-:S04]  /*175d0*/  SHF.R.S32.HI R5, RZ, 0x1f, R4 ;  /* 0x0000001fff057819 */ /* 0x000fc80000011404 */
[----:B------:R-:W-:Y:S01]  /*175e0*/  LEA.HI R5, R5, R4, RZ, 0x6 ;  /* 0x0000000405057211 */ /* 0x000fe200078f30ff */
[----:B------:R-:W-:Y:S06]  /*175f0*/  @!P0 BRA `(.L_x_292) ;  /* 0x0000000000148947 */ /* 0x000fec0003800000 */
[----:B------:R-:W-:-:S04]  /*17600*/  DEPBAR {5,4,3,2,1,0} ;  /* 0x0000003f0000791a */ /* 0x000fc80000000000 */
[----:B------:R1:W-:Y:S01]  /*17610*/  UTMACCTL.IV [UR12] ;  /* 0x000000000c0079b9 */ /* 0x0003e20008000000 */
[----:B------:R-:W-:-:S04]  /*17620*/  DEPBAR {5,4,3,2,1,0} ;  /* 0x0000003f0000791a */ /* 0x000fc80000000000 */
[----:B------:R1:W-:Y:S02]  /*17630*/  UTMACCTL.IV [UR14] ;  /* 0x000000000e0079b9 */ /* 0x0003e40008000000 */
[----:B-1----:R-:W-:Y:S01]  /*17640*/  NOP ;  /* 0x0000000000007918 */ /* 0x002fe20000000000 */
.L_x_292:
[----:B------:R-:W-:Y:S05]  /*17650*/  BSYNC B1 ;  /* 0x0000000000017941 */ /* 0x000fea0003800000 */
.L_x_291:
[----:B------:R-:W-:Y:S01]  /*17660*/  UMOV UR4, 0xffffffff ;  /* 0xffffffff00047882 */ /* 0x000fe20000000000 */
[----:B------:R-:W-:Y:S02]  /*17670*/  SHF.R.S32.HI R7, RZ, 0x6, R5 ;  /* 0x00000006ff077819 */ /* 0x000fe40000011405 */
[----:B------:R-:W-:Y:S05]  /*17680*/  BRA.DIV UR4, `(.L_x_293) ;  /* 0x0000004204787947 */ /* 0x000fea000b800000 */
[----:B------:R-:W-:-:S13]  /*17690*/  ELECT P6, URZ, PT ;  /* 0x00000000003f782f */ /* 0x000fda00038c0000 */
.L_x_396:
[----:B------:R-:W-:Y:S01]  /*176a0*/  ISETP.LT.OR P6, PT, R11, 0x1, !P6 ;  /* 0x000000010b00780c */ /* 0x000fe200077c1670 */
[----:B------:R-:W-:-:S12]  /*176b0*/  BSSY B1, `(.L_x_294) ;  /* 0x000002f000017945 */ /* 0x000fd80003800000 */
[----:B------:R-:W-:Y:S05]  /*176c0*/  @P6 BRA `(.L_x_295) ;  /* 0x0000000000b46947 */ /* 0x000fea0003800000 */
[----:B------:R-:W-:Y:S01]  /*176d0*/  LEA R17, R17, UR16, 0x8 ;  /* 0x0000001011117c11 */ /* 0x000fe2000f8e40ff */
[----:B------:R-:W-:Y:S01]  /*176e0*/  IMAD.SHL.U32 R16, R16, 0x100, RZ ;  /* 0x0000010010107824 */ /* 0x000fe200078e00ff */
[----:B------:R-:W-:Y:S01]  /*176f0*/  IADD3 R9, R7, 0x1, RZ ;  /* 0x0000000107097810 */ /* 0x000fe20007ffe0ff */
[----:B------:R-:W-:Y:S01]  /*17700*/  IMAD.MOV.U32 R12, RZ, RZ, RZ ;  /* 0x000000ffff0c7224 */ /* 0x000fe200078e00ff */
[----:B------:R-:W-:Y:S01]  /*17710*/  MOV R3, R10 ;  /* 0x0000000a00037202 */ /* 0x000fe20000000f00 */
[----:B------:R-:W-:-:S07]  /*17720*/  IMAD.MOV.U32 R4, RZ, RZ, R0 ;  /* 0x000000ffff047224 */ /* 0x000fce00078e0000 */
.L_x_298:
[----:B-1----:R-:W-:Y:S01]  /*17730*/  LEA R8, R4, UR18, 0x3 ;  /* 0x0000001204087c11 */ /* 0x002fe2000f8e18ff */
[----:B------:R-:W-:Y:S05]  /*17740*/  YIELD ;  /* 0x0000000000007946 */ /* 0x000fea0003800000 */
[----:B------:R-:W-:Y:S02]  /*17750*/  SHF.L.U32 R5, R3, 0x1f, RZ ;  /* 0x0000001f03057819 */ /* 0x000fe400000006ff */
[----:B------:R-:W-:Y:S02]  /*17760*/  LOP3.LUT P1, RZ, R21, 0x7f, RZ, 0xc0, !PT ;  /* 0x0000007f15ff7812 */ /* 0x000fe4000782c0ff */
[----:B------:R-:W1:Y:S11]  /*17770*/  SYNCS.PHASECHK.TRANS64.TRYWAIT P0, [R8+URZ+0x38498], R5 ;  /* 0x03849805080075a7 */ /* 0x000e76000800017f */
[----:B------:R-:W2:Y:S01]  /*17780*/  @!P1 LDC R6, c[0x0][0x500] ;  /* 0x00014000ff069b82 */ /* 0x000ea20000000800 */
[----:B-1----:R-:W-:Y:S05]  /*17790*/  @!P0 BRA `(.L_x_296) ;  /* 0x0000004000548947 */ /* 0x002fea0003800000 */
.L_x_397:
[----:B------:R-:W-:Y:S01]  /*177a0*/  UPRMT UR4, UR19, 0x9910, URZ ;  /* 0x0000991013047896 */ /* 0x000fe2000800003f */
[----:B--2---:R2:W-:Y:S03]  /*177b0*/  @!P1 SYNCS.ARRIVE.TRANS64 RZ, [R8+URZ+0x38480], R6 ;  /* 0x0384800608ff99a7 */ /* 0x0045e6000800003f */
[----:B------:R-:W-:-:S06]  /*177c0*/  UISETP.NE.AND UP0, UPT, UR4, 0x2, UPT ;  /* 0x000000020400788c */ /* 0x000fcc000bf05270 */
[----:B------:R-:W-:-:S13]  /*177d0*/  PLOP3.LUT P0, PT, PT, PT, UP0, 0x80, 0x0 ;  /* 0x000000000000781c */ /* 0x000fda0003f0f008 */
[----:B--2---:R-:W-:Y:S05]  /*177e0*/  @P0 BRA `(.L_x_297) ;  /* 0x0000000000040947 */ /* 0x004fea0003800000 */
[----:B------:R-:W-:Y:S01]  /*177f0*/  BPT.TRAP 0x1 ;  /* 0x000000040000795c */ /* 0x000fe20000300000 */
.L_x_297:
[----:B------:R-:W-:Y:S01]  /*17800*/  R2UR UR8, R4 ;  /* 0x00000000040872ca */ /* 0x000fe200000e0000 */
[----:B------:R-:W-:Y:S01]  /*17810*/  VIADD R9, R9, 0xffffffff ;  /* 0xffffffff09097836 */ /* 0x000fe20000000000 */
[----:B------:R-:W-:Y:S01]  /*17820*/  R2UR UR9, R8 ;  /* 0x00000000080972ca */ /* 0x000fe200000e0000 */
[----:B------:R-:W-:Y:S01]  /*17830*/  UMOV UR24, 0x0 ;  /* 0x0000000000187882 */ /* 0x000fe20000000000 */
[----:B------:R-:W-:Y:S01]  /*17840*/  R2UR UR10, R12 ;  /* 0x000000000c0a72ca */ /* 0x000fe200000e0000 */
[----:B------:R-:W-:Y:S01]  /*17850*/  UMOV UR25, 0x10000000 ;  /* 0x1000000000197882 */ /* 0x000fe20000000000 */
[----:B------:R-:W-:Y:S01]  /*17860*/  R2UR UR11, R16 ;  /* 0x00000000100b72ca */ /* 0x000fe200000e0000 */
[----:B------:R-:W-:Y:S01]  /*17870*/  UMOV UR23, 0x30000 ;  /* 0x0003000000177882 */ /* 0x000fe20000000000 */
[----:B------:R-:W-:Y:S02]  /*17880*/  R2UR UR7, R17 ;  /* 0x00000000110772ca */ /* 0x000fe400000e0000 */
[----:B------:R-:W-:-:S02]  /*17890*/  ISETP.GT.AND P1, PT, R9, 0x1, PT ;  /* 0x000000010900780c */ /* 0x000fc40003f24270 */
[----:B------:R-:W-:Y:S01]  /*178a0*/  IADD3 R4, R4, 0x1, RZ ;  /* 0x0000000104047810 */ /* 0x000fe20007ffe0ff */
[----:B------:R-:W-:Y:S01]  /*178b0*/  ULEA UR4, UR8, UR17, 0xe ;  /* 0x0000001108047291 */ /* 0x000fe2000f8e703f */
[----:B------:R-:W-:Y:S01]  /*178c0*/  IADD3 R12, R12, 0x40, RZ ;  /* 0x000000400c0c7810 */ /* 0x000fe20007ffe0ff */
[----:B------:R-:W-:Y:S01]  /*178d0*/  ULEA UR8, UR8, UR18, 0xf ;  /* 0x0000001208087291 */ /* 0x000fe2000f8e783f */
[C---:B------:R-:W-:Y:S01]  /*178e0*/  ISETP.NE.AND P0, PT, R4.reuse, 0x3, PT ;  /* 0x000000030400780c */ /* 0x040fe20003f05270 */
[----:B------:R-:W-:Y:S02]  /*178f0*/  ULEA UR4, UR4, UR18, 0x1 ;  /* 0x0000001204047291 */ /* 0x000fe4000f8e083f */
[----:B------:R-:W-:Y:S01]  /*17900*/  UIADD3 UR9, UR9, 0x38480, URZ ;  /* 0x0003848009097890 */ /* 0x000fe2000fffe03f */
[----:B------:R-:W-:Y:S01]  /*17910*/  SEL R6, RZ, 0x1, P0 ;  /* 0x00000001ff067807 */ /* 0x000fe20000000000 */
[----:B------:R-:W-:Y:S01]  /*17920*/  UIADD3 UR4, UR4, 0x18000, URZ ;  /* 0x0001800004047890 */ /* 0x000fe2000fffe03f */
[----:B------:R-:W-:Y:S01]  /*17930*/  SEL R4, R4, RZ, P0 ;  /* 0x000000ff04047207 */ /* 0x000fe20000000000 */
[----:B------:R-:W-:Y:S01]  /*17940*/  UMOV UR6, UR10 ;  /* 0x0000000a00067c82 */ /* 0x000fe20008000000 */
[----:B------:R-:W-:-:S02]  /*17950*/  LOP3.LUT R3, R3, R6, RZ, 0x3c, !PT ;  /* 0x0000000603037212 */ /* 0x000fc400078e3cff */
[----:B------:R-:W-:Y:S02]  /*17960*/  UMOV UR5, UR9 ;  /* 0x0000000900057c82 */ /* 0x000fe40008000000 */
[----:B------:R2:W-:Y:S02]  /*17970*/  UTMALDG.2D [UR8], [UR12], desc[UR24] ;  /* 0x000018080c0075b4 */ /* 0x0005e40008009000 */
[----:B------:R2:W-:Y:S02]  /*17980*/  UTMALDG.2D.MULTICAST [UR4], [UR14], UR23, desc[UR24] ;  /* 0x000018040e0073b4 */ /* 0x0005e40008009817 */
[----:B--2---:R-:W-:Y:S05]  /*17990*/  @P1 BRA `(.L_x_298) ;  /* 0xfffffffc00641947 */ /* 0x004fea000383ffff */
.L_x_295:
[----:B------:R-:W-:Y:S05]  /*179a0*/  BSYNC B1 ;  /* 0x0000000000017941 */ /* 0x000fea0003800000 */
.L_x_294:
[----:B------:R-:W-:Y:S01]  /*179b0*/  LOP3.LUT P1, RZ, R2, 0xff, RZ, 0xc0, !PT ;  /* 0x000000ff02ff7812 */ /* 0x000fe2000782c0ff */
[----:B------:R-:W-:Y:S01]  /*179c0*/  IMAD.IADD R0, R7, 0x1, R0 ;  /* 0x0000000107007824 */ /* 0x000fe200078e0200 */
[----:B------:R-:W-:-:S03]  /*179d0*/  MOV R4, UR22 ;  /* 0x0000001600047c02 */ /* 0x000fc60008000f00 */
[C---:B------:R-:W-:Y:S01]  /*179e0*/  IMAD.WIDE.U32 R2, R0.reuse, -0x55555555, RZ ;  /* 0xaaaaaaab00027825 */ /* 0x040fe200078e00ff */
[----:B------:R-:W-:Y:S02]  /*179f0*/  ISETP.GT.U32.AND P0, PT, R0, 0x2, PT ;  /* 0x000000020000780c */ /* 0x000fe40003f04070 */
[----:B------:R-:W-:Y:S02]  /*17a00*/  ISETP.NE.AND P2, PT, R4, 0x3, PT ;  /* 0x000000030400780c */ /* 0x000fe40003f45270 */
[C---:B------:R-:W-:Y:S02]  /*17a10*/  ISETP.LT.U32.AND P0, PT, R7.reuse, 0x3, P0 ;  /* 0x000000030700780c */ /* 0x040fe40000701070 */
[----:B------:R-:W-:Y:S01]  /*17a20*/  SHF.R.U32.HI R3, RZ, 0x1, R3 ;  /* 0x00000001ff037819 */ /* 0x000fe20000011603 */
[----:B------:R-:W-:Y:S01]  /*17a30*/  @P1 SYNCS.ARRIVE.TRANS64.A1T0 RZ, [UR18+0x384f8], RZ ;  /* 0x0384f8ffffff19a7 */ /* 0x000fe20008100012 */
[----:B------:R-:W-:Y:S02]  /*17a40*/  ISETP.GE.U32.AND P1, PT, R7, 0x3, PT ;  /* 0x000000030700780c */ /* 0x000fe40003f26070 */
[----:B-1----:R-:W-:Y:S01]  /*17a50*/  SEL R5, RZ, 0x1, !P0 ;  /* 0x00000001ff057807 */ /* 0x002fe20004000000 */
[----:B------:R-:W-:-:S03]  /*17a60*/  IMAD R0, R3, -0x3, R0 ;  /* 0xfffffffd03007824 */ /* 0x000fc600078e0200 */
[----:B------:R-:W-:-:S07]  /*17a70*/  LOP3.LUT R10, R10, R5, RZ, 0x3c, !PT ;  /* 0x000000050a0a7212 */ /* 0x000fce00078e3cff */
[----:B------:R-:W-:Y:S01]  /*17a80*/  @P1 LOP3.LUT R10, R10, 0x1, R3, 0x78, !PT ;  /* 0x000000010a0a1812 */ /* 0x000fe200078e7803 */
[----:B------:R-:W-:Y:S06]  /*17a90*/  @!P2 BRA `(.L_x_299) ;  /* 0x000000000004a947 */ /* 0x000fec0003800000 */
[----:B------:R-:W-:Y:S01]  /*17aa0*/  BPT.TRAP 0x1 ;  /* 0x000000040000795c */ /* 0x000fe20000300000 */
.L_x_299:
[C---:B------:R-:W-:Y:S01]  /*17ab0*/  LEA R3, R19.reuse, UR18, 0x3 ;  /* 0x0000001213037c11 */ /* 0x040fe2000f8e18ff */
[----:B------:R-:W-:Y:S01]  /*17ac0*/  BSSY B1, `(.L_x_300) ;  /* 0x0000005000017945 */ /* 0x000fe20003800000 */
[----:B------:R-:W-:Y:S02]  /*17ad0*/  SHF.L.U32 R2, R20, 0x1f, RZ ;  /* 0x0000001f14027819 */ /* 0x000fe400000006ff */
[----:B------:R-:W-:Y:S02]  /*17ae0*/  LEA R4, R19, UR18, 0x4 ;  /* 0x0000001213047c11 */ /* 0x000fe4000f8e20ff */
[----:B------:R-:W1:Y:S02]  /*17af0*/  SYNCS.PHASECHK.TRANS64.TRYWAIT P0, [R3+URZ+0x38400], R2 ;  /* 0x03840002030075a7 */ /* 0x000e64000800017f */
[----:B-1----:R-:W-:Y:S05]  /*17b00*/  @!P0 BRA `(.L_x_301) ;  /* 0x0000003c008c8947 */ /* 0x002fea0003800000 */
.L_x_398:
[----:B------:R-:W-:Y:S05]  /*17b10*/  BSYNC B1 ;  /* 0x0000000000017941 */ /* 0x000fea0003800000 */
.L_x_300:
[----:B------:R-:W2:Y:S01]  /*17b20*/  LDS.128 R4, [R4+0x38500] ;  /* 0x0385000004047984 */ /* 0x000ea20000000c00 */
[----:B------:R-:W-:Y:S01]  /*17b30*/  @!PT LDS RZ, [RZ] ;  /* 0x00000000fffff984 */ /* 0x000fe20000000800 */
[----:B------:R-:W-:Y:S01]  /*17b40*/  @!PT LDS RZ, [RZ] ;  /* 0x00000000fffff984 */ /* 0x000fe20000000800 */
[----:B------:R-:W-:Y:S01]  /*17b50*/  @!PT LDS RZ, [RZ] ;  /* 0x00000000fffff984 */ /* 0x000fe20000000800 */
[----:B------:R-:W-:Y:S01]  /*17b60*/  @!PT LDS RZ, [RZ] ;  /* 0x00000000fffff984 */ /* 0x000fe20000000800 */
[----:B------:R3:W-:Y:S06]  /*17b70*/  MEMBAR.ALL.CTA ;  /* 0x0000000000007992 */ /* 0x0007ec0000008000 */
[----:B---3--:R-:W3:Y:S01]  /*17b80*/  FENCE.VIEW.ASYNC.S ;  /* 0x00000000000073c6 */ /* 0x008ee20000000000 */
[----:B--2---:R-:W-:Y:S01]  /*17b90*/  IMAD.MOV.U32 R17, RZ, RZ, R5 ;  /* 0x000000ffff117224 */ /* 0x004fe200078e0005 */
[----:B------:R-:W-:Y:S01]  /*17ba0*/  MOV R16, R4 ;  /* 0x0000000400107202 */ /* 0x000fe20000000f00 */
[----:B---3--:R-:W-:Y:S06]  /*17bb0*/  @!P2 BRA `(.L_x_302) ;  /* 0x000000000004a947 */ /* 0x008fec0003800000 */
[----:B------:R-:W-:Y:S01]  /*17bc0*/  BPT.TRAP 0x1 ;  /* 0x000000040000795c */ /* 0x000fe20000300000 */
.L_x_302:
[----:B------:R-:W2:Y:S01]  /*17bd0*/  S2R R5, SR_CgaCtaId ;  /* 0x0000000000057919 */ /* 0x000ea20000008800 */
[----:B------:R-:W-:Y:S01]  /*17be0*/  ISETP.NE.AND P0, PT, R7, RZ, PT ;  /* 0x000000ff0700720c */ /* 0x000fe20003f05270 */
[----:B-1----:R-:W-:Y:S01]  /*17bf0*/  VIADD R2, R3, 0x38440 ;  /* 0x0003844003027836 */ /* 0x002fe20000000000 */
[CC--:B------:R-:W-:Y:S02]  /*17c00*/  ISETP.NE.AND P1, PT, R6.reuse, R18.reuse, PT ;  /* 0x000000120600720c */ /* 0x0c0fe40003f25270 */
[----:B------:R-:W-:Y:S02]  /*17c10*/  ISETP.EQ.OR P0, PT, R6, R18, !P0 ;  /* 0x000000120600720c */ /* 0x000fe40004702670 */
[----:B--2---:R-:W-:-:S04]  /*17c20*/  PRMT R2, R5, 0x654, R2 ;  /* 0x0000065405027816 */ /* 0x004fc80000000002 */
[----:B------:R1:W-:Y:S07]  /*17c30*/  SYNCS.ARRIVE.TRANS64.RED.A1T0 RZ, [R2+URZ], RZ ;  /* 0x000000ff02ff79a7 */ /* 0x0003ee000810043f */
[----:B------:R-:W-:Y:S05]  /*17c40*/  @P0 BRA `(.L_x_303) ;  /* 0x0000000400a40947 */ /* 0x000fea0003800000 */
[----:B-1----:R-:W1:Y:S02]  /*17c50*/  LDC.64 R2, c[0x0][0x290] ;  /* 0x0000a400ff027b82 */ /* 0x002e640000000a00 */
[----:B-1----:R-:W-:-:S05]  /*17c60*/  IMAD.WIDE R2, R6, 0xc, R2 ;  /* 0x0000000c06027825 */ /* 0x002fca00078e0202 */
[----:B------:R1:W5:Y:S01]  /*17c70*/  LDG.E R11, desc[UR56][R2.64+0x8] ;  /* 0x00000838020b7981 */ /* 0x000362000c1e1900 */
[----:B------:R-:W-:-:S03]  /*17c80*/  UMOV UR4, 0xffffffff ;  /* 0xffffffff00047882 */ /* 0x000fc60000000000 */
[----:B------:R-:W-:Y:S05]  /*17c90*/  BRA.DIV UR4, `(.L_x_304) ;  /* 0x0000003e043c7947 */ /* 0x000fea000b800000 */
[----:B------:R-:W-:-:S13]  /*17ca0*/  ELECT P6, URZ, PT ;  /* 0x00000000003f782f */ /* 0x000fda00038c0000 */
.L_x_401:
[----:B------:R-:W-:Y:S04]  /*17cb0*/  BSSY B1, `(.L_x_305) ;  /* 0x000004f000017945 */ /* 0x000fe80003800000 */
[----:B------:R-:W-:Y:S05]  /*17cc0*/  @!P6 BRA `(.L_x_306) ;  /* 0x000000040034e947 */ /* 0x000fea0003800000 */
[----:B------:R-:W-:Y:S01]  /*17cd0*/  SHF.R.S32.HI R23, RZ, 0x1f, R6 ;  /* 0x0000001fff177819 */ /* 0x000fe20000011406 */
[----:B------:R-:W-:Y:S01]  /*17ce0*/  ULDC.64 UR4, c[0x0][0x510] ;  /* 0x0001440000047ab9 */ /* 0x000fe20000000a00 */
[C---:B------:R-:W-:Y:S01]  /*17cf0*/  SHF.L.U32 R22, R6.reuse, 0x3, RZ ;  /* 0x0000000306167819 */ /* 0x040fe200000006ff */
[----:B------:R-:W-:Y:S01]  /*17d00*/  ULDC.64 UR6, c[0x0][0x520] ;  /* 0x0001480000067ab9 */ /* 0x000fe20000000a00 */
[----:B------:R-:W-:Y:S01]  /*17d10*/  SHF.L.U64.HI R23, R6, 0x3, R23 ;  /* 0x0000000306177819 */ /* 0x000fe20000010217 */
[----:B------:R-:W2:Y:S01]  /*17d20*/  LDG.E R18, desc[UR56][R2.64] ;  /* 0x0000003802127981 */ /* 0x000ea2000c1e1900 */
[C---:B------:R-:W-:Y:S02]  /*17d30*/  IADD3 R8, P0, R22.reuse, UR4, RZ ;  /* 0x0000000416087c10 */ /* 0x040fe4000ff1e0ff */
[----:B------:R-:W-:Y:S02]  /*17d40*/  IADD3 R4, P2, R22, UR6, RZ ;  /* 0x0000000616047c10 */ /* 0x000fe4000ff5e0ff */
[C---:B------:R-:W-:Y:S01]  /*17d50*/  IADD3.X R9, R23.reuse, UR5, RZ, P0, !PT ;  /* 0x0000000517097c10 */ /* 0x040fe200087fe4ff */
[----:B------:R-:W-:Y:S01]  /*17d60*/  ULDC.64 UR4, c[0x0][0x518] ;  /* 0x0001460000047ab9 */ /* 0x000fe20000000a00 */
[----:B------:R-:W-:-:S03]  /*17d70*/  IADD3.X R5, R23, UR7, RZ, P2, !PT ;  /* 0x0000000717057c10 */ /* 0x000fc600097fe4ff */
[----:B------:R-:W3:Y:S04]  /*17d80*/  LDG.E.64 R14, desc[UR56][R8.64] ;  /* 0x00000038080e7981 */ /* 0x000ee8000c1e1b00 */
[----:B------:R4:W2:Y:S02]  /*17d90*/  LDG.E.64 R12, desc[UR56][R4.64] ;  /* 0x00000038040c7981 */ /* 0x0008a4000c1e1b00 */
[----:B----4-:R-:W-:-:S04]  /*17da0*/  IADD3 R4, P0, R22, UR4, RZ ;  /* 0x0000000416047c10 */ /* 0x010fc8000ff1e0ff */
[----:B------:R-:W-:Y:S01]  /*17db0*/  IADD3.X R5, R23, UR5, RZ, P0, !PT ;  /* 0x0000000517057c10 */ /* 0x000fe200087fe4ff */
[----:B------:R-:W-:-:S04]  /*17dc0*/  ULDC.64 UR4, c[0x0][0x528] ;  /* 0x00014a0000047ab9 */ /* 0x000fc80000000a00 */
[----:B------:R4:W2:Y:S02]  /*17dd0*/  LDG.E.64 R8, desc[UR56][R4.64] ;  /* 0x0000003804087981 */ /* 0x0008a4000c1e1b00 */
[----:B----4-:R-:W-:-:S04]  /*17de0*/  IADD3 R4, P0, R22, UR4, RZ ;  /* 0x0000000416047c10 */ /* 0x010fc8000ff1e0ff */
[----:B------:R-:W-:-:S06]  /*17df0*/  IADD3.X R5, R23, UR5, RZ, P0, !PT ;  /* 0x0000000517057c10 */ /* 0x000fcc00087fe4ff */
[----:B------:R-:W4:Y:S04]  /*17e00*/  LDG.E.64 R4, desc[UR56][R4.64] ;  /* 0x0000003804047981 */ /* 0x000f28000c1e1b00 */
[----:B---3--:R-:W-:Y:S04]  /*17e10*/  STS.64 [UR20], R14 ;  /* 0x0000000eff007988 */ /* 0x008fe80008000a14 */
[----:B--2---:R-:W-:Y:S04]  /*17e20*/  STS.64 [UR21], R12 ;  /* 0x0000000cff007988 */ /* 0x004fe80008000a15 */
[----:B------:R-:W2:Y:S01]  /*17e30*/  LDS R22, [UR20+0x1c] ;  /* 0x00001c14ff167984 */ /* 0x000ea20008000800 */
[----:B------:R-:W-:-:S04]  /*17e40*/  SHF.L.U64.HI R27, R8, 0x1, R9 ;  /* 0x00000001081b7819 */ /* 0x000fc80000010209 */
[----:B------:R-:W-:-:S04]  /*17e50*/  LOP3.LUT R27, R27, 0x1fffffff, RZ, 0xc0, !PT ;  /* 0x1fffffff1b1b7812 */ /* 0x000fc800078ec0ff */
[----:B------:R-:W-:-:S04]  /*17e60*/  SHF.R.U32.HI R9, RZ, 0x4, R27 ;  /* 0x00000004ff097819 */ /* 0x000fc8000001161b */
[----:B--2---:R-:W-:Y:S02]  /*17e70*/  LOP3.LUT R24, R22, 0xf, R9, 0xb8, !PT ;  /* 0x0000000f16187812 */ /* 0x004fe400078eb809 */
[----:B------:R1:W2:Y:S04]  /*17e80*/  LDG.E R9, desc[UR56][R2.64+0x4] ;  /* 0x0000043802097981 */ /* 0x0002a8000c1e1900 */
[----:B------:R-:W-:Y:S04]  /*17e90*/  STS [UR20+0x1c], R24 ;  /* 0x00001c18ff007988 */ /* 0x000fe80008000814 */
[----:B------:R-:W3:Y:S02]  /*17ea0*/  LDS R25, [UR20+0x1c] ;  /* 0x00001c14ff197984 */ /* 0x000ee40008000800 */
[----:B---3--:R-:W-:-:S05]  /*17eb0*/  LOP3.LUT R25, R25, 0xf0, RZ, 0xb8, !PT ;  /* 0x000000f019197812 */ /* 0x008fca00078eb8ff */
[----:B------:R-:W-:Y:S04]  /*17ec0*/  STS [UR20+0x1c], R25 ;  /* 0x00001c19ff007988 */ /* 0x000fe80008000814 */
[----:B------:R-:W3:Y:S01]  /*17ed0*/  LDS R23, [UR20+0x1c] ;  /* 0x00001c14ff177984 */ /* 0x000ee20008000800 */
[----:B------:R-:W-:-:S05]  /*17ee0*/  IMAD.U32 R22, RZ, RZ, UR20 ;  /* 0x00000014ff167e24 */ /* 0x000fca000f8e00ff */
[----:B------:R-:W-:Y:S02]  /*17ef0*/  SHF.R.U64 R22, R22, 0x4, RZ ;  /* 0x0000000416167819 */ /* 0x000fe400000012ff */
[----:B---3--:R-:W-:-:S05]  /*17f00*/  LOP3.LUT R23, R23, 0xf00, RZ, 0xb8, !PT ;  /* 0x00000f0017177812 */ /* 0x008fca00078eb8ff */
[----:B------:R-:W-:Y:S04]  /*17f10*/  STS.64 [UR20+0x18], R22 ;  /* 0x00001816ff007988 */ /* 0x000fe80008000a14 */
[----:B------:R-:W1:Y:S01]  /*17f20*/  LDS R26, [UR20+0x1c] ;  /* 0x00001c14ff1a7984 */ /* 0x000e620008000800 */
[----:B------:R-:W-:-:S04]  /*17f30*/  SHF.L.U32 R24, R8, 0x1, RZ ;  /* 0x0000000108187819 */ /* 0x000fc800000006ff */
[----:B------:R-:W-:Y:S01]  /*17f40*/  LOP3.LUT R24, R24, 0xfffffffe, RZ, 0xc0, !PT ;  /* 0xfffffffe18187812 */ /* 0x000fe200078ec0ff */
[----:B-----5:R-:W-:Y:S01]  /*17f50*/  VIADD R12, R11, 0xffffffff ;  /* 0xffffffff0b0c7836 */ /* 0x020fe20000000000 */
[----:B------:R-:W-:Y:S02]  /*17f60*/  CS2R R14, SRZ ;  /* 0x00000000000e7805 */ /* 0x000fe4000001ff00 */
[----:B------:R-:W-:Y:S02]  /*17f70*/  IADD3 R13, R18, -0x1, RZ ;  /* 0xffffffff120d7810 */ /* 0x000fe40007ffe0ff */
[----:B------:R-:W-:Y:S01]  /*17f80*/  SHF.R.U64 R24, R24, 0x4, R27 ;  /* 0x0000000418187819 */ /* 0x000fe2000000121b */
[----:B------:R-:W-:Y:S04]  /*17f90*/  STS [UR20+0x10], R22 ;  /* 0x00001016ff007988 */ /* 0x000fe80008000814 */
[----:B------:R-:W-:Y:S04]  /*17fa0*/  STS [UR20+0x14], R22 ;  /* 0x00001416ff007988 */ /* 0x000fe80008000814 */
[----:B------:R-:W-:Y:S04]  /*17fb0*/  STS.128 [UR20+0x20], R12 ;  /* 0x0000200cff007988 */ /* 0x000fe80008000c14 */
[----:B------:R-:W-:Y:S04]  /*17fc0*/  STS [UR20+0xc], R24 ;  /* 0x00000c18ff007988 */ /* 0x000fe80008000814 */
[----:B------:R-:W-:Y:S01]  /*17fd0*/  STS [UR20+0x30], RZ ;  /* 0x000030ffff007988 */ /* 0x000fe20008000814 */
[----:B-1----:R-:W-:-:S05]  /*17fe0*/  LOP3.LUT R2, R26, 0xf000, RZ, 0xb8, !PT ;  /* 0x0000f0001a027812 */ /* 0x002fca00078eb8ff */
[----:B------:R-:W-:Y:S04]  /*17ff0*/  STS [UR20+0x1c], R2 ;  /* 0x00001c02ff007988 */ /* 0x000fe80008000814 */
[----:B------:R-:W1:Y:S01]  /*18000*/  LDS R3, [UR21+0x1c] ;  /* 0x00001c15ff037984 */ /* 0x000e620008000800 */
[----:B----4-:R-:W-:-:S04]  /*18010*/  SHF.L.U64.HI R18, R4, 0x1, R5 ;  /* 0x0000000104127819 */ /* 0x010fc80000010205 */
[----:B------:R-:W-:-:S04]  /*18020*/  LOP3.LUT R18, R18, 0x1fffffff, RZ, 0xc0, !PT ;  /* 0x1fffffff12127812 */ /* 0x000fc800078ec0ff */
[----:B------:R-:W-:-:S04]  /*18030*/  SHF.R.U32.HI R8, RZ, 0x4, R18 ;  /* 0x00000004ff087819 */ /* 0x000fc80000011612 */
[----:B-1----:R-:W-:-:S05]  /*18040*/  LOP3.LUT R5, R3, 0xf, R8, 0xb8, !PT ;  /* 0x0000000f03057812 */ /* 0x002fca00078eb808 */
[----:B------:R-:W-:Y:S04]  /*18050*/  STS [UR21+0x1c], R5 ;  /* 0x00001c05ff007988 */ /* 0x000fe80008000815 */
[----:B------:R-:W1:Y:S02]  /*18060*/  LDS R8, [UR21+0x1c] ;  /* 0x00001c15ff087984 */ /* 0x000e640008000800 */
[----:B-1----:R-:W-:-:S05]  /*18070*/  LOP3.LUT R8, R8, 0xf0, RZ, 0xb8, !PT ;  /* 0x000000f008087812 */ /* 0x002fca00078eb8ff */
[----:B------:R-:W-:Y:S04]  /*18080*/  STS [UR21+0x1c], R8 ;  /* 0x00001c08ff007988 */ /* 0x000fe80008000815 */
[----:B------:R-:W1:Y:S01]  /*18090*/  LDS R3, [UR21+0x1c] ;  /* 0x00001c15ff037984 */ /* 0x000e620008000800 */
[----:B------:R-:W-:-:S05]  /*180a0*/  IMAD.U32 R2, RZ, RZ, UR21 ;  /* 0x00000015ff027e24 */ /* 0x000fca000f8e00ff */
[----:B------:R-:W-:Y:S02]  /*180b0*/  SHF.R.U64 R2, R2, 0x4, RZ ;  /* 0x0000000402027819 */ /* 0x000fe400000012ff */
[----:B-1----:R-:W-:-:S05]  /*180c0*/  LOP3.LUT R3, R3, 0xf00, RZ, 0xb8, !PT ;  /* 0x00000f0003037812 */ /* 0x002fca00078eb8ff */
[----:B------:R-:W-:Y:S04]  /*180d0*/  STS.64 [UR21+0x18], R2 ;  /* 0x00001802ff007988 */ /* 0x000fe80008000a15 */
[----:B------:R-:W1:Y:S01]  /*180e0*/  LDS R22, [UR21+0x1c] ;  /* 0x00001c15ff167984 */ /* 0x000e620008000800 */
[----:B------:R-:W-:-:S04]  /*180f0*/  SHF.L.U32 R4, R4, 0x1, RZ ;  /* 0x0000000104047819 */ /* 0x000fc800000006ff */
[----:B------:R-:W-:Y:S01]  /*18100*/  LOP3.LUT R5, R4, 0xfffffffe, RZ, 0xc0, !PT ;  /* 0xfffffffe04057812 */ /* 0x000fe200078ec0ff */
[----:B--2---:R-:W-:-:S03]  /*18110*/  VIADD R13, R9, 0xffffffff ;  /* 0xffffffff090d7836 */ /* 0x004fc60000000000 */
[----:B------:R-:W-:Y:S01]  /*18120*/  SHF.R.U64 R5, R5, 0x4, R18 ;  /* 0x0000000405057819 */ /* 0x000fe20000001212 */
[----:B------:R2:W-:Y:S04]  /*18130*/  STS [UR21+0x10], R2 ;  /* 0x00001002ff007988 */ /* 0x0005e80008000815 */
[----:B------:R2:W-:Y:S04]  /*18140*/  STS.128 [UR21+0x20], R12 ;  /* 0x0000200cff007988 */ /* 0x0005e80008000c15 */
[----:B------:R2:W-:Y:S04]  /*18150*/  STS [UR21+0xc], R5 ;  /* 0x00000c05ff007988 */ /* 0x0005e80008000815 */
[----:B------:R2:W-:Y:S04]  /*18160*/  STS [UR21+0x14], R2 ;  /* 0x00001402ff007988 */ /* 0x0005e80008000815 */
[----:B------:R-:W-:Y:S01]  /*18170*/  STS [UR21+0x30], RZ ;  /* 0x000030ffff007988 */ /* 0x000fe20008000815 */
[----:B-1----:R-:W-:-:S05]  /*18180*/  LOP3.LUT R4, R22, 0xf000, RZ, 0xb8, !PT ;  /* 0x0000f00016047812 */ /* 0x002fca00078eb8ff */
[----:B------:R2:W-:Y:S02]  /*18190*/  STS [UR21+0x1c], R4 ;  /* 0x00001c04ff007988 */ /* 0x0005e40008000815 */
.L_x_306:
[----:B------:R-:W-:Y:S05]  /*181a0*/  BSYNC B1 ;  /* 0x0000000000017941 */ /* 0x000fea0003800000 */
.L_x_305:
[----:B------:R-:W-:-:S03]  /*181b0*/  UMOV UR4, 0xffffffff ;  /* 0xffffffff00047882 */ /* 0x000fc60000000000 */
[----:B------:R-:W-:Y:S05]  /*181c0*/  BRA.DIV UR4, `(.L_x_307) ;  /* 0x0000003a04107947 */ /* 0x000fea000b800000 */
[----:B------:R-:W-:Y:S01]  /*181d0*/  ELECT P6, URZ, PT ;  /* 0x00000000003f782f */ /* 0x000fe200038c0000 */
[----:B------:R-:W-:-:S12]  /*181e0*/  NOP ;  /* 0x0000000000007918 */ /* 0x000fd80000000000 */
.L_x_405:
[----:B-12---:R-:W1:Y:S02]  /*181f0*/  S2R R2, SR_LANEID ;  /* 0x0000000000027919 */ /* 0x006e640000000000 */
[----:B-1----:R-:W-:-:S04]  /*18200*/  SHF.L.U32 R8, R2, 0x2, RZ ;  /* 0x0000000202087819 */ /* 0x002fc800000006ff */
[C---:B------:R-:W-:Y:S01]  /*18210*/  IADD3 R4, P0, R8.reuse, UR12, RZ ;  /* 0x0000000c08047c10 */ /* 0x040fe2000ff1e0ff */
[----:B------:R1:W2:Y:S01]  /*18220*/  LDS R9, [R8+UR20] ;  /* 0x0000001408097984 */ /* 0x0002a20008000800 */
[----:B------:R-:W-:-:S03]  /*18230*/  IADD3 R2, P2, R8, UR14, RZ ;  /* 0x0000000e08027c10 */ /* 0x000fc6000ff5e0ff */
[----:B------:R1:W3:Y:S01]  /*18240*/  LDS R13, [R8+UR20+0x80] ;  /* 0x00008014080d7984 */ /* 0x0002e20008000800 */
[----:B------:R-:W-:Y:S09]  /*18250*/  @!P6 BRA `(.L_x_308) ;  /* 0x000000000008e947 */ /* 0x000ff20003800000 */
[----:B------:R0:W-:Y:S01]  /*18260*/  UTMACMDFLUSH ;  /* 0x00000000000079b7 */ /* 0x0001e20000000000 */
[----:B------:R-:W-:-:S04]  /*18270*/  DEPBAR.LE SB0, 0x0 ;  /* 0x000080000000791a */ /* 0x000fc80000000000 */
.L_x_308:
[----:B------:R-:W-:Y:S01]  /*18280*/  IMAD.X R5, RZ, RZ, UR13, P0 ;  /* 0x0000000dff057e24 */ /* 0x000fe200080e06ff */
[----:B------:R-:W-:Y:S01]  /*18290*/  IADD3.X R3, RZ, UR15, RZ, P2, !PT ;  /* 0x0000000fff037c10 */ /* 0x000fe200097fe4ff */
[----:B------:R-:W-:Y:S05]  /*182a0*/  WARPSYNC.ALL ;  /* 0x0000000000007948 */ /* 0x000fea0003800000 */
[----:B--2---:R2:W5:Y:S04]  /*182b0*/  ATOMG.E.EXCH.STRONG.GPU PT, RZ, [R4], R9 ;  /* 0x0000000904ff73a8 */ /* 0x00456800041ee100 */
[----:B---3--:R2:W5:Y:S01]  /*182c0*/  ATOMG.E.EXCH.STRONG.GPU PT, RZ, [R2], R13 ;  /* 0x0000000d02ff73a8 */ /* 0x00856200041ee100 */
[----:B------:R-:W-:-:S07]  /*182d0*/  IMAD.MOV.U32 R18, RZ, RZ, R6 ;  /* 0x000000ffff127224 */ /* 0x000fce00078e0006 */
.L_x_303:
[----:B------:R-:W-:Y:S02]  /*182e0*/  ISETP.NE.AND P2, PT, R7, RZ, PT ;  /* 0x000000ff0700720c */ /* 0x000fe40003f45270 */
[----:B------:R-:W-:Y:S02]  /*182f0*/  IADD3 R19, R19, 0x1, RZ ;  /* 0x0000000113137810 */ /* 0x000fe40007ffe0ff */
[----:B--2---:R-:W-:Y:S02]  /*18300*/  SEL R3, RZ, 0x1, !P1 ;  /* 0x00000001ff037807 */ /* 0x004fe40004800000 */
[----:B------:R-:W-:Y:S02]  /*18310*/  ISETP.NE.AND P0, PT, R19, 0x8, PT ;  /* 0x000000081300780c */ /* 0x000fe40003f05270 */
[----:B-1----:R-:W-:Y:S02]  /*18320*/  PRMT R2, RZ, 0x7610, R2 ;  /* 0x00007610ff027816 */ /* 0x002fe40000000002 */
[----:B------:R-:W-:-:S02]  /*18330*/  SEL R5, RZ, 0x1, P0 ;  /* 0x00000001ff057807 */ /* 0x000fc40000000000 */
[----:B------:R-:W-:Y:S02]  /*18340*/  SEL R19, R19, RZ, P0 ;  /* 0x000000ff13137207 */ /* 0x000fe40000000000 */
[----:B------:R-:W-:Y:S01]  /*18350*/  LOP3.LUT R20, R20, R5, RZ, 0x3c, !PT ;  /* 0x0000000514147212 */ /* 0x000fe200078e3cff */
[----:B------:R-:W-:Y:S06]  /*18360*/  @P2 BRA `(.L_x_309) ;  /* 0xfffffff000882947 */ /* 0x000fec000383ffff */
[----:B------:R-:W-:Y:S05]  /*18370*/  BSYNC B0 ;  /* 0x0000000000007941 */ /* 0x000fea0003800000 */
.L_x_290:
[----:B------:R-:W-:-:S03]  /*18380*/  UMOV UR4, 0xffffffff ;  /* 0xffffffff00047882 */ /* 0x000fc60000000000 */
[----:B------:R-:W-:Y:S05]  /*18390*/  BRA.DIV UR4, `(.L_x_310) ;  /* 0x0000003604cc7947 */ /* 0x000fea000b800000 */
[----:B-----5:R-:W-:-:S13]  /*183a0*/  ELECT P6, URZ, PT ;  /* 0x00000000003f782f */ /* 0x020fda00038c0000 */
.L_x_408:
[----:B------:R-:W-:Y:S04]  /*183b0*/  BSSY B0, `(.L_x_311) ;  /* 0x0000021000007945 */ /* 0x000fe80003800000 */
[----:B------:R-:W-:Y:S05]  /*183c0*/  @!P6 BRA `(.L_x_312) ;  /* 0x00000000007ce947 */ /* 0x000fea0003800000 */
[----:B------:R-:W-:-:S04]  /*183d0*/  ULOP3.LUT UR4, UR52, 0x2, URZ, 0xfc, !UPT ;  /* 0x0000000234047892 */ /* 0x000fc8000f8efc3f */
[----:B------:R-:W-:-:S06]  /*183e0*/  UISETP.NE.AND UP0, UPT, UR4, 0x3, UPT ;  /* 0x000000030400788c */ /* 0x000fcc000bf05270 */
[----:B------:R-:W-:-:S13]  /*183f0*/  PLOP3.LUT P0, PT, PT, PT, UP0, 0x80, 0x0 ;  /* 0x000000000000781c */ /* 0x000fda0003f0f008 */
[----:B------:R-:W-:Y:S05]  /*18400*/  @!P0 BRA `(.L_x_313) ;  /* 0x0000000000048947 */ /* 0x000fea0003800000 */
[----:B------:R-:W-:Y:S01]  /*18410*/  BPT.TRAP 0x1 ;  /* 0x000000040000795c */ /* 0x000fe20000300000 */
.L_x_313:
[----:B------:R-:W-:Y:S01]  /*18420*/  IMAD.U32 R3, RZ, RZ, UR18 ;  /* 0x00000012ff037e24 */ /* 0x000fe2000f8e00ff */
[----:B------:R-:W-:-:S04]  /*18430*/  SHF.L.U32 R2, R10, 0x1f, RZ ;  /* 0x0000001f0a027819 */ /* 0x000fc800000006ff */
[----:B------:R-:W-:-:S05]  /*18440*/  IADD3 R3, R3, 0x38498, RZ ;  /* 0x0003849803037810 */ /* 0x000fca0007ffe0ff */
[C---:B------:R-:W-:Y:S01]  /*18450*/  IMAD R7, R0.reuse, 0x8, R3 ;  /* 0x0000000800077824 */ /* 0x040fe200078e0203 */
[----:B------:R-:W-:-:S03]  /*18460*/  IADD3 R0, R0, 0x1, RZ ;  /* 0x0000000100007810 */ /* 0x000fc60007ffe0ff */
[----:B------:R-:W1:Y:S01]  /*18470*/  SYNCS.PHASECHK.TRANS64.TRYWAIT P0, [R7+URZ], R2 ;  /* 0x00000002070075a7 */ /* 0x000e62000800017f */
[----:B------:R-:W-:-:S04]  /*18480*/  ISETP.NE.AND P1, PT, R0, 0x3, PT ;  /* 0x000000030000780c */ /* 0x000fc80003f25270 */
[----:B------:R-:W-:Y:S02]  /*18490*/  SEL R5, RZ, 0x1, P1 ;  /* 0x00000001ff057807 */ /* 0x000fe40000800000 */
[----:B------:R-:W-:Y:S02]  /*184a0*/  SEL R0, R0, RZ, P1 ;  /* 0x000000ff00007207 */ /* 0x000fe40000800000 */
[----:B------:R-:W-:-:S03]  /*184b0*/  LOP3.LUT R5, R10, R5, RZ, 0x3c, !PT ;  /* 0x000000050a057212 */ /* 0x000fc600078e3cff */
[----:B------:R-:W-:Y:S01]  /*184c0*/  IMAD R9, R0, 0x8, R3 ;  /* 0x0000000800097824 */ /* 0x000fe200078e0203 */
[----:B------:R-:W-:Y:S01]  /*184d0*/  SHF.L.U32 R4, R5, 0x1f, RZ ;  /* 0x0000001f05047819 */ /* 0x000fe200000006ff */
[----:B-1----:R-:W-:Y:S06]  /*184e0*/  @!P0 BRA `(.L_x_314) ;  /* 0x0000003400988947 */ /* 0x002fec0003800000 */
.L_x_409:
[----:B------:R-:W2:Y:S01]  /*184f0*/  SYNCS.PHASECHK.TRANS64.TRYWAIT P0, [R9+URZ], R4 ;  /* 0x00000004090075a7 */ /* 0x000ea2000800017f */
[----:B------:R-:W-:-:S04]  /*18500*/  IADD3 R0, R0, 0x1, RZ ;  /* 0x0000000100007810 */ /* 0x000fc80007ffe0ff */
[----:B------:R-:W-:-:S04]  /*18510*/  ISETP.NE.AND P1, PT, R0, 0x3, PT ;  /* 0x000000030000780c */ /* 0x000fc80003f25270 */
[----:B-1----:R-:W-:Y:S02]  /*18520*/  SEL R2, RZ, 0x1, P1 ;  /* 0x00000001ff027807 */ /* 0x002fe40000800000 */
[----:B------:R-:W-:Y:S02]  /*18530*/  SEL R0, R0, RZ, P1 ;  /* 0x000000ff00007207 */ /* 0x000fe40000800000 */
[----:B------:R-:W-:Y:S01]  /*18540*/  LOP3.LUT R2, R5, R2, RZ, 0x3c, !PT ;  /* 0x0000000205027212 */ /* 0x000fe200078e3cff */
[----:B--2---:R-:W-:Y:S06]  /*18550*/  @!P0 BRA `(.L_x_315) ;  /* 0x0000003400908947 */ /* 0x004fec0003800000 */
.L_x_410:
[----:B------:R-:W-:Y:S01]  /*18560*/  IMAD R3, R0, 0x8, R3 ;  /* 0x0000000800037824 */ /* 0x000fe200078e0203 */
[----:B------:R-:W-:-:S07]  /*18570*/  SHF.L.U32 R0, R2, 0x1f, RZ ;  /* 0x0000001f02007819 */ /* 0x000fce00000006ff */
.L_x_316:
[----:B--2---:R2:W3:Y:S02]  /*18580*/  SYNCS.PHASECHK.TRANS64.TRYWAIT P0, [R3+URZ], R0 ;  /* 0x00000000030075a7 */ /* 0x0044e4000800017f */
[----:B---3--:R-:W-:Y:S05]  /*18590*/  @!P0 NANOSLEEP.SYNCS 0x989680 ;  /* 0x009896800000895d */ /* 0x008fea0003900000 */
[----:B------:R-:W3:Y:S02]  /*185a0*/  @!P0 SYNCS.PHASECHK.TRANS64 P0, [R3+URZ], R0 ;  /* 0x00000000030085a7 */ /* 0x000ee4000800007f */
[----:B---3--:R-:W-:Y:S05]  /*185b0*/  @!P0 BRA `(.L_x_316) ;  /* 0xfffffffc00f08947 */ /* 0x008fea000383ffff */
.L_x_312:
[----:B------:R-:W-:Y:S05]  /*185c0*/  BSYNC B0 ;  /* 0x0000000000007941 */ /* 0x000fea0003800000 */
.L_x_311:
[----:B------:R-:W-:Y:S05]  /*185d0*/  EXIT ;  /* 0x000000000000794d */ /* 0x000fea0003800000 */
.L_x_155:
[----:B------:R-:W-:Y:S01]  /*185e0*/  PLOP3.LUT P1, PT, PT, PT, UP3, 0x80, 0x0 ;  /* 0x000000000000781c */ /* 0x000fe20003f2f038 */
[----:B------:R-:W-:Y:S01]  /*185f0*/  ULDC UR19, c[0x0][0x14] ;  /* 0x0000050000137ab9 */ /* 0x000fe20000000800 */
[----:B------:R-:W-:Y:S01]  /*18600*/  ULDC UR20, c[0x0][0x10] ;  /* 0x0000040000147ab9 */ /* 0x000fe20000000800 */
[----:B------:R-:W-:Y:S01]  /*18610*/  ULDC.64 UR12, c[0x0][0x8c8] ;  /* 0x00023200000c7ab9 */ /* 0x000fe20000000a00 */
[----:B------:R-:W-:Y:S01]  /*18620*/  UIMAD.WIDE.U32 UR20, UR39, UR20, URZ ;  /* 0x00000014271472a5 */ /* 0x000fe2000f8e003f */
[----:B------:R-:W-:Y:S01]  /*18630*/  MOV R14, 0x1 ;  /* 0x00000001000e7802 */ /* 0x000fe20000000f00 */
[----:B------:R-:W-:Y:S01]  /*18640*/  ULDC.64 UR14, c[0x0][0x8e0] ;  /* 0x00023800000e7ab9 */ /* 0x000fe20000000a00 */
[----:B------:R-:W-:Y:S01]  /*18650*/  ULDC UR24, c[0x0][0x904] ;  /* 0x0002410000187ab9 */ /* 0x000fe20000000800 */
[----:B------:R-:W-:Y:S01]  /*18660*/  UMOV UR22, 0xffffffff ;  /* 0xffffffff00167882 */ /* 0x000fe20000000000 */
[----:B------:R-:W-:Y:S01]  /*18670*/  UIADD3 UR11, UP1, UR12, -0x1, URZ ;  /* 0xffffffff0c0b7890 */ /* 0x000fe2000ff3e03f */
[----:B------:R-:W-:Y:S01]  /*18680*/  IMAD.MOV.U32 R13, RZ, RZ, RZ ;  /* 0x000000ffff0d7224 */ /* 0x000fe200078e00ff */
[----:B------:R-:W-:-:S02]  /*18690*/  UIADD3 UR12, UP2, UR14, -0x1, URZ ;  /* 0xffffffff0e0c7890 */ /* 0x000fc4000ff5e03f */
[----:B------:R-:W1:Y:S01]  /*186a0*/  @P1 S2R R2, SR_CTAID.Y ;  /* 0x0000000000021919 */ /* 0x000e620000002600 */
[----:B------:R-:W-:Y:S02]  /*186b0*/  USHF.L.U32 UR25, UR22, UR24, URZ ;  /* 0x0000001816197299 */ /* 0x000fe4000800063f */
[----:B------:R-:W-:Y:S02]  /*186c0*/  UIMAD.WIDE.U32 UR22, UR20, UR19, URZ ;  /* 0x00000013141672a5 */ /* 0x000fe4000f8e003f */
[----:B------:R-:W-:Y:S01]  /*186d0*/  UIMAD UR21, UR21, UR19, URZ ;  /* 0x00000013151572a4 */ /* 0x000fe2000f8e023f */
[----:B------:R-:W-:Y:S01]  /*186e0*/  ULDC UR18, c[0x0][0x8a8] ;  /* 0x00022a0000127ab9 */ /* 0x000fe20000000800 */
[----:B------:R-:W-:Y:S01]  /*186f0*/  UMOV UR26, 0x1 ;  /* 0x00000001001a7882 */ /* 0x000fe20000000000 */
[----:B------:R-:W-:Y:S02]  /*18700*/  UIADD3.X UR14, UR15, -0x1, URZ, UP2, !UPT ;  /* 0xffffffff0f0e7890 */ /* 0x000fe400097fe43f */
[----:B------:R-:W-:-:S02]  /*18710*/  UIADD3.X UR13, UR13, -0x1, URZ, UP1, !UPT ;  /* 0xffffffff0d0d7890 */ /* 0x000fc40008ffe43f */
[----:B------:R-:W-:Y:S02]  /*18720*/  ULOP3.LUT UR15, UR53, 0x2, URZ, 0xfc, !UPT ;  /* 0x00000002350f7892 */ /* 0x000fe4000f8efc3f */
[----:B------:R-:W-:Y:S02]  /*18730*/  UIADD3 UR16, UR8, -0x1, URZ ;  /* 0xffffffff08107890 */ /* 0x000fe4000fffe03f */
[----:B------:R-:W-:Y:S02]  /*18740*/  UIADD3 UR17, UR7, -0x1, URZ ;  /* 0xffffffff07117890 */ /* 0x000fe4000fffe03f */
[----:B------:R-:W-:Y:S02]  /*18750*/  UIADD3 UR18, UR18, -0x1, URZ ;  /* 0xffffffff12127890 */ /* 0x000fe4000fffe03f */
[----:B------:R-:W-:Y:S02]  /*18760*/  USHF.L.U32 UR19, UR26, UR24, URZ ;  /* 0x000000181a137299 */ /* 0x000fe4000800063f */
[----:B------:R-:W-:-:S02]  /*18770*/  ULOP3.LUT UR20, URZ, UR25, URZ, 0x33, !UPT ;  /* 0x000000193f147292 */ /* 0x000fc4000f8e333f */
[----:B------:R-:W-:Y:S01]  /*18780*/  UIADD3 UR21, UR23, UR21, URZ ;  /* 0x0000001517157290 */ /* 0x000fe2000fffe03f */
[----:B-1----:R-:W-:-:S15]  /*18790*/  @P1 R2UR UR40, R2 ;  /* 0x00000000022812ca */ /* 0x002fde00000e0000 */
.L_x_337:
[----:B------:R-:W1:Y:S01]  /*187a0*/  LDC.64 R2, c[0x0][0x8f8] ;  /* 0x00023e00ff027b82 */ /* 0x000e620000000a00 */
[----:B------:R-:W-:Y:S01]  /*187b0*/  UIADD3 UR10, UP1, UR10, UR22, URZ ;  /* 0x000000160a0a7290 */ /* 0x000fe2000ff3e03f */
[----:B------:R-:W-:Y:S01]  /*187c0*/  ISETP.NE.AND P2, PT, R15, RZ, PT ;  /* 0x000000ff0f00720c */ /* 0x000fe20003f45270 */
[----:B------:R-:W-:Y:S01]  /*187d0*/  UMOV UR24, 0xffffffff ;  /* 0xffffffff00187882 */ /* 0x000fe20000000000 */
[----:B------:R-:W-:Y:S01]  /*187e0*/  UMOV UR25, 0xffffffff ;  /* 0xffffffff00197882 */ /* 0x000fe20000000000 */
[----:B------:R-:W-:Y:S01]  /*187f0*/  UIADD3.X UR9, UR9, UR21, URZ, UP1, !UPT ;  /* 0x0000001509097290 */ /* 0x000fe20008ffe43f */
[----:B------:R-:W-:Y:S01]  /*18800*/  IMAD.MOV.U32 R19, RZ, RZ, RZ ;  /* 0x000000ffff137224 */ /* 0x000fe200078e00ff */
[----:B------:R-:W-:Y:S01]  /*18810*/  UMOV UR26, 0xffffffff ;  /* 0xffffffff001a7882 */ /* 0x000fe20000000000 */
[----:B-1----:R-:W-:-:S03]  /*18820*/  ISETP.LE.U32.AND P1, PT, R2, UR10, PT ;  /* 0x0000000a02007c0c */ /* 0x002fc6000bf23070 */
[----:B------:R-:W-:-:S04]  /*18830*/  MOV R2, UR9 ;  /* 0x0000000900027c02 */ /* 0x000fc80008000f00 */
[----:B------:R-:W-:-:S13]  /*18840*/  ISETP.GE.U32.AND.EX P1, PT, R2, R3, PT, P1 ;  /* 0x000000030200720c */ /* 0x000fda0003f26110 */
[----:B---345:R-:W-:Y:S05]  /*18850*/  @P2 BRA P1, `(.L_x_317) ;  /* 0x0000001800442947 */ /* 0x038fea0000800000 */
[----:B------:R-:W-:-:S04]  /*18860*/  IADD3 R2, P2, R6, UR5, RZ ;  /* 0x0000000506027c10 */ /* 0x000fc8000ff5e0ff */
[----:B------:R-:W-:Y:S02]  /*18870*/  ISETP.GT.U32.AND P1, PT, R2, UR10, PT ;  /* 0x0000000a02007c0c */ /* 0x000fe4000bf24070 */
[----:B------:R-:W-:-:S04]  /*18880*/  IADD3.X R2, R7, UR4, RZ, P2, !PT ;  /* 0x0000000407027c10 */ /* 0x000fc800097fe4ff */
[----:B------:R-:W-:-:S13]  /*18890*/  ISETP.GT.U32.AND.EX P1, PT, R2, UR9, PT, P1 ;  /* 0x0000000902007c0c */ /* 0x000fda000bf24110 */
[----:B------:R-:W-:Y:S05]  /*188a0*/  @P1 BRA `(.L_x_318) ;  /* 0x0000001400241947 */ /* 0x000fea0003800000 */
[----:B------:R-:W-:Y:S01]  /*188b0*/  IADD3 R11, R20, UR6, RZ ;  /* 0x00000006140b7c10 */ /* 0x000fe2000fffe0ff */
[----:B------:R-:W-:Y:S01]  /*188c0*/  ULDC UR24, c[0x0][0x910] ;  /* 0x0002440000187ab9 */ /* 0x000fe20000000800 */
[----:B------:R-:W-:Y:S01]  /*188d0*/  IMAD.MOV.U32 R23, RZ, RZ, R8 ;  /* 0x000000ffff177224 */ /* 0x000fe200078e0008 */
[----:B------:R-:W-:Y:S02]  /*188e0*/  MOV R16, R0 ;  /* 0x0000000000107202 */ /* 0x000fe40000000f00 */
[----:B------:R-:W-:-:S05]  /*188f0*/  VIADD R12, R11, 0x20 ;  /* 0x000000200b0c7836 */ /* 0x000fca0000000000 */
[----:B------:R-:W-:-:S13]  /*18900*/  ISETP.GE.AND P1, PT, R12, UR24, PT ;  /* 0x000000180c007c0c */ /* 0x000fda000bf26270 */
[----:B------:R-:W1:Y:S01]  /*18910*/  @!P1 LDC.64 R2, c[0x0][0x918] ;  /* 0x00024600ff029b82 */ /* 0x000e620000000a00 */
[----:B------:R-:W-:Y:S01]  /*18920*/  @!P1 IADD3 R7, R11, 0x20, RZ ;  /* 0x000000200b079810 */ /* 0x000fe20007ffe0ff */
[----:B------:R-:W-:Y:S01]  /*18930*/  BSSY B0, `(.L_x_319) ;  /* 0x0000064000007945 */ /* 0x000fe20003800000 */
[----:B------:R-:W-:-:S03]  /*18940*/  IMAD.MOV.U32 R6, RZ, RZ, 0x7fffffff ;  /* 0x7fffffffff067424 */ /* 0x000fc600078e00ff */
[----:B-1----:R-:W-:-:S05]  /*18950*/  @!P1 IMAD.WIDE R2, R7, 0xc, R2 ;  /* 0x0000000c07029825 */ /* 0x002fca00078e0202 */
[----:B------:R1:W5:Y:S04]  /*18960*/  @!P1 LDG.E R8, desc[UR56][R2.64] ;  /* 0x0000003802089981 */ /* 0x000368000c1e1900 */
[----:B------:R1:W5:Y:S01]  /*18970*/  @!P1 LDG.E R0, desc[UR56][R2.64+0x4] ;  /* 0x0000043802009981 */ /* 0x000362000c1e1900 */
[----:B------:R-:W-:Y:S02]  /*18980*/  ISETP.GE.AND P1, PT, R11, UR24, PT ;  /* 0x000000180b007c0c */ /* 0x000fe4000bf26270 */
[----:B------:R-:W-:-:S11]  /*18990*/  MOV R7, RZ ;  /* 0x000000ff00077202 */ /* 0x000fd60000000f00 */
[----:B-1----:R-:W-:Y:S05]  /*189a0*/  @P1 BRA `(.L_x_320) ;  /* 0x0000000400701947 */ /* 0x002fea0003800000 */
[----:B------:R-:W-:Y:S01]  /*189b0*/  IABS R7, R9 ;  /* 0x0000000900077213 */ /* 0x000fe20000000000 */
[----:B------:R-:W-:Y:S01]  /*189c0*/  ULDC UR25, c[0x0][0x8f0] ;  /* 0x00023c0000197ab9 */ /* 0x000fe20000000800 */
[----:B------:R-:W-:Y:S02]  /*189d0*/  IABS R6, R10 ;  /* 0x0000000a00067213 */ /* 0x000fe40000000000 */
[----:B------:R-:W1:Y:S01]  /*189e0*/  I2F.RP R3, R7 ;  /* 0x0000000700037306 */ /* 0x000e620000209400 */
[----:B------:R-:W-:Y:S02]  /*189f0*/  PLOP3.LUT P3, PT, PT, PT, UP0, 0x80, 0x0 ;  /* 0x000000000000781c */ /* 0x000fe40003f6f008 */
[C---:B------:R-:W-:Y:S02]  /*18a00*/  IADD3 R22, P2, R16.reuse, UR12, RZ ;  /* 0x0000000c10167c10 */ /* 0x040fe4000ff5e0ff */
[C---:B------:R-:W-:Y:S02]  /*18a10*/  IADD3 R21, P1, R23.reuse, UR11, RZ ;  /* 0x0000000b17157c10 */ /* 0x040fe4000ff3e0ff */
[----:B------:R-:W-:Y:S01]  /*18a20*/  LEA.HI.X.SX32 R25, R16, UR14, 0x1, P2 ;  /* 0x0000000e10197c11 */ /* 0x000fe200090f0eff */
[----:B------:R-:W3:Y:S01]  /*18a30*/  I2F.RP R2, R6 ;  /* 0x0000000600027306 */ /* 0x000ee20000209400 */
[----:B------:R-:W-:-:S07]  /*18a40*/  LEA.HI.X.SX32 R24, R23, UR13, 0x1, P1 ;  /* 0x0000000d17187c11 */ /* 0x000fce00088f0eff */
[----:B-1----:R-:W1:Y:S08]  /*18a50*/  MUFU.RCP R3, R3 ;  /* 0x0000000300037308 */ /* 0x002e700000001000 */
[----:B---3--:R-:W3:Y:S01]  /*18a60*/  MUFU.RCP R2, R2 ;  /* 0x0000000200027308 */ /* 0x008ee20000001000 */
[----:B-1----:R-:W-:-:S07]  /*18a70*/  VIADD R19, R3, 0xffffffe ;  /* 0x0ffffffe03137836 */ /* 0x002fce0000000000 */
[----:B------:R-:W1:Y:S01]  /*18a80*/  F2I.FTZ.U32.TRUNC.NTZ R19, R19 ;  /* 0x0000001300137305 */ /* 0x000e62000021f000 */
[----:B---3--:R-:W-:-:S07]  /*18a90*/  IADD3 R17, R2, 0xffffffe, RZ ;  /* 0x0ffffffe02117810 */ /* 0x008fce0007ffe0ff */
[----:B------:R-:W3:Y:S01]  /*18aa0*/  F2I.FTZ.U32.TRUNC.NTZ R17, R17 ;  /* 0x0000001100117305 */ /* 0x000ee2000021f000 */
[----:B-1----:R-:W-:Y:S01]  /*18ab0*/  IMAD.MOV R18, RZ, RZ, -R19 ;  /* 0x000000ffff127224 */ /* 0x002fe200078e0a13 */
[----:B---3--:R-:W-:Y:S01]  /*18ac0*/  IADD3 R16, RZ, -R17, RZ ;  /* 0x80000011ff107210 */ /* 0x008fe20007ffe0ff */
[----:B------:R-:W-:Y:S06]  /*18ad0*/  @!P3 BRA `(.L_x_321) ;  /* 0x000000000034b947 */ /* 0x000fec0003800000 */
[----:B------:R-:W-:Y:S01]  /*18ae0*/  ULDC UR6, c[0x0][0x8dc] ;  /* 0x0002370000067ab9 */ /* 0x000fe20000000800 */
[----:B------:R-:W-:Y:S01]  /*18af0*/  ULDC.64 UR26, c[0x0][0x8d0] ;  /* 0x00023400001a7ab9 */ /* 0x000fe20000000a00 */
[----:B------:R-:W-:-:S05]  /*18b00*/  IADD3 R3, P1, R21, UR6, RZ ;  /* 0x0000000615037c10 */ /* 0x000fca000ff3e0ff */
[----:B------:R-:W-:-:S04]  /*18b10*/  IMAD.X R21, RZ, RZ, R24, P1 ;  /* 0x000000ffff157224 */ /* 0x000fc800008e0618 */
[----:B------:R-:W-:-:S04]  /*18b20*/  IMAD.WIDE.U32 R4, R21, UR26, RZ ;  /* 0x0000001a15047c25 */ /* 0x000fc8000f8e00ff */
[----:B------:R-:W-:-:S04]  /*18b30*/  IMAD.WIDE.U32 R4, P1, R3, UR27, R4 ;  /* 0x0000001b03047c25 */ /* 0x000fc8000f820004 */
[----:B------:R-:W-:-:S04]  /*18b40*/  IMAD.WIDE.U32 R2, R3, UR26, RZ ;  /* 0x0000001a03027c25 */ /* 0x000fc8000f8e00ff */
[----:B------:R-:W-:Y:S01]  /*18b50*/  IMAD.MOV.U32 R2, RZ, RZ, R5 ;  /* 0x000000ffff027224 */ /* 0x000fe200078e0005 */
[----:B------:R-:W-:Y:S02]  /*18b60*/  IADD3 RZ, P2, R3, R4, RZ ;  /* 0x0000000403ff7210 */ /* 0x000fe40007f5e0ff */
[----:B------:R-:W-:-:S03]  /*18b70*/  IADD3.X R3, RZ, RZ, RZ, P1, !PT ;  /* 0x000000ffff037210 */ /* 0x000fc60000ffe4ff */
[----:B------:R-:W-:-:S04]  /*18b80*/  IMAD.WIDE.U32.X R2, R21, UR27, R2, P2 ;  /* 0x0000001b15027c25 */ /* 0x000fc800090e0402 */
[----:B------:R-:W-:Y:S01]  /*18b90*/  IMAD.MOV.U32 R24, RZ, RZ, R3 ;  /* 0x000000ffff187224 */ /* 0x000fe200078e0003 */
[----:B------:R-:W-:-:S07]  /*18ba0*/  MOV R21, R2 ;  /* 0x0000000200157202 */ /* 0x000fce0000000f00 */
.L_x_321:
[----:B------:R-:W-:Y:S05]  /*18bb0*/  @!P0 BRA `(.L_x_322) ;  /* 0x0000000000348947 */ /* 0x000fea0003800000 */
[----:B------:R-:W-:Y:S01]  /*18bc0*/  ULDC UR6, c[0x0][0x8f4] ;  /* 0x00023d0000067ab9 */ /* 0x000fe20000000800 */
[----:B------:R-:W-:Y:S01]  /*18bd0*/  ULDC.64 UR26, c[0x0][0x8e8] ;  /* 0x00023a00001a7ab9 */ /* 0x000fe20000000a00 */
[----:B------:R-:W-:-:S04]  /*18be0*/  IADD3 R3, P1, R22, UR6, RZ ;  /* 0x0000000616037c10 */ /* 0x000fc8000ff3e0ff */
[----:B------:R-:W-:-:S05]  /*18bf0*/  IADD3.X R23, RZ, R25, RZ, P1, !PT ;  /* 0x00000019ff177210 */ /* 0x000fca0000ffe4ff */
[----:B------:R-:W-:-:S04]  /*18c00*/  IMAD.WIDE.U32 R4, R23, UR26, RZ ;  /* 0x0000001a17047c25 */ /* 0x000fc8000f8e00ff */
[----:B------:R-:W-:-:S04]  /*18c10*/  IMAD.WIDE.U32 R4, P1, R3, UR27, R4 ;  /* 0x0000001b03047c25 */ /* 0x000fc8000f820004 */
[----:B------:R-:W-:Y:S01]  /*18c20*/  IMAD.WIDE.U32 R2, R3, UR26, RZ ;  /* 0x0000001a03027c25 */ /* 0x000fe2000f8e00ff */
[----:B------:R-:W-:-:S04]  /*18c30*/  MOV R2, R5 ;  /* 0x0000000500027202 */ /* 0x000fc80000000f00 */
[----:B------:R-:W-:Y:S01]  /*18c40*/  IADD3 RZ, P2, R3, R4, RZ ;  /* 0x0000000403ff7210 */ /* 0x000fe20007f5e0ff */
[----:B------:R-:W-:-:S04]  /*18c50*/  IMAD.X R3, RZ, RZ, RZ, P1 ;  /* 0x000000ffff037224 */ /* 0x000fc800008e06ff */
[----:B------:R-:W-:-:S04]  /*18c60*/  IMAD.WIDE.U32.X R2, R23, UR27, R2, P2 ;  /* 0x0000001b17027c25 */ /* 0x000fc800090e0402 */
[----:B------:R-:W-:Y:S01]  /*18c70*/  IMAD.MOV.U32 R22, RZ, RZ, R2 ;  /* 0x000000ffff167224 */ /* 0x000fe200078e0002 */
[----:B------:R-:W-:-:S07]  /*18c80*/  MOV R25, R3 ;  /* 0x0000000300197202 */ /* 0x000fce0000000f00 */
.L_x_322:
[----:B------:R-:W-:Y:S01]  /*18c90*/  MOV R3, R19 ;  /* 0x0000001300037202 */ /* 0x000fe20000000f00 */
[----:B------:R-:W-:Y:S01]  /*18ca0*/  IMAD R18, R18, R7, RZ ;  /* 0x0000000712127224 */ /* 0x000fe200078e02ff */
[----:B------:R-:W-:Y:S01]  /*18cb0*/  ULDC UR6, c[0x0][0x8d8] ;  /* 0x0002360000067ab9 */ /* 0x000fe20000000800 */
[----:B------:R-:W-:Y:S01]  /*18cc0*/  IMAD.MOV.U32 R2, RZ, RZ, RZ ;  /* 0x000000ffff027224 */ /* 0x000fe200078e00ff */
[----:B------:R-:W-:Y:S01]  /*18cd0*/  SHF.R.U64 R21, R21, UR6, R24 ;  /* 0x0000000615157c19 */ /* 0x000fe20008001218 */
[----:B------:R-:W-:Y:S01]  /*18ce0*/  IMAD R4, R16, R6, RZ ;  /* 0x0000000610047224 */ /* 0x000fe200078e02ff */
[----:B------:R-:W-:Y:S01]  /*18cf0*/  SHF.R.U64 R22, R22, UR25, R25 ;  /* 0x0000001916167c19 */ /* 0x000fe20008001219 */
[----:B------:R-:W-:Y:S01]  /*18d00*/  IMAD.HI.U32 R19, R19, R18, R2 ;  /* 0x0000001213137227 */ /* 0x000fe200078e0002 */
[----:B------:R-:W-:Y:S02]  /*18d10*/  IABS R18, R9 ;  /* 0x0000000900127213 */ /* 0x000fe40000000000 */
[----:B------:R-:W-:Y:S01]  /*18d20*/  PLOP3.LUT P5, PT, PT, PT, UP3, 0x80, 0x0 ;  /* 0x000000000000781c */ /* 0x000fe20003faf038 */
[----:B------:R-:W-:-:S02]  /*18d30*/  IMAD.MOV.U32 R3, RZ, RZ, R17 ;  /* 0x000000ffff037224 */ /* 0x000fc400078e0011 */
[----:B------:R-:W-:Y:S01]  /*18d40*/  VIADD R16, R21, UR16 ;  /* 0x0000001015107c36 */ /* 0x000fe20008000000 */
[----:B------:R-:W-:Y:S01]  /*18d50*/  IADD3 R21, RZ, -R18, RZ ;  /* 0x80000012ff157210 */ /* 0x000fe20007ffe0ff */
[----:B------:R-:W-:Y:S01]  /*18d60*/  IMAD.HI.U32 R2, R17, R4, R2 ;  /* 0x0000000411027227 */ /* 0x000fe200078e0002 */
[----:B------:R-:W-:Y:S02]  /*18d70*/  IADD3 R17, R22, UR17, RZ ;  /* 0x0000001116117c10 */ /* 0x000fe4000fffe0ff */
[----:B------:R-:W-:Y:S02]  /*18d80*/  IABS R3, R10 ;  /* 0x0000000a00037213 */ /* 0x000fe40000000000 */
[----:B------:R-:W-:Y:S02]  /*18d90*/  IABS R4, R17 ;  /* 0x0000001100047213 */ /* 0x000fe40000000000 */
[----:B------:R-:W-:Y:S01]  /*18da0*/  IABS R5, R16 ;  /* 0x0000001000057213 */ /* 0x000fe20000000000 */
[----:B------:R-:W-:-:S02]  /*18db0*/  IMAD.MOV R18, RZ, RZ, -R3 ;  /* 0x000000ffff127224 */ /* 0x000fc400078e0a03 */
[----:B------:R-:W-:-:S04]  /*18dc0*/  IMAD.HI.U32 R3, R19, R4, RZ ;  /* 0x0000000413037227 */ /* 0x000fc800078e00ff */
[----:B------:R-:W-:-:S04]  /*18dd0*/  IMAD.HI.U32 R2, R2, R5, RZ ;  /* 0x0000000502027227 */ /* 0x000fc800078e00ff */
[----:B------:R-:W-:Y:S02]  /*18de0*/  IMAD R4, R3, R21, R4 ;  /* 0x0000001503047224 */ /* 0x000fe400078e0204 */
[----:B------:R-:W-:-:S03]  /*18df0*/  IMAD R3, R2, R18, R5 ;  /* 0x0000001202037224 */ /* 0x000fc600078e0205 */
[----:B------:R-:W-:Y:S02]  /*18e00*/  ISETP.GT.U32.AND P2, PT, R7, R4, PT ;  /* 0x000000040700720c */ /* 0x000fe40003f44070 */
[----:B------:R-:W-:-:S11]  /*18e10*/  ISETP.GT.U32.AND P1, PT, R6, R3, PT ;  /* 0x000000030600720c */ /* 0x000fd60003f24070 */
[----:B------:R-:W-:Y:S02]  /*18e20*/  @!P2 IADD3 R4, R4, -R7, RZ ;  /* 0x800000070404a210 */ /* 0x000fe40007ffe0ff */
[----:B------:R-:W-:Y:S01]  /*18e30*/  @!P1 IMAD.IADD R3, R3, 0x1, -R6 ;  /* 0x0000000103039824 */ /* 0x000fe200078e0a06 */
[----:B------:R-:W-:Y:S02]  /*18e40*/  ISETP.GE.AND P2, PT, R17, RZ, PT ;  /* 0x000000ff1100720c */ /* 0x000fe40003f46270 */
[----:B------:R-:W-:Y:S02]  /*18e50*/  ISETP.GT.U32.AND P4, PT, R7, R4, PT ;  /* 0x000000040700720c */ /* 0x000fe40003f84070 */
[----:B------:R-:W-:Y:S02]  /*18e60*/  ISETP.GT.U32.AND P3, PT, R6, R3, PT ;  /* 0x000000030600720c */ /* 0x000fe40003f64070 */
[----:B------:R-:W-:-:S09]  /*18e70*/  ISETP.GE.AND P1, PT, R16, RZ, PT ;  /* 0x000000ff1000720c */ /* 0x000fd20003f26270 */
[----:B------:R-:W-:Y:S02]  /*18e80*/  @!P4 IADD3 R4, R4, -R7, RZ ;  /* 0x800000070404c210 */ /* 0x000fe40007ffe0ff */
[----:B------:R-:W-:Y:S01]  /*18e90*/  @!P3 IMAD.IADD R3, R3, 0x1, -R6 ;  /* 0x000000010303b824 */ /* 0x000fe200078e0a06 */
[----:B------:R-:W-:Y:S02]  /*18ea0*/  ISETP.NE.AND P4, PT, RZ, UR7, PT ;  /* 0x00000007ff007c0c */ /* 0x000fe4000bf85270 */
[----:B------:R-:W-:Y:S01]  /*18eb0*/  ISETP.NE.AND P3, PT, RZ, UR8, PT ;  /* 0x00000008ff007c0c */ /* 0x000fe2000bf65270 */
[----:B------:R-:W-:Y:S01]  /*18ec0*/  @!P1 IMAD.MOV R3, RZ, RZ, -R3 ;  /* 0x000000ffff039224 */ /* 0x000fe200078e0a03 */
[----:B------:R-:W-:-:S09]  /*18ed0*/  @!P2 IADD3 R4, -R4, RZ, RZ ;  /* 0x000000ff0404a210 */ /* 0x000fd20007ffe1ff */
[----:B------:R-:W-:Y:S02]  /*18ee0*/  @!P4 LOP3.LUT R4, RZ, UR7, RZ, 0x33, !PT ;  /* 0x00000007ff04cc12 */ /* 0x000fe4000f8e33ff */
[----:B------:R-:W-:Y:S02]  /*18ef0*/  @!P3 LOP3.LUT R3, RZ, UR8, RZ, 0x33, !PT ;  /* 0x00000008ff03bc12 */ /* 0x000fe4000f8e33ff */
[----:B------:R-:W-:-:S03]  /*18f00*/  IADD3 R4, R17, -R4, RZ ;  /* 0x8000000411047210 */ /* 0x000fc60007ffe0ff */
[----:B------:R-:W-:-:S04]  /*18f10*/  IMAD.IADD R3, R16, 0x1, -R3 ;  /* 0x0000000110037824 */ /* 0x000fc800078e0a03 */
[----:B------:R-:W-:Y:S01]  /*18f20*/  IMAD R6, R3, R4, RZ ;  /* 0x0000000403067224 */ /* 0x000fe200078e02ff */
[----:B------:R-:W-:-:S04]  /*18f30*/  SEL R2, R4, R3, !P5 ;  /* 0x0000000304027207 */ /* 0x000fc80006800000 */
[----:B------:R-:W-:Y:S02]  /*18f40*/  SHF.R.S32.HI R5, RZ, 0x1f, R2 ;  /* 0x0000001fff057819 */ /* 0x000fe40000011402 */
[----:B------:R-:W-:Y:S02]  /*18f50*/  SHF.R.S32.HI R7, RZ, 0x1f, R6 ;  /* 0x0000001fff077819 */ /* 0x000fe40000011406 */
[----:B------:R-:W-:-:S07]  /*18f60*/  MOV R4, R2 ;  /* 0x0000000200047202 */ /* 0x000fce0000000f00 */
.L_x_320:
[----:B--2---:R-:W-:Y:S05]  /*18f70*/  BSYNC B0 ;  /* 0x0000000000007941 */ /* 0x004fea0003800000 */
.L_x_319:
[----:B------:R-:W1:Y:S01]  /*18f80*/  SHFL.UP PT, R3, R6, 0x1, RZ ;  /* 0x0420000006037989 */ /* 0x000e6200000e00ff */
[----:B------:R-:W-:-:S03]  /*18f90*/  ISETP.NE.AND P1, PT, R20, RZ, PT ;  /* 0x000000ff1400720c */ /* 0x000fc60003f25270 */
[----:B------:R-:W2:Y:S01]  /*18fa0*/  SHFL.UP PT, R2, R7, 0x1, RZ ;  /* 0x0420000007027989 */ /* 0x000ea200000e00ff */
[----:B-1----:R-:W-:Y:S02]  /*18fb0*/  SEL R3, R3, RZ, P1 ;  /* 0x000000ff03037207 */ /* 0x002fe40000800000 */
[----:B--2---:R-:W-:Y:S02]  /*18fc0*/  SEL R2, R2, RZ, P1 ;  /* 0x000000ff02027207 */ /* 0x004fe40000800000 */
[----:B------:R-:W-:-:S05]  /*18fd0*/  IADD3 R18, P2, R3, R6, RZ ;  /* 0x0000000603127210 */ /* 0x000fca0007f5e0ff */
[----:B------:R-:W-:Y:S01]  /*18fe0*/  IMAD.X R19, R2, 0x1, R7, P2 ;  /* 0x0000000102137824 */ /* 0x000fe200010e0607 */
[----:B------:R-:W1:Y:S01]  /*18ff0*/  SHFL.UP PT, R3, R18, 0x2, RZ ;  /* 0x0440000012037989 */ /* 0x000e6200000e00ff */
[----:B------:R-:W-:-:S03]  /*19000*/  ISETP.GE.U32.AND P2, PT, R20, 0x2, PT ;  /* 0x000000021400780c */ /* 0x000fc60003f46070 */
[----:B------:R-:W2:Y:S01]  /*19010*/  SHFL.UP PT, R2, R19, 0x2, RZ ;  /* 0x0440000013027989 */ /* 0x000ea200000e00ff */
[----:B-1----:R-:W-:-:S04]  /*19020*/  SEL R3, R3, RZ, P2 ;  /* 0x000000ff03037207 */ /* 0x002fc80001000000 */
[----:B------:R-:W-:Y:S02]  /*19030*/  IADD3 R16, P3, R3, R18, RZ ;  /* 0x0000001203107210 */ /* 0x000fe40007f7e0ff */
[----:B--2---:R-:W-:-:S03]  /*19040*/  SEL R2, R2, RZ, P2 ;  /* 0x000000ff02027207 */ /* 0x004fc60001000000 */
[----:B------:R-:W1:Y:S01]  /*19050*/  SHFL.UP PT, R3, R16, 0x4, RZ ;  /* 0x0480000010037989 */ /* 0x000e6200000e00ff */
[----:B------:R-:W-:Y:S02]  /*19060*/  IADD3.X R17, R2, R19, RZ, P3, !PT ;  /* 0x0000001302117210 */ /* 0x000fe40001ffe4ff */
[----:B------:R-:W-:-:S03]  /*19070*/  ISETP.GE.U32.AND P3, PT, R20, 0x4, PT ;  /* 0x000000041400780c */ /* 0x000fc60003f66070 */
[----:B------:R-:W2:Y:S01]  /*19080*/  SHFL.UP PT, R2, R17, 0x4, RZ ;  /* 0x0480000011027989 */ /* 0x000ea200000e00ff */
[----:B-1----:R-:W-:-:S04]  /*19090*/  SEL R3, R3, RZ, P3 ;  /* 0x000000ff03037207 */ /* 0x002fc80001800000 */
[----:B------:R-:W-:Y:S02]  /*190a0*/  IADD3 R18, P4, R3, R16, RZ ;  /* 0x0000001003127210 */ /* 0x000fe40007f9e0ff */
[----:B--2---:R-:W-:-:S03]  /*190b0*/  SEL R2, R2, RZ, P3 ;  /* 0x000000ff02027207 */ /* 0x004fc60001800000 */
[----:B------:R-:W1:Y:S02]  /*190c0*/  SHFL.UP PT, R3, R18, 0x8, RZ ;  /* 0x0500000012037989 */ /* 0x000e6400000e00ff */
[----:B------:R-:W-:Y:S01]  /*190d0*/  IMAD.X R19, R2, 0x1, R17, P4 ;  /* 0x0000000102137824 */ /* 0x000fe200020e0611 */
[----:B------:R-:W-:-:S04]  /*190e0*/  ISETP.GE.U32.AND P4, PT, R20, 0x8, PT ;  /* 0x000000081400780c */ /* 0x000fc80003f86070 */
        /* <DEDUP_REMOVED lines=10> */
[----:B--2---:R-:W-:-:S05]  /*19190*/  SEL R2, R2, RZ, P5 ;  /* 0x000000ff02027207 */ /* 0x004fca0002800000 */
[----:B------:R-:W-:Y:S01]  /*191a0*/  IMAD.X R18, R2, 0x1, R17, P6 ;  /* 0x0000000102127824 */ /* 0x000fe200030e0611 */
[----:B------:R-:W-:-:S04]  /*191b0*/  IADD3 R2, P6, R19, UR5, RZ ;  /* 0x0000000513027c10 */ /* 0x000fc8000ffde0ff */
[----:B------:R-:W-:Y:S02]  /*191c0*/  IADD3.X R3, R18, UR4, RZ, P6, !PT ;  /* 0x0000000412037c10 */ /* 0x000fe4000b7fe4ff */
[----:B------:R-:W-:-:S04]  /*191d0*/  ISETP.GT.U32.AND P6, PT, R2, UR10, PT ;  /* 0x0000000a02007c0c */ /* 0x000fc8000bfc4070 */
[----:B------:R-:W-:-:S13]  /*191e0*/  ISETP.GT.U32.AND.EX P6, PT, R3, UR9, PT, P6 ;  /* 0x0000000903007c0c */ /* 0x000fda000bfc4160 */
[----:B------:R-:W-:-:S04]  /*191f0*/  VOTE.ANY R16, PT, P6 ;  /* 0x0000000000107806 */ /* 0x000fc800030e0100 */
[----:B------:R-:W-:-:S13]  /*19200*/  ISETP.NE.AND P6, PT, R16, RZ, PT ;  /* 0x000000ff1000720c */ /* 0x000fda0003fc5270 */
[----:B------:R-:W-:Y:S05]  /*19210*/  @P6 BRA `(.L_x_323) ;  /* 0x0000000800786947 */ /* 0x000fea0003800000 */
[----:B------:R-:W-:Y:S01]  /*19220*/  MOV R19, R2 ;  /* 0x0000000200137202 */ /* 0x000fe20000000f00 */
[----:B------:R-:W-:Y:S01]  /*19230*/  IMAD.MOV.U32 R21, RZ, RZ, R3 ;  /* 0x000000ffff157224 */ /* 0x000fe200078e0003 */
[----:B------:R-:W-:Y:S01]  /*19240*/  ULDC UR24, c[0x0][0x910] ;  /* 0x0002440000187ab9 */ /* 0x000fe20000000800 */
[----:B------:R-:W-:Y:S01]  /*19250*/  ULDC UR25, c[0x0][0x8f4] ;  /* 0x00023d0000197ab9 */ /* 0x000fe20000000800 */
[----:B------:R-:W-:Y:S01]  /*19260*/  ULDC UR6, c[0x0][0x8dc] ;  /* 0x0002370000067ab9 */ /* 0x000fe20000000800 */
[----:B------:R-:W-:Y:S01]  /*19270*/  ULDC UR30, c[0x0][0x8d8] ;  /* 0x00023600001e7ab9 */ /* 0x000fe20000000800 */
[----:B------:R-:W-:Y:S01]  /*19280*/  ULDC UR31, c[0x0][0x8f0] ;  /* 0x00023c00001f7ab9 */ /* 0x000fe20000000800 */
[----:B------:R-:W-:Y:S01]  /*19290*/  ULDC.64 UR26, c[0x0][0x8d0] ;  /* 0x00023400001a7ab9 */ /* 0x000fe20000000a00 */
[----:B------:R-:W-:-:S05]  /*192a0*/  ULDC.64 UR28, c[0x0][0x8e8] ;  /* 0x00023a00001c7ab9 */ /* 0x000fca0000000a00 */
.L_x_328:
[----:B------:R-:W-:Y:S01]  /*192b0*/  MOV R11, R12 ;  /* 0x0000000c000b7202 */ /* 0x000fe20000000f00 */
[----:B------:R-:W-:Y:S01]  /*192c0*/  VIADD R12, R12, 0x20 ;  /* 0x000000200c0c7836 */ /* 0x000fe20000000000 */
[----:B-----5:R-:W-:Y:S01]  /*192d0*/  MOV R17, R0 ;  /* 0x0000000000117202 */ /* 0x020fe20000000f00 */
[----:B------:R-:W-:-:S03]  /*192e0*/  IMAD.MOV.U32 R16, RZ, RZ, R8 ;  /* 0x000000ffff107224 */ /* 0x000fc600078e0008 */
[----:B------:R-:W-:-:S13]  /*192f0*/  ISETP.GE.AND P6, PT, R12, UR24, PT ;  /* 0x000000180c007c0c */ /* 0x000fda000bfc6270 */
[----:B------:R-:W1:Y:S01]  /*19300*/  @!P6 LDC.64 R2, c[0x0][0x918] ;  /* 0x00024600ff02eb82 */ /* 0x000e620000000a00 */
[----:B------:R-:W2:Y:S01]  /*19310*/  SHFL.IDX PT, R21, R21, 0x1f, 0x1f ;  /* 0x03e01f0015157f89 */ /* 0x000ea200000e0000 */
[----:B------:R-:W-:-:S03]  /*19320*/  @!P6 IADD3 R7, R11, 0x20, RZ ;  /* 0x000000200b07e810 */ /* 0x000fc60007ffe0ff */
[----:B------:R-:W3:Y:S01]  /*19330*/  SHFL.IDX PT, R19, R19, 0x1f, 0x1f ;  /* 0x03e01f0013137f89 */ /* 0x000ee200000e0000 */
[----:B------:R-:W-:Y:S01]  /*19340*/  BSSY B0, `(.L_x_324) ;  /* 0x0000064000007945 */ /* 0x000fe20003800000 */
[----:B-1----:R-:W-:-:S05]  /*19350*/  @!P6 IMAD.WIDE R2, R7, 0xc, R2 ;  /* 0x0000000c0702e825 */ /* 0x002fca00078e0202 */
[----:B------:R1:W5:Y:S04]  /*19360*/  @!P6 LDG.E R8, desc[UR56][R2.64] ;  /* 0x000000380208e981 */ /* 0x000368000c1e1900 */
[----:B------:R1:W5:Y:S01]  /*19370*/  @!P6 LDG.E R0, desc[UR56][R2.64+0x4] ;  /* 0x000004380200e981 */ /* 0x000362000c1e1900 */
[----:B------:R-:W-:Y:S01]  /*19380*/  ISETP.GE.AND P6, PT, R11, UR24, PT ;  /* 0x000000180b007c0c */ /* 0x000fe2000bfc6270 */
[----:B------:R-:W-:Y:S01]  /*19390*/  IMAD.MOV.U32 R6, RZ, RZ, 0x7fffffff ;  /* 0x7fffffffff067424 */ /* 0x000fe200078e00ff */
[----:B--2---:R-:W-:Y:S02]  /*193a0*/  R2UR UR4, R21 ;  /* 0x00000000150472ca */ /* 0x004fe400000e0000 */
[----:B---3--:R-:W-:Y:S02]  /*193b0*/  R2UR UR5, R19 ;  /* 0x00000000130572ca */ /* 0x008fe400000e0000 */
[----:B------:R-:W-:-:S07]  /*193c0*/  MOV R7, RZ ;  /* 0x000000ff00077202 */ /* 0x000fce0000000f00 */
[----:B-1----:R-:W-:Y:S06]  /*193d0*/  @P6 BRA `(.L_x_325) ;  /* 0x0000000400686947 */ /* 0x002fec0003800000 */
[----:B------:R-:W-:-:S04]  /*193e0*/  IADD3 R18, P6, R16, UR11, RZ ;  /* 0x0000000b10127c10 */ /* 0x000fc8000ffde0ff */
[----:B------:R-:W-:Y:S02]  /*193f0*/  LEA.HI.X.SX32 R21, R16, UR13, 0x1, P6 ;  /* 0x0000000d10157c11 */ /* 0x000fe4000b0f0eff */
[----:B------:R-:W-:Y:S02]  /*19400*/  IABS R16, R9 ;  /* 0x0000000900107213 */ /* 0x000fe40000000000 */
[C---:B------:R-:W-:Y:S02]  /*19410*/  IADD3 R22, P6, R17.reuse, UR12, RZ ;  /* 0x0000000c11167c10 */ /* 0x040fe4000ffde0ff */
[----:B------:R-:W1:Y:S02]  /*19420*/  I2F.RP R2, R16 ;  /* 0x0000001000027306 */ /* 0x000e640000209400 */
[----:B------:R-:W-:Y:S02]  /*19430*/  LEA.HI.X.SX32 R23, R17, UR14, 0x1, P6 ;  /* 0x0000000e11177c11 */ /* 0x000fe4000b0f0eff */
[----:B------:R-:W-:-:S04]  /*19440*/  PLOP3.LUT P6, PT, PT, PT, UP0, 0x80, 0x0 ;  /* 0x000000000000781c */ /* 0x000fc80003fcf008 */
[----:B-1----:R-:W1:Y:S02]  /*19450*/  MUFU.RCP R2, R2 ;  /* 0x0000000200027308 */ /* 0x002e640000001000 */
[----:B-1----:R-:W-:-:S06]  /*19460*/  VIADD R17, R2, 0xffffffe ;  /* 0x0ffffffe02117836 */ /* 0x002fcc0000000000 */
[----:B------:R-:W1:Y:S02]  /*19470*/  F2I.FTZ.U32.TRUNC.NTZ R17, R17 ;  /* 0x0000001100117305 */ /* 0x000e64000021f000 */
[----:B-1----:R-:W-:Y:S01]  /*19480*/  IADD3 R19, RZ, -R17, RZ ;  /* 0x80000011ff137210 */ /* 0x002fe20007ffe0ff */
[----:B------:R-:W-:Y:S06]  /*19490*/  @!P6 BRA `(.L_x_326) ;  /* 0x00000000002ce947 */ /* 0x000fec0003800000 */
        /* <DEDUP_REMOVED lines=11> */
.L_x_326:
[----:B------:R-:W-:Y:S05]  /*19550*/  @!P0 BRA `(.L_x_327) ;  /* 0x00000000002c8947 */ /* 0x000fea0003800000 */
[----:B------:R-:W-:-:S04]  /*19560*/  IADD3 R7, P6, R22, UR25, RZ ;  /* 0x0000001916077c10 */ /* 0x000fc8000ffde0ff */
[----:B------:R-:W-:-:S05]  /*19570*/  IADD3.X R23, RZ, R23, RZ, P6, !PT ;  /* 0x00000017ff177210 */ /* 0x000fca00037fe4ff */
[----:B------:R-:W-:-:S04]  /*19580*/  IMAD.WIDE.U32 R4, R23, UR28, RZ ;  /* 0x0000001c17047c25 */ /* 0x000fc8000f8e00ff */
[----:B------:R-:W-:-:S04]  /*19590*/  IMAD.WIDE.U32 R4, P6, R7, UR29, R4 ;  /* 0x0000001d07047c25 */ /* 0x000fc8000f8c0004 */
[----:B------:R-:W-:Y:S01]  /*195a0*/  IMAD.WIDE.U32 R6, R7, UR28, RZ ;  /* 0x0000001c07067c25 */ /* 0x000fe2000f8e00ff */
[----:B------:R-:W-:-:S03]  /*195b0*/  MOV R2, R5 ;  /* 0x0000000500027202 */ /* 0x000fc60000000f00 */
[----:B------:R-:W-:Y:S01]  /*195c0*/  IMAD.X R3, RZ, RZ, RZ, P6 ;  /* 0x000000ffff037224 */ /* 0x000fe200030e06ff */
[----:B------:R-:W-:-:S05]  /*195d0*/  IADD3 RZ, P6, R7, R4, RZ ;  /* 0x0000000407ff7210 */ /* 0x000fca0007fde0ff */
[----:B------:R-:W-:-:S04]  /*195e0*/  IMAD.WIDE.U32.X R2, R23, UR29, R2, P6 ;  /* 0x0000001d17027c25 */ /* 0x000fc8000b0e0402 */
[----:B------:R-:W-:Y:S01]  /*195f0*/  IMAD.MOV.U32 R22, RZ, RZ, R2 ;  /* 0x000000ffff167224 */ /* 0x000fe200078e0002 */
[----:B------:R-:W-:-:S07]  /*19600*/  MOV R23, R3 ;  /* 0x0000000300177202 */ /* 0x000fce0000000f00 */
.L_x_327:
[----:B------:R-:W-:Y:S01]  /*19610*/  SHF.R.U64 R4, R22, UR31, R23 ;  /* 0x0000001f16047c19 */ /* 0x000fe20008001217 */
[----:B------:R-:W-:Y:S01]  /*19620*/  IMAD R5, R19, R16, RZ ;  /* 0x0000001013057224 */ /* 0x000fe200078e02ff */
[----:B------:R-:W-:Y:S02]  /*19630*/  IABS R2, R9 ;  /* 0x0000000900027213 */ /* 0x000fe40000000000 */
[----:B------:R-:W-:Y:S01]  /*19640*/  MOV R3, R17 ;  /* 0x0000001100037202 */ /* 0x000fe20000000f00 */
[----:B------:R-:W-:Y:S01]  /*19650*/  VIADD R4, R4, UR17 ;  /* 0x0000001104047c36 */ /* 0x000fe20008000000 */
[----:B------:R-:W-:Y:S01]  /*19660*/  IADD3 R7, RZ, -R2, RZ ;  /* 0x80000002ff077210 */ /* 0x000fe20007ffe0ff */
[----:B------:R-:W-:Y:S01]  /*19670*/  IMAD.MOV.U32 R2, RZ, RZ, RZ ;  /* 0x000000ffff027224 */ /* 0x000fe200078e00ff */
[----:B------:R-:W-:Y:S02]  /*19680*/  SHF.R.U64 R18, R18, UR30, R21 ;  /* 0x0000001e12127c19 */ /* 0x000fe40008001215 */
[----:B------:R-:W-:Y:S01]  /*19690*/  IABS R6, R4 ;  /* 0x0000000400067213 */ /* 0x000fe20000000000 */
[----:B------:R-:W-:Y:S01]  /*196a0*/  IMAD.HI.U32 R2, R17, R5, R2 ;  /* 0x0000000511027227 */ /* 0x000fe200078e0002 */
[----:B------:R-:W-:-:S02]  /*196b0*/  IABS R17, R10 ;  /* 0x0000000a00117213 */ /* 0x000fc40000000000 */
[----:B------:R-:W-:Y:S01]  /*196c0*/  MOV R3, R7 ;  /* 0x0000000700037202 */ /* 0x000fe20000000f00 */
[----:B------:R-:W-:Y:S01]  /*196d0*/  IMAD.MOV.U32 R5, RZ, RZ, R6 ;  /* 0x000000ffff057224 */ /* 0x000fe200078e0006 */
[----:B------:R-:W-:Y:S01]  /*196e0*/  IADD3 R7, R18, UR16, RZ ;  /* 0x0000001012077c10 */ /* 0x000fe2000fffe0ff */
[----:B------:R-:W1:Y:S01]  /*196f0*/  I2F.RP R6, R17 ;  /* 0x0000001100067306 */ /* 0x000e620000209400 */
[----:B------:R-:W-:Y:S01]  /*19700*/  IABS R21, R10 ;  /* 0x0000000a00157213 */ /* 0x000fe20000000000 */
[----:B------:R-:W-:Y:S01]  /*19710*/  IMAD.HI.U32 R2, R2, R5, RZ ;  /* 0x0000000502027227 */ /* 0x000fe200078e00ff */
[----:B------:R-:W-:Y:S02]  /*19720*/  IABS R18, R7 ;  /* 0x0000000700127213 */ /* 0x000fe40000000000 */
[----:B------:R-:W-:Y:S01]  /*19730*/  IADD3 R21, RZ, -R21, RZ ;  /* 0x80000015ff157210 */ /* 0x000fe20007ffe0ff */
[----:B------:R-:W-:-:S05]  /*19740*/  IMAD R5, R2, R3, R5 ;  /* 0x0000000302057224 */ /* 0x000fca00078e0205 */
[----:B------:R-:W-:Y:S01]  /*19750*/  ISETP.GT.U32.AND P6, PT, R16, R5, PT ;  /* 0x000000051000720c */ /* 0x000fe20003fc4070 */
[----:B-1----:R-:W1:-:S12]  /*19760*/  MUFU.RCP R6, R6 ;  /* 0x0000000600067308 */ /* 0x002e580000001000 */
[----:B------:R-:W-:Y:S01]  /*19770*/  @!P6 IMAD.IADD R5, R5, 0x1, -R16 ;  /* 0x000000010505e824 */ /* 0x000fe200078e0a10 */
[----:B-1----:R-:W-:-:S04]  /*19780*/  IADD3 R2, R6, 0xffffffe, RZ ;  /* 0x0ffffffe06027810 */ /* 0x002fc80007ffe0ff */
[----:B------:R1:W2:Y:S02]  /*19790*/  F2I.FTZ.U32.TRUNC.NTZ R3, R2 ;  /* 0x0000000200037305 */ /* 0x0002a4000021f000 */
[----:B-1----:R-:W-:Y:S02]  /*197a0*/  IMAD.MOV.U32 R2, RZ, RZ, RZ ;  /* 0x000000ffff027224 */ /* 0x002fe400078e00ff */
[----:B--2---:R-:W-:-:S04]  /*197b0*/  IMAD.MOV R22, RZ, RZ, -R3 ;  /* 0x000000ffff167224 */ /* 0x004fc800078e0a03 */
[----:B------:R-:W-:-:S04]  /*197c0*/  IMAD R19, R22, R17, RZ ;  /* 0x0000001116137224 */ /* 0x000fc800078e02ff */
[----:B------:R-:W-:-:S04]  /*197d0*/  IMAD.HI.U32 R6, R3, R19, R2 ;  /* 0x0000001303067227 */ /* 0x000fc800078e0002 */
[----:B------:R-:W-:Y:S01]  /*197e0*/  IMAD.MOV.U32 R3, RZ, RZ, R18 ;  /* 0x000000ffff037224 */ /* 0x000fe200078e0012 */
[----:B------:R-:W-:-:S03]  /*197f0*/  MOV R18, R21 ;  /* 0x0000001500127202 */ /* 0x000fc60000000f00 */
[----:B------:R-:W-:-:S04]  /*19800*/  IMAD.HI.U32 R2, R6, R3, RZ ;  /* 0x0000000306027227 */ /* 0x000fc800078e00ff */
[----:B------:R-:W-:-:S05]  /*19810*/  IMAD R2, R2, R18, R3 ;  /* 0x0000001202027224 */ /* 0x000fca00078e0203 */
[----:B------:R-:W-:-:S13]  /*19820*/  ISETP.GT.U32.AND P6, PT, R17, R2, PT ;  /* 0x000000021100720c */ /* 0x000fda0003fc4070 */
[----:B------:R-:W-:Y:S01]  /*19830*/  @!P6 IMAD.IADD R2, R2, 0x1, -R17 ;  /* 0x000000010202e824 */ /* 0x000fe200078e0a11 */
[----:B------:R-:W-:-:S13]  /*19840*/  ISETP.GT.U32.AND P6, PT, R16, R5, PT ;  /* 0x000000051000720c */ /* 0x000fda0003fc4070 */
[----:B------:R-:W-:Y:S02]  /*19850*/  @!P6 IADD3 R5, R5, -R16, RZ ;  /* 0x800000100505e210 */ /* 0x000fe40007ffe0ff */
[----:B------:R-:W-:Y:S02]  /*19860*/  ISETP.GT.U32.AND P6, PT, R17, R2, PT ;  /* 0x000000021100720c */ /* 0x000fe40003fc4070 */
[----:B------:R-:W-:-:S11]  /*19870*/  MOV R3, R5 ;  /* 0x0000000500037202 */ /* 0x000fd60000000f00 */
[----:B------:R-:W-:Y:S01]  /*19880*/  @!P6 IMAD.IADD R2, R2, 0x1, -R17 ;  /* 0x000000010202e824 */ /* 0x000fe200078e0a11 */
[----:B------:R-:W-:-:S13]  /*19890*/  ISETP.GE.AND P6, PT, R4, RZ, PT ;  /* 0x000000ff0400720c */ /* 0x000fda0003fc6270 */
[----:B------:R-:W-:Y:S01]  /*198a0*/  @!P6 IMAD.MOV R3, RZ, RZ, -R3 ;  /* 0x000000ffff03e224 */ /* 0x000fe200078e0a03 */
[----:B------:R-:W-:-:S13]  /*198b0*/  ISETP.GE.AND P6, PT, R7, RZ, PT ;  /* 0x000000ff0700720c */ /* 0x000fda0003fc6270 */
[----:B------:R-:W-:Y:S02]  /*198c0*/  @!P6 IADD3 R2, -R2, RZ, RZ ;  /* 0x000000ff0202e210 */ /* 0x000fe40007ffe1ff */
[----:B------:R-:W-:-:S13]  /*198d0*/  ISETP.NE.AND P6, PT, RZ, UR7, PT ;  /* 0x00000007ff007c0c */ /* 0x000fda000bfc5270 */
[----:B------:R-:W-:Y:S02]  /*198e0*/  @!P6 LOP3.LUT R3, RZ, UR7, RZ, 0x33, !PT ;  /* 0x00000007ff03ec12 */ /* 0x000fe4000f8e33ff */
[----:B------:R-:W-:-:S03]  /*198f0*/  ISETP.NE.AND P6, PT, RZ, UR8, PT ;  /* 0x00000008ff007c0c */ /* 0x000fc6000bfc5270 */
[----:B------:R-:W-:-:S10]  /*19900*/  IMAD.IADD R3, R4, 0x1, -R3 ;  /* 0x0000000104037824 */ /* 0x000fd400078e0a03 */
[----:B------:R-:W-:Y:S02]  /*19910*/  @!P6 LOP3.LUT R2, RZ, UR8, RZ, 0x33, !PT ;  /* 0x00000008ff02ec12 */ /* 0x000fe4000f8e33ff */
[----:B------:R-:W-:Y:S02]  /*19920*/  PLOP3.LUT P6, PT, PT, PT, UP3, 0x80, 0x0 ;  /* 0x000000000000781c */ /* 0x000fe40003fcf038 */
[----:B------:R-:W-:-:S04]  /*19930*/  IADD3 R2, -R2, R7, RZ ;  /* 0x0000000702027210 */ /* 0x000fc80007ffe1ff */
[CC--:B------:R-:W-:Y:S01]  /*19940*/  SEL R4, R3.reuse, R2.reuse, !P6 ;  /* 0x0000000203047207 */ /* 0x0c0fe20007000000 */
[----:B------:R-:W-:-:S03]  /*19950*/  IMAD R6, R3, R2, RZ ;  /* 0x0000000203067224 */ /* 0x000fc600078e02ff */
[----:B------:R-:W-:Y:S02]  /*19960*/  SHF.R.S32.HI R5, RZ, 0x1f, R4 ;  /* 0x0000001fff057819 */ /* 0x000fe40000011404 */
[----:B------:R-:W-:-:S07]  /*19970*/  SHF.R.S32.HI R7, RZ, 0x1f, R6 ;  /* 0x0000001fff077819 */ /* 0x000fce0000011406 */
.L_x_325:
[----:B------:R-:W-:Y:S05]  /*19980*/  BSYNC B0 ;  /* 0x0000000000007941 */ /* 0x000fea0003800000 */
.L_x_324:
[----:B------:R-:W1:Y:S04]  /*19990*/  SHFL.UP PT, R3, R6, 0x1, RZ ;  /* 0x0420000006037989 */ /* 0x000e6800000e00ff */
[----:B------:R-:W2:Y:S01]  /*199a0*/  SHFL.UP PT, R2, R7, 0x1, RZ ;  /* 0x0420000007027989 */ /* 0x000ea200000e00ff */
[----:B-1----:R-:W-:Y:S02]  /*199b0*/  SEL R3, R3, RZ, P1 ;  /* 0x000000ff03037207 */ /* 0x002fe40000800000 */
[----:B--2---:R-:W-:Y:S02]  /*199c0*/  SEL R2, R2, RZ, P1 ;  /* 0x000000ff02027207 */ /* 0x004fe40000800000 */
[----:B------:R-:W-:-:S05]  /*199d0*/  IADD3 R18, P6, R3, R6, RZ ;  /* 0x0000000603127210 */ /* 0x000fca0007fde0ff */
[----:B------:R-:W-:Y:S01]  /*199e0*/  IMAD.X R17, R2, 0x1, R7, P6 ;  /* 0x0000000102117824 */ /* 0x000fe200030e0607 */
[----:B------:R-:W1:Y:S04]  /*199f0*/  SHFL.UP PT, R3, R18, 0x2, RZ ;  /* 0x0440000012037989 */ /* 0x000e6800000e00ff */
[----:B------:R-:W2:Y:S01]  /*19a00*/  SHFL.UP PT, R2, R17, 0x2, RZ ;  /* 0x0440000011027989 */ /* 0x000ea200000e00ff */
[----:B-1----:R-:W-:Y:S02]  /*19a10*/  SEL R3, R3, RZ, P2 ;  /* 0x000000ff03037207 */ /* 0x002fe40001000000 */
[----:B--2---:R-:W-:Y:S02]  /*19a20*/  SEL R2, R2, RZ, P2 ;  /* 0x000000ff02027207 */ /* 0x004fe40001000000 */
[----:B------:R-:W-:-:S04]  /*19a30*/  IADD3 R16, P6, R3, R18, RZ ;  /* 0x0000001203107210 */ /* 0x000fc80007fde0ff */
[----:B------:R-:W-:Y:S01]  /*19a40*/  IADD3.X R21, R2, R17, RZ, P6, !PT ;  /* 0x0000001102157210 */ /* 0x000fe200037fe4ff */
        /* <DEDUP_REMOVED lines=18> */
[----:B------:R-:W-:-:S04]  /*19b70*/  IADD3 R19, P6, R2, UR5, RZ ;  /* 0x0000000502137c10 */ /* 0x000fc8000ffde0ff */
[----:B------:R-:W-:Y:S02]  /*19b80*/  IADD3.X R21, R3, UR4, RZ, P6, !PT ;  /* 0x0000000403157c10 */ /* 0x000fe4000b7fe4ff */
[----:B------:R-:W-:-:S04]  /*19b90*/  ISETP.GT.U32.AND P6, PT, R19, UR10, PT ;  /* 0x0000000a13007c0c */ /* 0x000fc8000bfc4070 */
[----:B------:R-:W-:-:S13]  /*19ba0*/  ISETP.GT.U32.AND.EX P6, PT, R21, UR9, PT, P6 ;  /* 0x0000000915007c0c */ /* 0x000fda000bfc4160 */
[----:B------:R-:W-:-:S04]  /*19bb0*/  VOTE.ANY R16, PT, P6 ;  /* 0x0000000000107806 */ /* 0x000fc800030e0100 */
[----:B------:R-:W-:-:S13]  /*19bc0*/  ISETP.NE.AND P6, PT, R16, RZ, PT ;  /* 0x000000ff1000720c */ /* 0x000fda0003fc5270 */
[----:B------:R-:W-:Y:S05]  /*19bd0*/  @!P6 BRA `(.L_x_328) ;  /* 0xfffffff400b4e947 */ /* 0x000fea000383ffff */
[----:B------:R-:W-:Y:S01]  /*19be0*/  MOV R19, R2 ;  /* 0x0000000200137202 */ /* 0x000fe20000000f00 */
[----:B------:R-:W-:-:S07]  /*19bf0*/  IMAD.MOV.U32 R18, RZ, RZ, R3 ;  /* 0x000000ffff127224 */ /* 0x000fce00078e0003 */
.L_x_323:
[----:B------:R-:W1:Y:S08]  /*19c00*/  BREV R16, R16 ;  /* 0x0000001000107301 */ /* 0x000e700000000000 */
[----:B-1----:R-:W1:Y:S02]  /*19c10*/  FLO.U32.SH R17, R16 ;  /* 0x0000001000117300 */ /* 0x002e6400000e0400 */
[----:B-1----:R-:W1:Y:S02]  /*19c20*/  SHFL.IDX PT, R11, R11, R17, 0x1f ;  /* 0x00001f110b0b7589 */ /* 0x002e6400000e0000 */
[----:B-1----:R-:W-:-:S13]  /*19c30*/  R2UR UR6, R11 ;  /* 0x000000000b0672ca */ /* 0x002fda00000e0000 */
[----:B------:R-:W-:-:S04]  /*19c40*/  IADD3 R21, R20, UR6, RZ ;  /* 0x0000000614157c10 */ /* 0x000fc8000fffe0ff */
[----:B------:R-:W-:-:S13]  /*19c50*/  ISETP.GE.AND P1, PT, R21, UR24, PT ;  /* 0x0000001815007c0c */ /* 0x000fda000bf26270 */
[----:B------:R-:W1:Y:S02]  /*19c60*/  @!P1 LDC.64 R2, c[0x0][0x918] ;  /* 0x00024600ff029b82 */ /* 0x000e640000000a00 */
[----:B-1----:R-:W-:-:S05]  /*19c70*/  @!P1 IMAD.WIDE R2, R21, 0xc, R2 ;  /* 0x0000000c15029825 */ /* 0x002fca00078e0202 */
[----:B-----5:R1:W5:Y:S04]  /*19c80*/  @!P1 LDG.E R8, desc[UR56][R2.64] ;  /* 0x0000003802089981 */ /* 0x020368000c1e1900 */
[----:B------:R1:W5:Y:S01]  /*19c90*/  @!P1 LDG.E R0, desc[UR56][R2.64+0x4] ;  /* 0x0000043802009981 */ /* 0x000362000c1e1900 */
[----:B------:R-:W-:-:S03]  /*19ca0*/  IADD3 R12, P1, P2, R19, UR5, -R6 ;  /* 0x00000005130c7c10 */ /* 0x000fc6000fa3e806 */
[----:B------:R-:W-:Y:S01]  /*19cb0*/  SHFL.IDX PT, R6, R6, R17, 0x1f ;  /* 0x00001f1106067589 */ /* 0x000fe200000e0000 */
[----:B------:R-:W-:-:S03]  /*19cc0*/  IADD3.X R18, R18, UR4, ~R7, P1, P2 ;  /* 0x0000000412127c10 */ /* 0x000fc60008fe4c07 */
[----:B------:R-:W2:Y:S04]  /*19cd0*/  SHFL.IDX PT, R12, R12, R17, 0x1f ;  /* 0x00001f110c0c7589 */ /* 0x000ea800000e0000 */
[----:B------:R-:W3:Y:S04]  /*19ce0*/  SHFL.IDX PT, R18, R18, R17, 0x1f ;  /* 0x00001f1112127589 */ /* 0x000ee800000e0000 */
[----:B------:R1:W4:Y:S04]  /*19cf0*/  SHFL.IDX PT, R7, R7, R17, 0x1f ;  /* 0x00001f1107077589 */ /* 0x00032800000e0000 */
[----:B------:R1:W1:Y:S04]  /*19d00*/  SHFL.IDX PT, R5, R5, R17, 0x1f ;  /* 0x00001f1105057589 */ /* 0x00026800000e0000 */
[----:B------:R1:W1:Y:S01]  /*19d10*/  SHFL.IDX PT, R4, R4, R17, 0x1f ;  /* 0x00001f1104047589 */ /* 0x00026200000e0000 */
[----:B--2---:R-:W-:-:S02]  /*19d20*/  R2UR UR5, R12 ;  /* 0x000000000c0572ca */ /* 0x004fc400000e0000 */
[----:B---3--:R-:W-:-:S15]  /*19d30*/  R2UR UR4, R18 ;  /* 0x00000000120472ca */ /* 0x008fde00000e0000 */
.L_x_318:
[----:B-1----:R-:W1:Y:S01]  /*19d40*/  LDC R2, c[0x0][0x910] ;  /* 0x00024400ff027b82 */ /* 0x002e620000000800 */
[----:B------:R-:W-:Y:S01]  /*19d50*/  UMOV UR24, 0xffffffff ;  /* 0xffffffff00187882 */ /* 0x000fe20000000000 */
[----:B------:R-:W-:Y:S01]  /*19d60*/  UMOV UR25, 0xffffffff ;  /* 0xffffffff00197882 */ /* 0x000fe20000000000 */
[----:B------:R-:W-:Y:S01]  /*19d70*/  UMOV UR26, 0xffffffff ;  /* 0xffffffff001a7882 */ /* 0x000fe20000000000 */
[----:B------:R-:W-:Y:S01]  /*19d80*/  IMAD.MOV.U32 R19, RZ, RZ, RZ ;  /* 0x000000ffff137224 */ /* 0x000fe200078e00ff */
[----:B-1----:R-:W-:-:S13]  /*19d90*/  ISETP.LE.AND P1, PT, R2, UR6, PT ;  /* 0x0000000602007c0c */ /* 0x002fda000bf23270 */
[----:B------:R-:W-:Y:S05]  /*19da0*/  @P1 BRA `(.L_x_317) ;  /* 0x0000000000f01947 */ /* 0x000fea0003800000 */
[C---:B------:R-:W-:Y:S01]  /*19db0*/  R2UR UR24, R4.reuse ;  /* 0x00000000041872ca */ /* 0x040fe200000e0000 */
[----:B------:R-:W-:Y:S01]  /*19dc0*/  UIADD3 UR30, UP1, -UR5, UR10, URZ ;  /* 0x0000000a051e7290 */ /* 0x000fe2000ff3e13f */
[----:B------:R-:W-:Y:S01]  /*19dd0*/  R2UR UR25, R5 ;  /* 0x00000000051972ca */ /* 0x000fe200000e0000 */
[----:B------:R-:W-:Y:S01]  /*19de0*/  ULDC UR26, c[0x0][0x8c0] ;  /* 0x00023000001a7ab9 */ /* 0x000fe20000000800 */
[----:B------:R-:W-:Y:S01]  /*19df0*/  ULDC UR27, c[0x0][0x8b0] ;  /* 0x00022c00001b7ab9 */ /* 0x000fe20000000800 */
[----:B------:R-:W-:Y:S01]  /*19e00*/  ULDC UR28, c[0x0][0x904] ;  /* 0x00024100001c7ab9 */ /* 0x000fe20000000800 */
[----:B------:R-:W-:-:S03]  /*19e10*/  SHF.R.U64 R2, R4, UR27, R5 ;  /* 0x0000001b04027c19 */ /* 0x000fc60008001205 */
[----:B------:R-:W-:Y:S01]  /*19e20*/  UIADD3.X UR24, ~UR4, UR9, URZ, UP1, !UPT ;  /* 0x0000000904187290 */ /* 0x000fe20008ffe53f */
[----:B------:R-:W-:-:S03]  /*19e30*/  R2UR UR32, R2 ;  /* 0x00000000022072ca */ /* 0x000fc600000e0000 */
[----:B------:R-:W-:Y:S02]  /*19e40*/  USHF.R.U32.HI UR31, URZ, UR26, UR24 ;  /* 0x0000001a3f1f7299 */ /* 0x000fe40008011618 */
[----:B------:R-:W-:Y:S02]  /*19e50*/  USHF.R.U32.HI UR35, URZ, UR27, UR25 ;  /* 0x0000001b3f237299 */ /* 0x000fe40008011619 */
[----:B------:R-:W-:Y:S02]  /*19e60*/  USHF.R.U32.HI UR33, URZ, UR27, UR31 ;  /* 0x0000001b3f217299 */ /* 0x000fe4000801161f */
[----:B------:R-:W-:Y:S02]  /*19e70*/  USHF.R.U64 UR30, UR30, UR26, UR24 ;  /* 0x0000001a1e1e7299 */ /* 0x000fe40008001218 */
[----:B------:R-:W-:Y:S02]  /*19e80*/  USHF.R.U32.HI UR34, URZ, UR28, UR33 ;  /* 0x0000001c3f227299 */ /* 0x000fe40008011621 */
[----:B------:R-:W-:-:S02]  /*19e90*/  USHF.R.U64 UR31, UR30, UR27, UR31 ;  /* 0x0000001b1e1f7299 */ /* 0x000fc4000800121f */
[----:B------:R-:W-:Y:S02]  /*19ea0*/  ULOP3.LUT UR24, UR34, UR35, URZ, 0xfc, !UPT ;  /* 0x0000002322187292 */ /* 0x000fe4000f8efc3f */
[----:B------:R-:W-:-:S04]  /*19eb0*/  USHF.R.U64 UR33, UR31, UR28, UR33 ;  /* 0x0000001c1f217299 */ /* 0x000fc80008001221 */
[----:B------:R-:W-:-:S13]  /*19ec0*/  ISETP.NE.U32.AND P1, PT, RZ, UR24, PT ;  /* 0x00000018ff007c0c */ /* 0x000fda000bf25070 */
[----:B------:R-:W-:Y:S05]  /*19ed0*/  @!P1 BRA `(.L_x_329) ;  /* 0x0000000000189947 */ /* 0x000fea0003800000 */
[----:B------:R-:W-:-:S07]  /*19ee0*/  MOV R12, 0x19f00 ;  /* 0x00019f00000c7802 */ /* 0x000fce0000000f00 */
[----:B--2-45:R-:W-:Y:S05]  /*19ef0*/  CALL.REL.NOINC `(.L_x_330) ;  /* 0x0000002000d47944 */ /* 0x034fea0003c00000 */
[----:B------:R-:W-:-:S04]  /*19f00*/  UIADD3 UR24, -UR25, URZ, URZ ;  /* 0x0000003f19187290 */ /* 0x000fc8000fffe13f */
[----:B------:R-:W-:-:S03]  /*19f10*/  UIMAD UR32, UR32, UR24, UR33 ;  /* 0x00000018202072a4 */ /* 0x000fc6000f8e0221 */
[----:B------:R-:W-:Y:S01]  /*19f20*/  UMOV UR24, UR25 ;  /* 0x0000001900187c82 */ /* 0x000fe20008000000 */
[----:B------:R-:W-:Y:S08]  /*19f30*/  BRA `(.L_x_331) ;  /* 0x0000000000587947 */ /* 0x000ff00003800000 */
.L_x_329:
[----:B------:R-:W1:Y:S01]  /*19f40*/  I2F.U32.RP R2, UR32 ;  /* 0x0000002000027d06 */ /* 0x000e620008209000 */
[----:B------:R-:W-:Y:S01]  /*19f50*/  UMOV UR24, URZ ;  /* 0x0000003f00187c82 */ /* 0x000fe20008000000 */
[----:B------:R-:W-:-:S06]  /*19f60*/  UISETP.NE.U32.AND UP4, UPT, UR32, URZ, UPT ;  /* 0x0000003f2000728c */ /* 0x000fcc000bf85070 */
[----:B-1----:R-:W1:Y:S02]  /*19f70*/  MUFU.RCP R2, R2 ;  /* 0x0000000200027308 */ /* 0x002e640000001000 */
[----:B-1----:R-:W-:-:S06]  /*19f80*/  IADD3 R3, R2, 0xffffffe, RZ ;  /* 0x0ffffffe02037810 */ /* 0x002fcc0007ffe0ff */
[----:B------:R-:W1:Y:S02]  /*19f90*/  F2I.FTZ.U32.TRUNC.NTZ R3, R3 ;  /* 0x0000000300037305 */ /* 0x000e64000021f000 */
[----:B-1----:R-:W-:-:S13]  /*19fa0*/  R2UR UR25, R3 ;  /* 0x00000000031972ca */ /* 0x002fda00000e0000 */
[----:B------:R-:W-:-:S04]  /*19fb0*/  UIADD3 UR26, URZ, -UR25, URZ ;  /* 0x800000193f1a7290 */ /* 0x000fc8000fffe03f */
[----:B------:R-:W-:-:S04]  /*19fc0*/  UIMAD UR26, UR26, UR32, URZ ;  /* 0x000000201a1a72a4 */ /* 0x000fc8000f8e023f */
[----:B------:R-:W-:-:S04]  /*19fd0*/  UIMAD.WIDE.U32 UR24, UR25, UR26, UR24 ;  /* 0x0000001a191872a5 */ /* 0x000fc8000f8e0018 */
[----:B------:R-:W-:-:S04]  /*19fe0*/  UIMAD.WIDE.U32 UR24, UR25, UR33, URZ ;  /* 0x00000021191872a5 */ /* 0x000fc8000f8e003f */
[----:B------:R-:W-:-:S04]  /*19ff0*/  UIADD3 UR24, -UR25, URZ, URZ ;  /* 0x0000003f19187290 */ /* 0x000fc8000fffe13f */
[----:B------:R-:W-:-:S04]  /*1a000*/  UIMAD UR24, UR32, UR24, UR33 ;  /* 0x00000018201872a4 */ /* 0x000fc8000f8e0221 */
[----:B------:R-:W-:-:S11]  /*1a010*/  UISETP.GE.U32.AND UP1, UPT, UR24, UR32, UPT ;  /* 0x000000201800728c */ /* 0x000fd6000bf26070 */
[----:B------:R-:W-:Y:S02]  /*1a020*/  @UP1 UIADD3 UR24, UR24, -UR32, URZ ;  /* 0x8000002018181290 */ /* 0x000fe4000fffe03f */
[----:B------:R-:W-:Y:S02]  /*1a030*/  @UP1 UIADD3 UR25, UR25, 0x1, URZ ;  /* 0x0000000119191890 */ /* 0x000fe4000fffe03f */
[----:B------:R-:W-:-:S11]  /*1a040*/  UISETP.GE.U32.AND UP2, UPT, UR24, UR32, UPT ;  /* 0x000000201800728c */ /* 0x000fd6000bf46070 */
[----:B------:R-:W-:Y:S02]  /*1a050*/  @UP2 UIADD3 UR25, UR25, 0x1, URZ ;  /* 0x0000000119192890 */ /* 0x000fe4000fffe03f */
[----:B------:R-:W-:-:S04]  /*1a060*/  @!UP4 ULOP3.LUT UR25, URZ, UR32, URZ, 0x33, !UPT ;  /* 0x000000203f19c292 */ /* 0x000fc8000f8e333f */
[----:B------:R-:W-:-:S04]  /*1a070*/  UIADD3 UR24, -UR25, URZ, URZ ;  /* 0x0000003f19187290 */ /* 0x000fc8000fffe13f */
[----:B------:R-:W-:-:S03]  /*1a080*/  UIMAD UR32, UR32, UR24, UR33 ;  /* 0x00000018202072a4 */ /* 0x000fc6000f8e0221 */
[----:B------:R-:W-:-:S09]  /*1a090*/  UMOV UR24, UR25 ;  /* 0x0000001900187c82 */ /* 0x000fd20008000000 */
.L_x_331:
[----:B------:R-:W-:Y:S01]  /*1a0a0*/  ULOP3.LUT UR31, UR31, UR20, URZ, 0xc0, !UPT ;  /* 0x000000141f1f7292 */ /* 0x000fe2000f8ec03f */
[----:B------:R-:W-:Y:S01]  /*1a0b0*/  IMAD.MOV.U32 R19, RZ, RZ, 0x1 ;  /* 0x00000001ff137424 */ /* 0x000fe200078e00ff */
[----:B------:R-:W-:Y:S02]  /*1a0c0*/  ULOP3.LUT UR30, UR30, UR18, URZ, 0xc0, !UPT ;  /* 0x000000121e1e7292 */ /* 0x000fe4000f8ec03f */
[----:B------:R-:W-:Y:S01]  /*1a0d0*/  UIMAD UR24, UR19, UR24, UR31 ;  /* 0x00000018131872a4 */ /* 0x000fe2000f8e021f */
[----:B------:R-:W-:Y:S01]  /*1a0e0*/  ULDC UR26, c[0x0][0x8a8] ;  /* 0x00022a00001a7ab9 */ /* 0x000fe20000000800 */
[----:B------:R-:W-:Y:S01]  /*1a0f0*/  ULDC UR25, c[0x0][0x8b8] ;  /* 0x00022e0000197ab9 */ /* 0x000fe20000000800 */
[----:B------:R-:W-:Y:S02]  /*1a100*/  UIMAD UR30, UR32, UR26, UR30 ;  /* 0x0000001a201e72a4 */ /* 0x000fe4000f8e021e */
[----:B------:R-:W-:Y:S01]  /*1a110*/  UIMAD UR25, UR24, UR25, UR40 ;  /* 0x00000019181972a4 */ /* 0x000fe2000f8e0228 */
[----:B------:R-:W-:Y:S01]  /*1a120*/  @UP3 UMOV UR26, UR6 ;  /* 0x00000006001a3c82 */ /* 0x000fe20008000000 */
[----:B------:R-:W-:-:S03]  /*1a130*/  @!UP3 UMOV UR26, UR6 ;  /* 0x00000006001abc82 */ /* 0x000fc60008000000 */
[----:B------:R-:W-:Y:S02]  /*1a140*/  @UP3 UMOV UR24, UR30 ;  /* 0x0000001e00183c82 */ /* 0x000fe40008000000 */
[----:B------:R-:W-:Y:S01]  /*1a150*/  @!UP3 UMOV UR24, UR25 ;  /* 0x000000190018bc82 */ /* 0x000fe20008000000 */
[----:B------:R-:W-:-:S05]  /*1a160*/  @!UP3 UMOV UR25, UR30 ;  /* 0x0000001e0019bc82 */ /* 0x000fca0008000000 */
.L_x_317:
[----:B------:R-:W-:-:S06]  /*1a170*/  UISETP.NE.AND UP1, UPT, UR15, 0x3, UPT ;  /* 0x000000030f00788c */ /* 0x000fcc000bf25270 */
[----:B------:R-:W-:-:S13]  /*1a180*/  PLOP3.LUT P1, PT, PT, PT, UP1, 0x80, 0x0 ;  /* 0x000000000000781c */ /* 0x000fda0003f2f018 */
[----:B------:R-:W-:Y:S05]  /*1a190*/  @!P1 BRA `(.L_x_332) ;  /* 0x0000000000049947 */ /* 0x000fea0003800000 */
[----:B--2---:R-:W-:Y:S01]  /*1a1a0*/  BPT.TRAP 0x1 ;  /* 0x000000040000795c */ /* 0x004fe20000300000 */
.L_x_332:
[----:B------:R-:W1:Y:S01]  /*1a1b0*/  S2R R3, SR_CgaCtaId ;  /* 0x0000000000037919 */ /* 0x000e620000008800 */
[----:B------:R-:W-:-:S04]  /*1a1c0*/  MOV R2, 0x400 ;  /* 0x0000040000027802 */ /* 0x000fc80000000f00 */
[----:B-1----:R-:W-:Y:S02]  /*1a1d0*/  LEA R2, R3, R2, 0x18 ;  /* 0x0000000203027211 */ /* 0x002fe400078ec0ff */
[----:B------:R-:W-:Y:S02]  /*1a1e0*/  SHF.L.U32 R3, R14, 0x1f, RZ ;  /* 0x0000001f0e037819 */ /* 0x000fe400000006ff */
[----:B------:R-:W-:-:S04]  /*1a1f0*/  LEA R12, R13, R2, 0x3 ;  /* 0x000000020d0c7211 */ /* 0x000fc800078e18ff */
[----:B------:R-:W1:Y:S02]  /*1a200*/  SYNCS.PHASECHK.TRANS64.TRYWAIT P2, [R12+URZ+0x38440], R3 ;  /* 0x038440030c0075a7 */ /* 0x000e64000804017f */
[----:B-1----:R-:W-:Y:S05]  /*1a210*/  @!P2 BRA `(.L_x_333) ;  /* 0x000000180074a947 */ /* 0x002fea0003800000 */
.L_x_411:
[----:B------:R-:W-:Y:S01]  /*1a220*/  ELECT P2, URZ, PT ;  /* 0x00000000003f782f */ /* 0x000fe20003840000 */
[----:B------:R-:W-:-:S12]  /*1a230*/  BSSY B0, `(.L_x_334) ;  /* 0x0000010000007945 */ /* 0x000fd80003800000 */
[----:B------:R-:W-:Y:S05]  /*1a240*/  @!P2 BRA `(.L_x_335) ;  /* 0x000000000038a947 */ /* 0x000fea0003800000 */
[----:B-1----:R-:W-:Y:S01]  /*1a250*/  IMAD R3, R13, 0x10, R2 ;  /* 0x000000100d037824 */ /* 0x002fe200078e0202 */
[----:B------:R-:W-:Y:S01]  /*1a260*/  MOV R18, UR26 ;  /* 0x0000001a00127c02 */ /* 0x000fe20008000f00 */
[----:B------:R-:W-:Y:S01]  /*1a270*/  IMAD.U32 R17, RZ, RZ, UR25 ;  /* 0x00000019ff117e24 */ /* 0x000fe2000f8e00ff */
[----:B------:R-:W-:-:S05]  /*1a280*/  MOV R16, UR24 ;  /* 0x0000001800107c02 */ /* 0x000fca0008000f00 */
[----:B------:R1:W-:Y:S01]  /*1a290*/  STS.128 [R3+0x38500], R16 ;  /* 0x0385001003007388 */ /* 0x0003e20000000c00 */
[----:B------:R-:W-:Y:S01]  /*1a2a0*/  @!PT LDS RZ, [RZ] ;  /* 0x00000000fffff984 */ /* 0x000fe20000000800 */
[----:B------:R-:W-:Y:S01]  /*1a2b0*/  @!PT LDS RZ, [RZ] ;  /* 0x00000000fffff984 */ /* 0x000fe20000000800 */
[----:B------:R-:W-:Y:S01]  /*1a2c0*/  @!PT LDS RZ, [RZ] ;  /* 0x00000000fffff984 */ /* 0x000fe20000000800 */
[----:B------:R-:W-:Y:S01]  /*1a2d0*/  @!PT LDS RZ, [RZ] ;  /* 0x00000000fffff984 */ /* 0x000fe20000000800 */
[----:B------:R3:W-:Y:S06]  /*1a2e0*/  MEMBAR.ALL.CTA ;  /* 0x0000000000007992 */ /* 0x0007ec0000008000 */
[----:B---3--:R-:W3:Y:S01]  /*1a2f0*/  FENCE.VIEW.ASYNC.S ;  /* 0x00000000000073c6 */ /* 0x008ee20000000000 */
[----:B------:R-:W-:Y:S05]  /*1a300*/  @!P1 BRA `(.L_x_336) ;  /* 0x0000000000049947 */ /* 0x000fea0003800000 */
[----:B--2---:R-:W-:Y:S01]  /*1a310*/  BPT.TRAP 0x1 ;  /* 0x000000040000795c */ /* 0x004fe20000300000 */
.L_x_336:
[----:B---3--:R3:W-:Y:S02]  /*1a320*/  SYNCS.ARRIVE.TRANS64.A1T0 RZ, [R12+URZ+0x38400], RZ ;  /* 0x038400ff0cff79a7 */ /* 0x0087e4000810003f */
.L_x_335:
[----:B--2---:R-:W-:Y:S05]  /*1a330*/  BSYNC B0 ;  /* 0x0000000000007941 */ /* 0x004fea0003800000 */
.L_x_334:
[----:B------:R-:W-:Y:S01]  /*1a340*/  ISETP.NE.AND P3, PT, R19, RZ, PT ;  /* 0x000000ff1300720c */ /* 0x000fe20003f65270 */
[----:B------:R-:W-:-:S05]  /*1a350*/  VIADD R13, R13, 0x1 ;  /* 0x000000010d0d7836 */ /* 0x000fca0000000000 */
[----:B------:R-:W-:-:S04]  /*1a360*/  ISETP.NE.AND P2, PT, R13, 0x8, PT ;  /* 0x000000080d00780c */ /* 0x000fc80003f45270 */
[----:B-1----:R-:W-:Y:S02]  /*1a370*/  SEL R3, RZ, 0x1, P2 ;  /* 0x00000001ff037807 */ /* 0x002fe40001000000 */
[----:B------:R-:W-:Y:S02]  /*1a380*/  SEL R13, R13, RZ, P2 ;  /* 0x000000ff0d0d7207 */ /* 0x000fe40001000000 */
[----:B------:R-:W-:Y:S01]  /*1a390*/  LOP3.LUT R14, R14, R3, RZ, 0x3c, !PT ;  /* 0x000000030e0e7212 */ /* 0x000fe200078e3cff */
[----:B------:R-:W-:Y:S06]  /*1a3a0*/  @P3 BRA `(.L_x_337) ;  /* 0xffffffe000fc3947 */ /* 0x000fec000383ffff */
[----:B------:R-:W-:Y:S05]  /*1a3b0*/  @!P1 BRA `(.L_x_338) ;  /* 0x0000000000049947 */ /* 0x000fea0003800000 */
[----:B------:R-:W-:Y:S01]  /*1a3c0*/  BPT.TRAP 0x1 ;  /* 0x000000040000795c */ /* 0x000fe20000300000 */
.L_x_338:
[----:B------:R-:W-:Y:S02]  /*1a3d0*/  LEA R3, R13, R2, 0x3 ;  /* 0x000000020d037211 */ /* 0x000fe400078e18ff */
[----:B-----5:R-:W-:-:S04]  /*1a3e0*/  SHF.L.U32 R0, R14, 0x1f, RZ ;  /* 0x0000001f0e007819 */ /* 0x020fc800000006ff */
[----:B------:R-:W1:Y:S02]  /*1a3f0*/  SYNCS.PHASECHK.TRANS64.TRYWAIT P0, [R3+URZ+0x38440], R0 ;  /* 0x03844000030075a7 */ /* 0x000e64000800017f */
[----:B-1----:R-:W-:Y:S05]  /*1a400*/  @!P0 BRA `(.L_x_339) ;  /* 0x00000018000c8947 */ /* 0x002fea0003800000 */
.L_x_412:
[----:B------:R-:W-:Y:S05]  /*1a410*/  @!P1 BRA `(.L_x_340) ;  /* 0x0000000000049947 */ /* 0x000fea0003800000 */
[----:B------:R-:W-:Y:S01]  /*1a420*/  BPT.TRAP 0x1 ;  /* 0x000000040000795c */ /* 0x000fe20000300000 */
.L_x_340:
[----:B------:R-:W-:-:S05]  /*1a430*/  VIADD R13, R13, 0x1 ;  /* 0x000000010d0d7836 */ /* 0x000fca0000000000 */
[----:B------:R-:W-:-:S04]  /*1a440*/  ISETP.NE.AND P0, PT, R13, 0x8, PT ;  /* 0x000000080d00780c */ /* 0x000fc80003f05270 */
[----:B-1----:R-:W-:Y:S02]  /*1a450*/  SEL R3, RZ, 0x1, P0 ;  /* 0x00000001ff037807 */ /* 0x002fe40000000000 */
[----:B------:R-:W-:Y:S02]  /*1a460*/  SEL R13, R13, RZ, P0 ;  /* 0x000000ff0d0d7207 */ /* 0x000fe40000000000 */
[----:B------:R-:W-:Y:S02]  /*1a470*/  LOP3.LUT R14, R14, R3, RZ, 0x3c, !PT ;  /* 0x000000030e0e7212 */ /* 0x000fe400078e3cff */
[----:B------:R-:W-:Y:S02]  /*1a480*/  LEA R3, R13, R2, 0x3 ;  /* 0x000000020d037211 */ /* 0x000fe400078e18ff */
[----:B------:R-:W-:-:S04]  /*1a490*/  SHF.L.U32 R0, R14, 0x1f, RZ ;  /* 0x0000001f0e007819 */ /* 0x000fc800000006ff */
[----:B------:R-:W1:Y:S02]  /*1a4a0*/  SYNCS.PHASECHK.TRANS64.TRYWAIT P0, [R3+URZ+0x38440], R0 ;  /* 0x03844000030075a7 */ /* 0x000e64000800017f */
[----:B-1----:R-:W-:Y:S05]  /*1a4b0*/  @!P0 BRA `(.L_x_341) ;  /* 0x0000001400f48947 */ /* 0x002fea0003800000 */
.L_x_413:
[----:B------:R-:W-:Y:S05]  /*1a4c0*/  @!P1 BRA `(.L_x_342) ;  /* 0x0000000000049947 */ /* 0x000fea0003800000 */
[----:B------:R-:W-:Y:S01]  /*1a4d0*/  BPT.TRAP 0x1 ;  /* 0x000000040000795c */ /* 0x000fe20000300000 */
.L_x_342:
[----:B-1----:R-:W-:-:S05]  /*1a4e0*/  VIADD R0, R13, 0x1 ;  /* 0x000000010d007836 */ /* 0x002fca0000000000 */
[----:B------:R-:W-:-:S04]  /*1a4f0*/  ISETP.NE.AND P0, PT, R0, 0x8, PT ;  /* 0x000000080000780c */ /* 0x000fc80003f05270 */
[----:B------:R-:W-:Y:S02]  /*1a500*/  SEL R3, RZ, 0x1, P0 ;  /* 0x00000001ff037807 */ /* 0x000fe40000000000 */
[----:B------:R-:W-:Y:S02]  /*1a510*/  SEL R5, R0, RZ, P0 ;  /* 0x000000ff00057207 */ /* 0x000fe40000000000 */
[----:B------:R-:W-:Y:S02]  /*1a520*/  LOP3.LUT R14, R14, R3, RZ, 0x3c, !PT ;  /* 0x000000030e0e7212 */ /* 0x000fe400078e3cff */
[----:B------:R-:W-:Y:S02]  /*1a530*/  LEA R3, R5, R2, 0x3 ;  /* 0x0000000205037211 */ /* 0x000fe400078e18ff */
[----:B------:R-:W-:-:S04]  /*1a540*/  SHF.L.U32 R0, R14, 0x1f, RZ ;  /* 0x0000001f0e007819 */ /* 0x000fc800000006ff */
[----:B------:R-:W1:Y:S02]  /*1a550*/  SYNCS.PHASECHK.TRANS64.TRYWAIT P0, [R3+URZ+0x38440], R0 ;  /* 0x03844000030075a7 */ /* 0x000e64000800017f */
[----:B-1----:R-:W-:Y:S05]  /*1a560*/  @!P0 BRA `(.L_x_343) ;  /* 0x0000001400dc8947 */ /* 0x002fea0003800000 */
.L_x_414:
[----:B------:R-:W-:Y:S05]  /*1a570*/  @!P1 BRA `(.L_x_344) ;  /* 0x0000000000049947 */ /* 0x000fea0003800000 */
[----:B------:R-:W-:Y:S01]  /*1a580*/  BPT.TRAP 0x1 ;  /* 0x000000040000795c */ /* 0x000fe20000300000 */
.L_x_344:
        /* <DEDUP_REMOVED lines=9> */
.L_x_415:
[----:B------:R-:W-:Y:S05]  /*1a620*/  @!P1 BRA `(.L_x_346) ;  /* 0x0000000000049947 */ /* 0x000fea0003800000 */
[----:B------:R-:W-:Y:S01]  /*1a630*/  BPT.TRAP 0x1 ;  /* 0x000000040000795c */ /* 0x000fe20000300000 */
.L_x_346:
        /* <DEDUP_REMOVED lines=9> */
.L_x_416:
[----:B------:R-:W-:Y:S05]  /*1a6d0*/  @!P1 BRA `(.L_x_348) ;  /* 0x0000000000049947 */ /* 0x000fea0003800000 */
[----:B------:R-:W-:Y:S01]  /*1a6e0*/  BPT.TRAP 0x1 ;  /* 0x000000040000795c */ /* 0x000fe20000300000 */
.L_x_348:
        /* <DEDUP_REMOVED lines=9> */
.L_x_417:
[----:B------:R-:W-:Y:S05]  /*1a780*/  @!P1 BRA `(.L_x_350) ;  /* 0x0000000000049947 */ /* 0x000fea0003800000 */
[----:B------:R-:W-:Y:S01]  /*1a790*/  BPT.TRAP 0x1 ;  /* 0x000000040000795c */ /* 0x000fe20000300000 */
.L_x_350:
[----:B-1----:R-:W-:-:S05]  /*1a7a0*/  VIADD R0, R5, 0x1 ;  /* 0x0000000105007836 */ /* 0x002fca0000000000 */
[----:B------:R-:W-:-:S04]  /*1a7b0*/  ISETP.NE.AND P0, PT, R0, 0x8, PT ;  /* 0x000000080000780c */ /* 0x000fc80003f05270 */
[----:B------:R-:W-:Y:S02]  /*1a7c0*/  SEL R3, RZ, 0x1, P0 ;  /* 0x00000001ff037807 */ /* 0x000fe40000000000 */
[----:B------:R-:W-:Y:S02]  /*1a7d0*/  SEL R5, R0, RZ, P0 ;  /* 0x000000ff00057207 */ /* 0x000fe40000000000 */
[----:B----4-:R-:W-:Y:S02]  /*1a7e0*/  LOP3.LUT R7, R14, R3, RZ, 0x3c, !PT ;  /* 0x000000030e077212 */ /* 0x010fe400078e3cff */
[----:B------:R-:W-:Y:S02]  /*1a7f0*/  LEA R3, R5, R2, 0x3 ;  /* 0x0000000205037211 */ /* 0x000fe400078e18ff */
[----:B------:R-:W-:-:S04]  /*1a800*/  SHF.L.U32 R0, R7, 0x1f, RZ ;  /* 0x0000001f07007819 */ /* 0x000fc800000006ff */
[----:B------:R-:W1:Y:S02]  /*1a810*/  SYNCS.PHASECHK.TRANS64.TRYWAIT P0, [R3+URZ+0x38440], R0 ;  /* 0x03844000030075a7 */ /* 0x000e64000800017f */
[----:B-1----:R-:W-:Y:S05]  /*1a820*/  @!P0 BRA `(.L_x_351) ;  /* 0x00000014007c8947 */ /* 0x002fea0003800000 */
.L_x_418:
[----:B------:R-:W-:Y:S05]  /*1a830*/  @!P1 BRA `(.L_x_352) ;  /* 0x0000000000049947 */ /* 0x000fea0003800000 */
[----:B------:R-:W-:Y:S01]  /*1a840*/  BPT.TRAP 0x1 ;  /* 0x000000040000795c */ /* 0x000fe20000300000 */
.L_x_352:
[----:B-1----:R-:W-:-:S05]  /*1a850*/  VIADD R0, R5, 0x1 ;  /* 0x0000000105007836 */ /* 0x002fca0000000000 */
[----:B------:R-:W-:-:S04]  /*1a860*/  ISETP.NE.AND P0, PT, R0, 0x8, PT ;  /* 0x000000080000780c */ /* 0x000fc80003f05270 */
[----:B------:R-:W-:Y:S02]  /*1a870*/  SEL R4, RZ, 0x1, P0 ;  /* 0x00000001ff047807 */ /* 0x000fe40000000000 */
[----:B------:R-:W-:Y:S02]  /*1a880*/  SEL R3, R0, RZ, P0 ;  /* 0x000000ff00037207 */ /* 0x000fe40000000000 */
[----:B------:R-:W-:Y:S02]  /*1a890*/  LOP3.LUT R0, R7, R4, RZ, 0x3c, !PT ;  /* 0x0000000407007212 */ /* 0x000fe400078e3cff */
[----:B------:R-:W-:Y:S02]  /*1a8a0*/  LEA R3, R3, R2, 0x3 ;  /* 0x0000000203037211 */ /* 0x000fe400078e18ff */
[----:B------:R-:W-:-:S07]  /*1a8b0*/  SHF.L.U32 R0, R0, 0x1f, RZ ;  /* 0x0000001f00007819 */ /* 0x000fce00000006ff */
.L_x_353:
[----:B-1----:R1:W2:Y:S02]  /*1a8c0*/  SYNCS.PHASECHK.TRANS64.TRYWAIT P0, [R3+URZ+0x38440], R0 ;  /* 0x03844000030075a7 */ /* 0x0022a4000800017f */
[----:B--2---:R-:W-:Y:S05]  /*1a8d0*/  @!P0 NANOSLEEP.SYNCS 0x989680 ;  /* 0x009896800000895d */ /* 0x004fea0003900000 */
[----:B------:R-:W2:Y:S02]  /*1a8e0*/  @!P0 SYNCS.PHASECHK.TRANS64 P0, [R3+URZ+0x38440], R0 ;  /* 0x03844000030085a7 */ /* 0x000ea4000800007f */
[----:B--2---:R-:W-:Y:S05]  /*1a8f0*/  @P0 EXIT ;  /* 0x000000000000094d */ /* 0x004fea0003800000 */
[----:B------:R-:W-:Y:S05]  /*1a900*/  BRA `(.L_x_353) ;  /* 0xfffffffc00ec7947 */ /* 0x000fea000383ffff */
.L_x_37:
[----:B---3--:R-:W-:-:S04]  /*1a910*/  IMAD.U32 R3, RZ, RZ, UR4 ;  /* 0x00000004ff037e24 */ /* 0x008fc8000f8e00ff */
[----:B------:R3:W4:Y:S03]  /*1a920*/  SYNCS.PHASECHK.TRANS64.TRYWAIT P0, [R3+URZ+0x38480], R0 ;  /* 0x03848000030075a7 */ /* 0x000726000800017f */
[----:B----4-:R-:W-:Y:S05]  /*1a930*/  @!P0 NANOSLEEP.SYNCS 0x989680 ;  /* 0x009896800000895d */ /* 0x010fea0003900000 */
[----:B------:R-:W4:Y:S02]  /*1a940*/  @!P0 SYNCS.PHASECHK.TRANS64 P0, [R3+URZ+0x38480], R0 ;  /* 0x03848000030085a7 */ /* 0x000f24000800007f */
[----:B----4-:R-:W-:Y:S05]  /*1a950*/  @!P0 BRA `(.L_x_37) ;  /* 0xfffffffc00ec8947 */ /* 0x010fea000383ffff */
[----:B------:R-:W-:Y:S05]  /*1a960*/  BRA `(.L_x_36) ;  /* 0xfffffe9c00a87947 */ /* 0x000fea000383ffff */
.L_x_42:
[----:B---3--:R-:W-:-:S04]  /*1a970*/  MOV R8, UR4 ;  /* 0x0000000400087c02 */ /* 0x008fc80008000f00 */
[----:B------:R3:W4:Y:S03]  /*1a980*/  SYNCS.PHASECHK.TRANS64.TRYWAIT P0, [R8+URZ+0x38480], R4 ;  /* 0x03848004080075a7 */ /* 0x000726000800017f */
[----:B----4-:R-:W-:Y:S05]  /*1a990*/  @!P0 NANOSLEEP.SYNCS 0x989680 ;  /* 0x009896800000895d */ /* 0x010fea0003900000 */
[----:B------:R-:W4:Y:S02]  /*1a9a0*/  @!P0 SYNCS.PHASECHK.TRANS64 P0, [R8+URZ+0x38480], R4 ;  /* 0x03848004080085a7 */ /* 0x000f24000800007f */
[----:B----4-:R-:W-:Y:S05]  /*1a9b0*/  @!P0 BRA `(.L_x_42) ;  /* 0xfffffffc00ec8947 */ /* 0x010fea000383ffff */
[----:B------:R-:W-:Y:S05]  /*1a9c0*/  BRA `(.L_x_41) ;  /* 0xfffffed400cc7947 */ /* 0x000fea000383ffff */
.L_x_59:
[----:B------:R-:W-:-:S07]  /*1a9d0*/  IMAD.MOV.U32 R15, RZ, RZ, -0x1 ;  /* 0xffffffffff0f7424 */ /* 0x000fce00078e00ff */
[----:B-123-5:R-:W-:Y:S05]  /*1a9e0*/  WARPSYNC.COLLECTIVE R15, `(.L_x_354) ;  /* 0x000000000f0c7348 */ /* 0x02efea0003c00000 */
[----:B------:R-:W-:Y:S02]  /*1a9f0*/  ELECT P6, UR62, PT ;  /* 0x00000000003e782f */ /* 0x000fe400038c0000 */
[----:B------:R-:W-:Y:S01]  /*1aa00*/  MOV R14, UR62 ;  /* 0x0000003e000e7c02 */ /* 0x000fe20008000f00 */
[----:B-123-5:R-:W-:Y:S10]  /*1aa10*/  ENDCOLLECTIVE ;  /* 0x000000000000791b */ /* 0x02eff40003800000 */
.L_x_354:
[----:B------:R-:W-:Y:S05]  /*1aa20*/  BRA `(.L_x_355) ;  /* 0xffffff2000ec7947 */ /* 0x000fea000383ffff */
.L_x_61:
[----:B-1----:R-:W-:-:S04]  /*1aa30*/  MOV R4, UR43 ;  /* 0x0000002b00047c02 */ /* 0x002fc80008000f00 */
[----:B------:R1:W3:Y:S03]  /*1aa40*/  SYNCS.PHASECHK.TRANS64.TRYWAIT P2, [R4+URZ+0x384b0], R159 ;  /* 0x0384b09f040075a7 */ /* 0x0002e6000804017f */
[----:B---3--:R-:W-:Y:S05]  /*1aa50*/  @!P2 NANOSLEEP.SYNCS 0x989680 ;  /* 0x009896800000a95d */ /* 0x008fea0003900000 */
[----:B------:R-:W3:Y:S02]  /*1aa60*/  @!P2 SYNCS.PHASECHK.TRANS64 P2, [R4+URZ+0x384b0], R159 ;  /* 0x0384b09f0400a5a7 */ /* 0x000ee4000804007f */
[----:B---3--:R-:W-:Y:S05]  /*1aa70*/  @!P2 BRA `(.L_x_61) ;  /* 0xfffffffc00eca947 */ /* 0x008fea000383ffff */
[----:B------:R-:W-:Y:S05]  /*1aa80*/  BRA `(.L_x_356) ;  /* 0xffffff2000fc7947 */ /* 0x000fea000383ffff */
.L_x_69:
[----:B-1----:R-:W-:-:S04]  /*1aa90*/  IMAD.U32 R12, RZ, RZ, UR43 ;  /* 0x0000002bff0c7e24 */ /* 0x002fc8000f8e00ff */
[----:B------:R1:W2:Y:S03]  /*1aaa0*/  SYNCS.PHASECHK.TRANS64.TRYWAIT P3, [R12+URZ+0x384b8], R159 ;  /* 0x0384b89f0c0075a7 */ /* 0x0002a6000806017f */
[----:B--2---:R-:W-:Y:S05]  /*1aab0*/  @!P3 NANOSLEEP.SYNCS 0x989680 ;  /* 0x009896800000b95d */ /* 0x004fea0003900000 */
[----:B------:R-:W2:Y:S02]  /*1aac0*/  @!P3 SYNCS.PHASECHK.TRANS64 P3, [R12+URZ+0x384b8], R159 ;  /* 0x0384b89f0c00b5a7 */ /* 0x000ea4000806007f */
[----:B--2---:R-:W-:Y:S05]  /*1aad0*/  @!P3 BRA `(.L_x_69) ;  /* 0xfffffffc00ecb947 */ /* 0x004fea000383ffff */
[----:B------:R-:W-:Y:S05]  /*1aae0*/  BRA `(.L_x_357) ;  /* 0xffffff2800d87947 */ /* 0x000fea000383ffff */
.L_x_74:
[----:B-1----:R-:W-:-:S04]  /*1aaf0*/  MOV R12, UR43 ;  /* 0x0000002b000c7c02 */ /* 0x002fc80008000f00 */
[----:B------:R1:W2:Y:S03]  /*1ab00*/  SYNCS.PHASECHK.TRANS64.TRYWAIT P3, [R12+URZ+0x384c0], R159 ;  /* 0x0384c09f0c0075a7 */ /* 0x0002a6000806017f */
[----:B--2---:R-:W-:Y:S05]  /*1ab10*/  @!P3 NANOSLEEP.SYNCS 0x989680 ;  /* 0x009896800000b95d */ /* 0x004fea0003900000 */
[----:B------:R-:W2:Y:S02]  /*1ab20*/  @!P3 SYNCS.PHASECHK.TRANS64 P3, [R12+URZ+0x384c0], R159 ;  /* 0x0384c09f0c00b5a7 */ /* 0x000ea4000806007f */
[----:B--2---:R-:W-:Y:S05]  /*1ab30*/  @!P3 BRA `(.L_x_74) ;  /* 0xfffffffc00ecb947 */ /* 0x004fea000383ffff */
[----:B------:R-:W-:Y:S05]  /*1ab40*/  BRA `(.L_x_358) ;  /* 0xffffff3000347947 */ /* 0x000fea000383ffff */
.L_x_79:
[----:B-1----:R-:W-:-:S04]  /*1ab50*/  IMAD.U32 R12, RZ, RZ, UR43 ;  /* 0x0000002bff0c7e24 */ /* 0x002fc8000f8e00ff */
[----:B------:R1:W2:Y:S03]  /*1ab60*/  SYNCS.PHASECHK.TRANS64.TRYWAIT P3, [R12+URZ+0x384c8], R159 ;  /* 0x0384c89f0c0075a7 */ /* 0x0002a6000806017f */
[----:B--2---:R-:W-:Y:S05]  /*1ab70*/  @!P3 NANOSLEEP.SYNCS 0x989680 ;  /* 0x009896800000b95d */ /* 0x004fea0003900000 */
[----:B------:R-:W2:Y:S02]  /*1ab80*/  @!P3 SYNCS.PHASECHK.TRANS64 P3, [R12+URZ+0x384c8], R159 ;  /* 0x0384c89f0c00b5a7 */ /* 0x000ea4000806007f */
[----:B--2---:R-:W-:Y:S05]  /*1ab90*/  @!P3 BRA `(.L_x_79) ;  /* 0xfffffffc00ecb947 */ /* 0x004fea000383ffff */
[----:B------:R-:W-:Y:S05]  /*1aba0*/  BRA `(.L_x_359) ;  /* 0xffffff3400dc7947 */ /* 0x000fea000383ffff */
.L_x_84:
[----:B-1----:R-:W-:-:S04]  /*1abb0*/  MOV R13, UR43 ;  /* 0x0000002b000d7c02 */ /* 0x002fc80008000f00 */
[----:B------:R1:W2:Y:S03]  /*1abc0*/  SYNCS.PHASECHK.TRANS64.TRYWAIT P3, [R13+URZ+0x384b0], R20 ;  /* 0x0384b0140d0075a7 */ /* 0x0002a6000806017f */
[----:B--2---:R-:W-:Y:S05]  /*1abd0*/  @!P3 NANOSLEEP.SYNCS 0x989680 ;  /* 0x009896800000b95d */ /* 0x004fea0003900000 */
[----:B------:R-:W2:Y:S02]  /*1abe0*/  @!P3 SYNCS.PHASECHK.TRANS64 P3, [R13+URZ+0x384b0], R20 ;  /* 0x0384b0140d00b5a7 */ /* 0x000ea4000806007f */
[----:B--2---:R-:W-:Y:S05]  /*1abf0*/  @!P3 BRA `(.L_x_84) ;  /* 0xfffffffc00ecb947 */ /* 0x004fea000383ffff */
[----:B------:R-:W-:Y:S05]  /*1ac00*/  BRA `(.L_x_360) ;  /* 0xffffff3c004c7947 */ /* 0x000fea000383ffff */
.L_x_89:
[----:B-1----:R-:W-:-:S04]  /*1ac10*/  IMAD.U32 R13, RZ, RZ, UR43 ;  /* 0x0000002bff0d7e24 */ /* 0x002fc8000f8e00ff */
[----:B------:R1:W2:Y:S03]  /*1ac20*/  SYNCS.PHASECHK.TRANS64.TRYWAIT P3, [R13+URZ+0x384b8], R20 ;  /* 0x0384b8140d0075a7 */ /* 0x0002a6000806017f */
[----:B--2---:R-:W-:Y:S05]  /*1ac30*/  @!P3 NANOSLEEP.SYNCS 0x989680 ;  /* 0x009896800000b95d */ /* 0x004fea0003900000 */
[----:B------:R-:W2:Y:S02]  /*1ac40*/  @!P3 SYNCS.PHASECHK.TRANS64 P3, [R13+URZ+0x384b8], R20 ;  /* 0x0384b8140d00b5a7 */ /* 0x000ea4000806007f */
[----:B--2---:R-:W-:Y:S05]  /*1ac50*/  @!P3 BRA `(.L_x_89) ;  /* 0xfffffffc00ecb947 */ /* 0x004fea000383ffff */
[----:B------:R-:W-:Y:S05]  /*1ac60*/  BRA `(.L_x_361) ;  /* 0xffffff4000f47947 */ /* 0x000fea000383ffff */
.L_x_94:
[----:B-1----:R-:W-:-:S04]  /*1ac70*/  MOV R13, UR43 ;  /* 0x0000002b000d7c02 */ /* 0x002fc80008000f00 */
[----:B------:R1:W2:Y:S03]  /*1ac80*/  SYNCS.PHASECHK.TRANS64.TRYWAIT P3, [R13+URZ+0x384c0], R20 ;  /* 0x0384c0140d0075a7 */ /* 0x0002a6000806017f */
[----:B--2---:R-:W-:Y:S05]  /*1ac90*/  @!P3 NANOSLEEP.SYNCS 0x989680 ;  /* 0x009896800000b95d */ /* 0x004fea0003900000 */
[----:B------:R-:W2:Y:S02]  /*1aca0*/  @!P3 SYNCS.PHASECHK.TRANS64 P3, [R13+URZ+0x384c0], R20 ;  /* 0x0384c0140d00b5a7 */ /* 0x000ea4000806007f */
[----:B--2---:R-:W-:Y:S05]  /*1acb0*/  @!P3 BRA `(.L_x_94) ;  /* 0xfffffffc00ecb947 */ /* 0x004fea000383ffff */
[----:B------:R-:W-:Y:S05]  /*1acc0*/  BRA `(.L_x_362) ;  /* 0xffffff48005c7947 */ /* 0x000fea000383ffff */
.L_x_99:
[----:B-1----:R-:W-:-:S04]  /*1acd0*/  IMAD.U32 R13, RZ, RZ, UR43 ;  /* 0x0000002bff0d7e24 */ /* 0x002fc8000f8e00ff */
[----:B------:R1:W2:Y:S03]  /*1ace0*/  SYNCS.PHASECHK.TRANS64.TRYWAIT P3, [R13+URZ+0x384c8], R20 ;  /* 0x0384c8140d0075a7 */ /* 0x0002a6000806017f */
[----:B--2---:R-:W-:Y:S05]  /*1acf0*/  @!P3 NANOSLEEP.SYNCS 0x989680 ;  /* 0x009896800000b95d */ /* 0x004fea0003900000 */
[----:B------:R-:W2:Y:S02]  /*1ad00*/  @!P3 SYNCS.PHASECHK.TRANS64 P3, [R13+URZ+0x384c8], R20 ;  /* 0x0384c8140d00b5a7 */ /* 0x000ea4000806007f */
[----:B--2---:R-:W-:Y:S05]  /*1ad10*/  @!P3 BRA `(.L_x_99) ;  /* 0xfffffffc00ecb947 */ /* 0x004fea000383ffff */
[----:B------:R-:W-:Y:S05]  /*1ad20*/  BRA `(.L_x_363) ;  /* 0xffffff5000047947 */ /* 0x000fea000383ffff */
.L_x_104:
[----:B-1----:R-:W-:-:S04]  /*1ad30*/  MOV R12, UR43 ;  /* 0x0000002b000c7c02 */ /* 0x002fc80008000f00 */
[----:B------:R1:W2:Y:S03]  /*1ad40*/  SYNCS.PHASECHK.TRANS64.TRYWAIT P3, [R12+URZ+0x384b0], R159 ;  /* 0x0384b09f0c0075a7 */ /* 0x0002a6000806017f */
[----:B--2---:R-:W-:Y:S05]  /*1ad50*/  @!P3 NANOSLEEP.SYNCS 0x989680 ;  /* 0x009896800000b95d */ /* 0x004fea0003900000 */
[----:B------:R-:W2:Y:S02]  /*1ad60*/  @!P3 SYNCS.PHASECHK.TRANS64 P3, [R12+URZ+0x384b0], R159 ;  /* 0x0384b09f0c00b5a7 */ /* 0x000ea4000806007f */
[----:B--2---:R-:W-:Y:S05]  /*1ad70*/  @!P3 BRA `(.L_x_104) ;  /* 0xfffffffc00ecb947 */ /* 0x004fea000383ffff */
[----:B------:R-:W-:Y:S05]  /*1ad80*/  BRA `(.L_x_364) ;  /* 0xffffff54006c7947 */ /* 0x000fea000383ffff */
.L_x_109:
[----:B-1----:R-:W-:-:S04]  /*1ad90*/  IMAD.U32 R12, RZ, RZ, UR43 ;  /* 0x0000002bff0c7e24 */ /* 0x002fc8000f8e00ff */
[----:B------:R1:W2:Y:S03]  /*1ada0*/  SYNCS.PHASECHK.TRANS64.TRYWAIT P3, [R12+URZ+0x384b8], R159 ;  /* 0x0384b89f0c0075a7 */ /* 0x0002a6000806017f */
[----:B--2---:R-:W-:Y:S05]  /*1adb0*/  @!P3 NANOSLEEP.SYNCS 0x989680 ;  /* 0x009896800000b95d */ /* 0x004fea0003900000 */
[----:B------:R-:W2:Y:S02]  /*1adc0*/  @!P3 SYNCS.PHASECHK.TRANS64 P3, [R12+URZ+0x384b8], R159 ;  /* 0x0384b89f0c00b5a7 */ /* 0x000ea4000806007f */
[----:B--2---:R-:W-:Y:S05]  /*1add0*/  @!P3 BRA `(.L_x_109) ;  /* 0xfffffffc00ecb947 */ /* 0x004fea000383ffff */
[----:B------:R-:W-:Y:S05]  /*1ade0*/  BRA `(.L_x_365) ;  /* 0xffffff5c00147947 */ /* 0x000fea000383ffff */
.L_x_114:
[----:B-1----:R-:W-:-:S04]  /*1adf0*/  MOV R12, UR43 ;  /* 0x0000002b000c7c02 */ /* 0x002fc80008000f00 */
[----:B------:R1:W2:Y:S03]  /*1ae00*/  SYNCS.PHASECHK.TRANS64.TRYWAIT P3, [R12+URZ+0x384c0], R159 ;  /* 0x0384c09f0c0075a7 */ /* 0x0002a6000806017f */
[----:B--2---:R-:W-:Y:S05]  /*1ae10*/  @!P3 NANOSLEEP.SYNCS 0x989680 ;  /* 0x009896800000b95d */ /* 0x004fea0003900000 */
[----:B------:R-:W2:Y:S02]  /*1ae20*/  @!P3 SYNCS.PHASECHK.TRANS64 P3, [R12+URZ+0x384c0], R159 ;  /* 0x0384c09f0c00b5a7 */ /* 0x000ea4000806007f */
[----:B--2---:R-:W-:Y:S05]  /*1ae30*/  @!P3 BRA `(.L_x_114) ;  /* 0xfffffffc00ecb947 */ /* 0x004fea000383ffff */
[----:B------:R-:W-:Y:S05]  /*1ae40*/  BRA `(.L_x_366) ;  /* 0xffffff60007c7947 */ /* 0x000fea000383ffff */
.L_x_119:
[----:B-1----:R-:W-:-:S04]  /*1ae50*/  IMAD.U32 R12, RZ, RZ, UR43 ;  /* 0x0000002bff0c7e24 */ /* 0x002fc8000f8e00ff */
[----:B------:R1:W2:Y:S03]  /*1ae60*/  SYNCS.PHASECHK.TRANS64.TRYWAIT P3, [R12+URZ+0x384c8], R159 ;  /* 0x0384c89f0c0075a7 */ /* 0x0002a6000806017f */
[----:B--2---:R-:W-:Y:S05]  /*1ae70*/  @!P3 NANOSLEEP.SYNCS 0x989680 ;  /* 0x009896800000b95d */ /* 0x004fea0003900000 */
[----:B------:R-:W2:Y:S02]  /*1ae80*/  @!P3 SYNCS.PHASECHK.TRANS64 P3, [R12+URZ+0x384c8], R159 ;  /* 0x0384c89f0c00b5a7 */ /* 0x000ea4000806007f */
[----:B--2---:R-:W-:Y:S05]  /*1ae90*/  @!P3 BRA `(.L_x_119) ;  /* 0xfffffffc00ecb947 */ /* 0x004fea000383ffff */
[----:B------:R-:W-:Y:S05]  /*1aea0*/  BRA `(.L_x_367) ;  /* 0xffffff6800247947 */ /* 0x000fea000383ffff */
.L_x_124:
[----:B-1----:R-:W-:-:S04]  /*1aeb0*/  MOV R13, UR43 ;  /* 0x0000002b000d7c02 */ /* 0x002fc80008000f00 */
[----:B------:R1:W2:Y:S03]  /*1aec0*/  SYNCS.PHASECHK.TRANS64.TRYWAIT P3, [R13+URZ+0x384b0], R20 ;  /* 0x0384b0140d0075a7 */ /* 0x0002a6000806017f */
[----:B--2---:R-:W-:Y:S05]  /*1aed0*/  @!P3 NANOSLEEP.SYNCS 0x989680 ;  /* 0x009896800000b95d */ /* 0x004fea0003900000 */
[----:B------:R-:W2:Y:S02]  /*1aee0*/  @!P3 SYNCS.PHASECHK.TRANS64 P3, [R13+URZ+0x384b0], R20 ;  /* 0x0384b0140d00b5a7 */ /* 0x000ea4000806007f */
[----:B--2---:R-:W-:Y:S05]  /*1aef0*/  @!P3 BRA `(.L_x_124) ;  /* 0xfffffffc00ecb947 */ /* 0x004fea000383ffff */
[----:B------:R-:W-:Y:S05]  /*1af00*/  BRA `(.L_x_368) ;  /* 0xffffff6c008c7947 */ /* 0x000fea000383ffff */
.L_x_129:
[----:B-1----:R-:W-:-:S04]  /*1af10*/  IMAD.U32 R13, RZ, RZ, UR43 ;  /* 0x0000002bff0d7e24 */ /* 0x002fc8000f8e00ff */
[----:B------:R1:W2:Y:S03]  /*1af20*/  SYNCS.PHASECHK.TRANS64.TRYWAIT P3, [R13+URZ+0x384b8], R20 ;  /* 0x0384b8140d0075a7 */ /* 0x0002a6000806017f */
[----:B--2---:R-:W-:Y:S05]  /*1af30*/  @!P3 NANOSLEEP.SYNCS 0x989680 ;  /* 0x009896800000b95d */ /* 0x004fea0003900000 */
[----:B------:R-:W2:Y:S02]  /*1af40*/  @!P3 SYNCS.PHASECHK.TRANS64 P3, [R13+URZ+0x384b8], R20 ;  /* 0x0384b8140d00b5a7 */ /* 0x000ea4000806007f */
[----:B--2---:R-:W-:Y:S05]  /*1af50*/  @!P3 BRA `(.L_x_129) ;  /* 0xfffffffc00ecb947 */ /* 0x004fea000383ffff */
[----:B------:R-:W-:Y:S05]  /*1af60*/  BRA `(.L_x_369) ;  /* 0xffffff7400347947 */ /* 0x000fea000383ffff */
.L_x_134:
[----:B-1----:R-:W-:-:S04]  /*1af70*/  MOV R13, UR43 ;  /* 0x0000002b000d7c02 */ /* 0x002fc80008000f00 */
[----:B------:R1:W2:Y:S03]  /*1af80*/  SYNCS.PHASECHK.TRANS64.TRYWAIT P3, [R13+URZ+0x384c0], R20 ;  /* 0x0384c0140d0075a7 */ /* 0x0002a6000806017f */
[----:B--2---:R-:W-:Y:S05]  /*1af90*/  @!P3 NANOSLEEP.SYNCS 0x989680 ;  /* 0x009896800000b95d */ /* 0x004fea0003900000 */
[----:B------:R-:W2:Y:S02]  /*1afa0*/  @!P3 SYNCS.PHASECHK.TRANS64 P3, [R13+URZ+0x384c0], R20 ;  /* 0x0384c0140d00b5a7 */ /* 0x000ea4000806007f */
[----:B--2---:R-:W-:Y:S05]  /*1afb0*/  @!P3 BRA `(.L_x_134) ;  /* 0xfffffffc00ecb947 */ /* 0x004fea000383ffff */
[----:B------:R-:W-:Y:S05]  /*1afc0*/  BRA `(.L_x_370) ;  /* 0xffffff78009c7947 */ /* 0x000fea000383ffff */
.L_x_139:
[----:B-1----:R-:W-:-:S04]  /*1afd0*/  IMAD.U32 R13, RZ, RZ, UR43 ;  /* 0x0000002bff0d7e24 */ /* 0x002fc8000f8e00ff */
[----:B------:R1:W2:Y:S03]  /*1afe0*/  SYNCS.PHASECHK.TRANS64.TRYWAIT P3, [R13+URZ+0x384c8], R20 ;  /* 0x0384c8140d0075a7 */ /* 0x0002a6000806017f */
[----:B--2---:R-:W-:Y:S05]  /*1aff0*/  @!P3 NANOSLEEP.SYNCS 0x989680 ;  /* 0x009896800000b95d */ /* 0x004fea0003900000 */
[----:B------:R-:W2:Y:S02]  /*1b000*/  @!P3 SYNCS.PHASECHK.TRANS64 P3, [R13+URZ+0x384c8], R20 ;  /* 0x0384c8140d00b5a7 */ /* 0x000ea4000806007f */
[----:B--2---:R-:W-:Y:S05]  /*1b010*/  @!P3 BRA `(.L_x_139) ;  /* 0xfffffffc00ecb947 */ /* 0x004fea000383ffff */
[----:B------:R-:W-:Y:S05]  /*1b020*/  BRA `(.L_x_371) ;  /* 0xffffff8000447947 */ /* 0x000fea000383ffff */
.L_x_146:
[----:B-1----:R-:W-:-:S04]  /*1b030*/  MOV R3, UR4 ;  /* 0x0000000400037c02 */ /* 0x002fc80008000f00 */
[----:B------:R1:W2:Y:S03]  /*1b040*/  SYNCS.PHASECHK.TRANS64.TRYWAIT P0, [R3+URZ+0x38400], R0 ;  /* 0x03840000030075a7 */ /* 0x0002a6000800017f */
[----:B--2---:R-:W-:Y:S05]  /*1b050*/  @!P0 NANOSLEEP.SYNCS 0x989680 ;  /* 0x009896800000895d */ /* 0x004fea0003900000 */
[----:B------:R-:W2:Y:S02]  /*1b060*/  @!P0 SYNCS.PHASECHK.TRANS64 P0, [R3+URZ+0x38400], R0 ;  /* 0x03840000030085a7 */ /* 0x000ea4000800007f */
[----:B--2---:R-:W-:Y:S05]  /*1b070*/  @!P0 BRA `(.L_x_146) ;  /* 0xfffffffc00ec8947 */ /* 0x004fea000383ffff */
[----:B------:R-:W-:Y:S05]  /*1b080*/  BRA `(.L_x_372) ;  /* 0xffffff8400d47947 */ /* 0x000fea000383ffff */
.L_x_164:
[----:B-1----:R-:W-:-:S04]  /*1b090*/  IMAD.U32 R3, RZ, RZ, UR35 ;  /* 0x00000023ff037e24 */ /* 0x002fc8000f8e00ff */
[----:B------:R1:W2:Y:S03]  /*1b0a0*/  SYNCS.PHASECHK.TRANS64.TRYWAIT P0, [R3+URZ+0x384f8], R0 ;  /* 0x0384f800030075a7 */ /* 0x0002a6000800017f */
[----:B--2---:R-:W-:Y:S05]  /*1b0b0*/  @!P0 NANOSLEEP.SYNCS 0x989680 ;  /* 0x009896800000895d */ /* 0x004fea0003900000 */
[----:B------:R-:W2:Y:S02]  /*1b0c0*/  @!P0 SYNCS.PHASECHK.TRANS64 P0, [R3+URZ+0x384f8], R0 ;  /* 0x0384f800030085a7 */ /* 0x000ea4000800007f */
[----:B--2---:R-:W-:Y:S05]  /*1b0d0*/  @!P0 BRA `(.L_x_164) ;  /* 0xfffffffc00ec8947 */ /* 0x004fea000383ffff */
[----:B------:R-:W-:Y:S05]  /*1b0e0*/  BRA `(.L_x_373) ;  /* 0xffffff9400447947 */ /* 0x000fea000383ffff */
.L_x_166:
[----:B-1----:R-:W-:-:S04]  /*1b0f0*/  MOV R3, UR8 ;  /* 0x0000000800037c02 */ /* 0x002fc80008000f00 */
[----:B------:R1:W2:Y:S03]  /*1b100*/  SYNCS.PHASECHK.TRANS64.TRYWAIT P0, [R3+URZ+0x38400], R0 ;  /* 0x03840000030075a7 */ /* 0x0002a6000800017f */
[----:B--2---:R-:W-:Y:S05]  /*1b110*/  @!P0 NANOSLEEP.SYNCS 0x989680 ;  /* 0x009896800000895d */ /* 0x004fea0003900000 */
[----:B------:R-:W2:Y:S02]  /*1b120*/  @!P0 SYNCS.PHASECHK.TRANS64 P0, [R3+URZ+0x38400], R0 ;  /* 0x03840000030085a7 */ /* 0x000ea4000800007f */
[----:B--2---:R-:W-:Y:S05]  /*1b130*/  @!P0 BRA `(.L_x_166) ;  /* 0xfffffffc00ec8947 */ /* 0x004fea000383ffff */
[----:B------:R-:W-:Y:S05]  /*1b140*/  BRA `(.L_x_374) ;  /* 0xffffff9400647947 */ /* 0x000fea000383ffff */
.L_x_172:
[----:B-1----:R-:W-:-:S04]  /*1b150*/  IMAD.U32 R3, RZ, RZ, UR35 ;  /* 0x00000023ff037e24 */ /* 0x002fc8000f8e00ff */
[----:B------:R1:W3:Y:S03]  /*1b160*/  SYNCS.PHASECHK.TRANS64.TRYWAIT P1, [R3+URZ+0x384d0], R0 ;  /* 0x0384d000030075a7 */ /* 0x0002e6000802017f */
[----:B---3--:R-:W-:Y:S05]  /*1b170*/  @!P1 NANOSLEEP.SYNCS 0x989680 ;  /* 0x009896800000995d */ /* 0x008fea0003900000 */
[----:B------:R-:W3:Y:S02]  /*1b180*/  @!P1 SYNCS.PHASECHK.TRANS64 P1, [R3+URZ+0x384d0], R0 ;  /* 0x0384d000030095a7 */ /* 0x000ee4000802007f */
[----:B---3--:R-:W-:Y:S05]  /*1b190*/  @!P1 BRA `(.L_x_172) ;  /* 0xfffffffc00ec9947 */ /* 0x008fea000383ffff */
[----:B------:R-:W-:Y:S05]  /*1b1a0*/  BRA `(.L_x_375) ;  /* 0xffffff9800147947 */ /* 0x000fea000383ffff */
.L_x_178:
[----:B-1----:R-:W-:-:S04]  /*1b1b0*/  MOV R3, UR35 ;  /* 0x0000002300037c02 */ /* 0x002fc80008000f00 */
[----:B------:R1:W4:Y:S03]  /*1b1c0*/  SYNCS.PHASECHK.TRANS64.TRYWAIT P1, [R3+URZ+0x384d8], R0 ;  /* 0x0384d800030075a7 */ /* 0x000326000802017f */
[----:B----4-:R-:W-:Y:S05]  /*1b1d0*/  @!P1 NANOSLEEP.SYNCS 0x989680 ;  /* 0x009896800000995d */ /* 0x010fea0003900000 */
[----:B------:R-:W4:Y:S02]  /*1b1e0*/  @!P1 SYNCS.PHASECHK.TRANS64 P1, [R3+URZ+0x384d8], R0 ;  /* 0x0384d800030095a7 */ /* 0x000f24000802007f */
[----:B----4-:R-:W-:Y:S05]  /*1b1f0*/  @!P1 BRA `(.L_x_178) ;  /* 0xfffffffc00ec9947 */ /* 0x010fea000383ffff */
[----:B------:R-:W-:Y:S05]  /*1b200*/  BRA `(.L_x_376) ;  /* 0xffffff9800647947 */ /* 0x000fea000383ffff */
.L_x_184:
[----:B-1----:R-:W-:-:S04]  /*1b210*/  IMAD.U32 R3, RZ, RZ, UR35 ;  /* 0x00000023ff037e24 */ /* 0x002fc8000f8e00ff */
[----:B------:R1:W1:Y:S03]  /*1b220*/  SYNCS.PHASECHK.TRANS64.TRYWAIT P1, [R3+URZ+0x384e0], R0 ;  /* 0x0384e000030075a7 */ /* 0x000266000802017f */
[----:B-1----:R-:W-:Y:S05]  /*1b230*/  @!P1 NANOSLEEP.SYNCS 0x989680 ;  /* 0x009896800000995d */ /* 0x002fea0003900000 */
[----:B------:R-:W1:Y:S02]  /*1b240*/  @!P1 SYNCS.PHASECHK.TRANS64 P1, [R3+URZ+0x384e0], R0 ;  /* 0x0384e000030095a7 */ /* 0x000e64000802007f */
[----:B-1----:R-:W-:Y:S05]  /*1b250*/  @!P1 BRA `(.L_x_184) ;  /* 0xfffffffc00ec9947 */ /* 0x002fea000383ffff */
[----:B------:R-:W-:Y:S05]  /*1b260*/  BRA `(.L_x_377) ;  /* 0xffffff9800c07947 */ /* 0x000fea000383ffff */
.L_x_190:
[----:B-1----:R-:W-:-:S04]  /*1b270*/  MOV R3, UR35 ;  /* 0x0000002300037c02 */ /* 0x002fc80008000f00 */
[----:B------:R1:W1:Y:S03]  /*1b280*/  SYNCS.PHASECHK.TRANS64.TRYWAIT P1, [R3+URZ+0x384e8], R0 ;  /* 0x0384e800030075a7 */ /* 0x000266000802017f */
[----:B-1----:R-:W-:Y:S05]  /*1b290*/  @!P1 NANOSLEEP.SYNCS 0x989680 ;  /* 0x009896800000995d */ /* 0x002fea0003900000 */
[----:B------:R-:W1:Y:S02]  /*1b2a0*/  @!P1 SYNCS.PHASECHK.TRANS64 P1, [R3+URZ+0x384e8], R0 ;  /* 0x0384e800030095a7 */ /* 0x000e64000802007f */
[----:B-1----:R-:W-:Y:S05]  /*1b2b0*/  @!P1 BRA `(.L_x_190) ;  /* 0xfffffffc00ec9947 */ /* 0x002fea000383ffff */
[----:B------:R-:W-:Y:S05]  /*1b2c0*/  BRA `(.L_x_378) ;  /* 0xffffff9c00147947 */ /* 0x000fea000383ffff */
.L_x_196:
[----:B-1----:R-:W-:-:S04]  /*1b2d0*/  IMAD.U32 R3, RZ, RZ, UR35 ;  /* 0x00000023ff037e24 */ /* 0x002fc8000f8e00ff */
[----:B------:R1:W3:Y:S03]  /*1b2e0*/  SYNCS.PHASECHK.TRANS64.TRYWAIT P1, [R3+URZ+0x384d0], R2 ;  /* 0x0384d002030075a7 */ /* 0x0002e6000802017f */
[----:B---3--:R-:W-:Y:S05]  /*1b2f0*/  @!P1 NANOSLEEP.SYNCS 0x989680 ;  /* 0x009896800000995d */ /* 0x008fea0003900000 */
[----:B------:R-:W3:Y:S02]  /*1b300*/  @!P1 SYNCS.PHASECHK.TRANS64 P1, [R3+URZ+0x384d0], R2 ;  /* 0x0384d002030095a7 */ /* 0x000ee4000802007f */
[----:B---3--:R-:W-:Y:S05]  /*1b310*/  @!P1 BRA `(.L_x_196) ;  /* 0xfffffffc00ec9947 */ /* 0x008fea000383ffff */
[----:B------:R-:W-:Y:S05]  /*1b320*/  BRA `(.L_x_379) ;  /* 0xffffff9c00707947 */ /* 0x000fea000383ffff */
.L_x_202:
[----:B-1-3--:R-:W-:-:S04]  /*1b330*/  MOV R3, UR35 ;  /* 0x0000002300037c02 */ /* 0x00afc80008000f00 */
[----:B------:R1:W3:Y:S03]  /*1b340*/  SYNCS.PHASECHK.TRANS64.TRYWAIT P1, [R3+URZ+0x384d8], R2 ;  /* 0x0384d802030075a7 */ /* 0x0002e6000802017f */
[----:B---3--:R-:W-:Y:S05]  /*1b350*/  @!P1 NANOSLEEP.SYNCS 0x989680 ;  /* 0x009896800000995d */ /* 0x008fea0003900000 */
[----:B------:R-:W3:Y:S02]  /*1b360*/  @!P1 SYNCS.PHASECHK.TRANS64 P1, [R3+URZ+0x384d8], R2 ;  /* 0x0384d802030095a7 */ /* 0x000ee4000802007f */
[----:B---3--:R-:W-:Y:S05]  /*1b370*/  @!P1 BRA `(.L_x_202) ;  /* 0xfffffffc00ec9947 */ /* 0x008fea000383ffff */
[----:B------:R-:W-:Y:S05]  /*1b380*/  BRA `(.L_x_380) ;  /* 0xffffff9c00b87947 */ /* 0x000fea000383ffff */
.L_x_208:
[----:B-1-34-:R-:W-:-:S04]  /*1b390*/  IMAD.U32 R3, RZ, RZ, UR35 ;  /* 0x00000023ff037e24 */ /* 0x01afc8000f8e00ff */
[----:B------:R1:W3:Y:S03]  /*1b3a0*/  SYNCS.PHASECHK.TRANS64.TRYWAIT P1, [R3+URZ+0x384e0], R2 ;  /* 0x0384e002030075a7 */ /* 0x0002e6000802017f */
[----:B---3--:R-:W-:Y:S05]  /*1b3b0*/  @!P1 NANOSLEEP.SYNCS 0x989680 ;  /* 0x009896800000995d */ /* 0x008fea0003900000 */
[----:B------:R-:W3:Y:S02]  /*1b3c0*/  @!P1 SYNCS.PHASECHK.TRANS64 P1, [R3+URZ+0x384e0], R2 ;  /* 0x0384e002030095a7 */ /* 0x000ee4000802007f */
[----:B---3--:R-:W-:Y:S05]  /*1b3d0*/  @!P1 BRA `(.L_x_208) ;  /* 0xfffffffc00ec9947 */ /* 0x008fea000383ffff */
[----:B------:R-:W-:Y:S05]  /*1b3e0*/  BRA `(.L_x_381) ;  /* 0xffffffa000087947 */ /* 0x000fea000383ffff */
.L_x_214:
[----:B-1-34-:R-:W-:-:S04]  /*1b3f0*/  MOV R3, UR35 ;  /* 0x0000002300037c02 */ /* 0x01afc80008000f00 */
[----:B------:R1:W3:Y:S03]  /*1b400*/  SYNCS.PHASECHK.TRANS64.TRYWAIT P1, [R3+URZ+0x384e8], R2 ;  /* 0x0384e802030075a7 */ /* 0x0002e6000802017f */
[----:B---3--:R-:W-:Y:S05]  /*1b410*/  @!P1 NANOSLEEP.SYNCS 0x989680 ;  /* 0x009896800000995d */ /* 0x008fea0003900000 */
[----:B------:R-:W3:Y:S02]  /*1b420*/  @!P1 SYNCS.PHASECHK.TRANS64 P1, [R3+URZ+0x384e8], R2 ;  /* 0x0384e802030095a7 */ /* 0x000ee4000802007f */
[----:B---3--:R-:W-:Y:S05]  /*1b430*/  @!P1 BRA `(.L_x_214) ;  /* 0xfffffffc00ec9947 */ /* 0x008fea000383ffff */
[----:B------:R-:W-:Y:S05]  /*1b440*/  BRA `(.L_x_382) ;  /* 0xffffffa000507947 */ /* 0x000fea000383ffff */
.L_x_220:
[----:B-1-34-:R-:W-:-:S04]  /*1b450*/  IMAD.U32 R3, RZ, RZ, UR35 ;  /* 0x00000023ff037e24 */ /* 0x01afc8000f8e00ff */
[----:B------:R1:W3:Y:S03]  /*1b460*/  SYNCS.PHASECHK.TRANS64.TRYWAIT P1, [R3+URZ+0x384d0], R0 ;  /* 0x0384d000030075a7 */ /* 0x0002e6000802017f */
[----:B---3--:R-:W-:Y:S05]  /*1b470*/  @!P1 NANOSLEEP.SYNCS 0x989680 ;  /* 0x009896800000995d */ /* 0x008fea0003900000 */
[----:B------:R-:W3:Y:S02]  /*1b480*/  @!P1 SYNCS.PHASECHK.TRANS64 P1, [R3+URZ+0x384d0], R0 ;  /* 0x0384d000030095a7 */ /* 0x000ee4000802007f */
[----:B---3--:R-:W-:Y:S05]  /*1b490*/  @!P1 BRA `(.L_x_220) ;  /* 0xfffffffc00ec9947 */ /* 0x008fea000383ffff */
[----:B------:R-:W-:Y:S05]  /*1b4a0*/  BRA `(.L_x_383) ;  /* 0xffffffa000a07947 */ /* 0x000fea000383ffff */
.L_x_226:
[----:B-1-34-:R-:W-:-:S04]  /*1b4b0*/  MOV R3, UR35 ;  /* 0x0000002300037c02 */ /* 0x01afc80008000f00 */
[----:B------:R1:W3:Y:S03]  /*1b4c0*/  SYNCS.PHASECHK.TRANS64.TRYWAIT P1, [R3+URZ+0x384d8], R0 ;  /* 0x0384d800030075a7 */ /* 0x0002e6000802017f */
[----:B---3--:R-:W-:Y:S05]  /*1b4d0*/  @!P1 NANOSLEEP.SYNCS 0x989680 ;  /* 0x009896800000995d */ /* 0x008fea0003900000 */
[----:B------:R-:W3:Y:S02]  /*1b4e0*/  @!P1 SYNCS.PHASECHK.TRANS64 P1, [R3+URZ+0x384d8], R0 ;  /* 0x0384d800030095a7 */ /* 0x000ee4000802007f */
[----:B---3--:R-:W-:Y:S05]  /*1b4f0*/  @!P1 BRA `(.L_x_226) ;  /* 0xfffffffc00ec9947 */ /* 0x008fea000383ffff */
[----:B------:R-:W-:Y:S05]  /*1b500*/  BRA `(.L_x_384) ;  /* 0xffffffa000e87947 */ /* 0x000fea000383ffff */
.L_x_232:
[----:B-1-34-:R-:W-:-:S04]  /*1b510*/  IMAD.U32 R3, RZ, RZ, UR35 ;  /* 0x00000023ff037e24 */ /* 0x01afc8000f8e00ff */
[----:B------:R1:W3:Y:S03]  /*1b520*/  SYNCS.PHASECHK.TRANS64.TRYWAIT P1, [R3+URZ+0x384e0], R0 ;  /* 0x0384e000030075a7 */ /* 0x0002e6000802017f */
[----:B---3--:R-:W-:Y:S05]  /*1b530*/  @!P1 NANOSLEEP.SYNCS 0x989680 ;  /* 0x009896800000995d */ /* 0x008fea0003900000 */
[----:B------:R-:W3:Y:S02]  /*1b540*/  @!P1 SYNCS.PHASECHK.TRANS64 P1, [R3+URZ+0x384e0], R0 ;  /* 0x0384e000030095a7 */ /* 0x000ee4000802007f */
[----:B---3--:R-:W-:Y:S05]  /*1b550*/  @!P1 BRA `(.L_x_232) ;  /* 0xfffffffc00ec9947 */ /* 0x008fea000383ffff */
[----:B------:R-:W-:Y:S05]  /*1b560*/  BRA `(.L_x_385) ;  /* 0xffffffa400387947 */ /* 0x000fea000383ffff */
.L_x_238:
[----:B-1-34-:R-:W-:-:S04]  /*1b570*/  MOV R3, UR35 ;  /* 0x0000002300037c02 */ /* 0x01afc80008000f00 */
[----:B------:R1:W3:Y:S03]  /*1b580*/  SYNCS.PHASECHK.TRANS64.TRYWAIT P1, [R3+URZ+0x384e8], R0 ;  /* 0x0384e800030075a7 */ /* 0x0002e6000802017f */
[----:B---3--:R-:W-:Y:S05]  /*1b590*/  @!P1 NANOSLEEP.SYNCS 0x989680 ;  /* 0x009896800000995d */ /* 0x008fea0003900000 */
[----:B------:R-:W3:Y:S02]  /*1b5a0*/  @!P1 SYNCS.PHASECHK.TRANS64 P1, [R3+URZ+0x384e8], R0 ;  /* 0x0384e800030095a7 */ /* 0x000ee4000802007f */
[----:B---3--:R-:W-:Y:S05]  /*1b5b0*/  @!P1 BRA `(.L_x_238) ;  /* 0xfffffffc00ec9947 */ /* 0x008fea000383ffff */
[----:B------:R-:W-:Y:S05]  /*1b5c0*/  BRA `(.L_x_386) ;  /* 0xffffffa400807947 */ /* 0x000fea000383ffff */
.L_x_244:
[----:B-1-34-:R-:W-:-:S04]  /*1b5d0*/  IMAD.U32 R3, RZ, RZ, UR35 ;  /* 0x00000023ff037e24 */ /* 0x01afc8000f8e00ff */
[----:B------:R1:W3:Y:S03]  /*1b5e0*/  SYNCS.PHASECHK.TRANS64.TRYWAIT P1, [R3+URZ+0x384d0], R2 ;  /* 0x0384d002030075a7 */ /* 0x0002e6000802017f */
[----:B---3--:R-:W-:Y:S05]  /*1b5f0*/  @!P1 NANOSLEEP.SYNCS 0x989680 ;  /* 0x009896800000995d */ /* 0x008fea0003900000 */
[----:B------:R-:W3:Y:S02]  /*1b600*/  @!P1 SYNCS.PHASECHK.TRANS64 P1, [R3+URZ+0x384d0], R2 ;  /* 0x0384d002030095a7 */ /* 0x000ee4000802007f */
[----:B---3--:R-:W-:Y:S05]  /*1b610*/  @!P1 BRA `(.L_x_244) ;  /* 0xfffffffc00ec9947 */ /* 0x008fea000383ffff */
[----:B------:R-:W-:Y:S05]  /*1b620*/  BRA `(.L_x_387) ;  /* 0xffffffa400d07947 */ /* 0x000fea000383ffff */
.L_x_250:
[----:B-1-34-:R-:W-:-:S04]  /*1b630*/  MOV R3, UR35 ;  /* 0x0000002300037c02 */ /* 0x01afc80008000f00 */
[----:B------:R1:W3:Y:S03]  /*1b640*/  SYNCS.PHASECHK.TRANS64.TRYWAIT P1, [R3+URZ+0x384d8], R2 ;  /* 0x0384d802030075a7 */ /* 0x0002e6000802017f */
[----:B---3--:R-:W-:Y:S05]  /*1b650*/  @!P1 NANOSLEEP.SYNCS 0x989680 ;  /* 0x009896800000995d */ /* 0x008fea0003900000 */
[----:B------:R-:W3:Y:S02]  /*1b660*/  @!P1 SYNCS.PHASECHK.TRANS64 P1, [R3+URZ+0x384d8], R2 ;  /* 0x0384d802030095a7 */ /* 0x000ee4000802007f */
[----:B---3--:R-:W-:Y:S05]  /*1b670*/  @!P1 BRA `(.L_x_250) ;  /* 0xfffffffc00ec9947 */ /* 0x008fea000383ffff */
[----:B------:R-:W-:Y:S05]  /*1b680*/  BRA `(.L_x_388) ;  /* 0xffffffa800187947 */ /* 0x000fea000383ffff */
.L_x_256:
[----:B-1-34-:R-:W-:-:S04]  /*1b690*/  IMAD.U32 R3, RZ, RZ, UR35 ;  /* 0x00000023ff037e24 */ /* 0x01afc8000f8e00ff */
[----:B------:R1:W3:Y:S03]  /*1b6a0*/  SYNCS.PHASECHK.TRANS64.TRYWAIT P1, [R3+URZ+0x384e0], R2 ;  /* 0x0384e002030075a7 */ /* 0x0002e6000802017f */
[----:B---3--:R-:W-:Y:S05]  /*1b6b0*/  @!P1 NANOSLEEP.SYNCS 0x989680 ;  /* 0x009896800000995d */ /* 0x008fea0003900000 */
[----:B------:R-:W3:Y:S02]  /*1b6c0*/  @!P1 SYNCS.PHASECHK.TRANS64 P1, [R3+URZ+0x384e0], R2 ;  /* 0x0384e002030095a7 */ /* 0x000ee4000802007f */
[----:B---3--:R-:W-:Y:S05]  /*1b6d0*/  @!P1 BRA `(.L_x_256) ;  /* 0xfffffffc00ec9947 */ /* 0x008fea000383ffff */
[----:B------:R-:W-:Y:S05]  /*1b6e0*/  BRA `(.L_x_389) ;  /* 0xffffffa800647947 */ /* 0x000fea000383ffff */
.L_x_262:
[----:B-1-34-:R-:W-:-:S04]  /*1b6f0*/  MOV R3, UR35 ;  /* 0x0000002300037c02 */ /* 0x01afc80008000f00 */
[----:B------:R1:W3:Y:S03]  /*1b700*/  SYNCS.PHASECHK.TRANS64.TRYWAIT P1, [R3+URZ+0x384e8], R2 ;  /* 0x0384e802030075a7 */ /* 0x0002e6000802017f */
[----:B---3--:R-:W-:Y:S05]  /*1b710*/  @!P1 NANOSLEEP.SYNCS 0x989680 ;  /* 0x009896800000995d */ /* 0x008fea0003900000 */
[----:B------:R-:W3:Y:S02]  /*1b720*/  @!P1 SYNCS.PHASECHK.TRANS64 P1, [R3+URZ+0x384e8], R2 ;  /* 0x0384e802030095a7 */ /* 0x000ee4000802007f */
[----:B---3--:R-:W-:Y:S05]  /*1b730*/  @!P1 BRA `(.L_x_262) ;  /* 0xfffffffc00ec9947 */ /* 0x008fea000383ffff */
[----:B------:R-:W-:Y:S05]  /*1b740*/  BRA `(.L_x_390) ;  /* 0xffffffa800a87947 */ /* 0x000fea000383ffff */
.L_x_277:
[----:B-1-34-:R-:W-:-:S04]  /*1b750*/  IMAD.U32 R3, RZ, RZ, UR35 ;  /* 0x00000023ff037e24 */ /* 0x01afc8000f8e00ff */
[----:B------:R1:W2:Y:S03]  /*1b760*/  SYNCS.PHASECHK.TRANS64.TRYWAIT P0, [R3+URZ+0x384d0], R0 ;  /* 0x0384d000030075a7 */ /* 0x0002a6000800017f */
[----:B--2---:R-:W-:Y:S05]  /*1b770*/  @!P0 NANOSLEEP.SYNCS 0x989680 ;  /* 0x009896800000895d */ /* 0x004fea0003900000 */
[----:B------:R-:W2:Y:S02]  /*1b780*/  @!P0 SYNCS.PHASECHK.TRANS64 P0, [R3+URZ+0x384d0], R0 ;  /* 0x0384d000030085a7 */ /* 0x000ea4000800007f */
[----:B--2---:R-:W-:Y:S05]  /*1b790*/  @!P0 BRA `(.L_x_277) ;  /* 0xfffffffc00ec8947 */ /* 0x004fea000383ffff */
[----:B------:R-:W-:Y:S05]  /*1b7a0*/  BRA `(.L_x_391) ;  /* 0xffffffb000407947 */ /* 0x000fea000383ffff */
.L_x_279:
[----:B-1-34-:R-:W-:-:S04]  /*1b7b0*/  MOV R3, UR35 ;  /* 0x0000002300037c02 */ /* 0x01afc80008000f00 */
[----:B------:R1:W2:Y:S03]  /*1b7c0*/  SYNCS.PHASECHK.TRANS64.TRYWAIT P0, [R3+URZ+0x384d8], R0 ;  /* 0x0384d800030075a7 */ /* 0x0002a6000800017f */
[----:B--2---:R-:W-:Y:S05]  /*1b7d0*/  @!P0 NANOSLEEP.SYNCS 0x989680 ;  /* 0x009896800000895d */ /* 0x004fea0003900000 */
[----:B------:R-:W2:Y:S02]  /*1b7e0*/  @!P0 SYNCS.PHASECHK.TRANS64 P0, [R3+URZ+0x384d8], R0 ;  /* 0x0384d800030085a7 */ /* 0x000ea4000800007f */
[----:B--2---:R-:W-:Y:S05]  /*1b7f0*/  @!P0 BRA `(.L_x_279) ;  /* 0xfffffffc00ec8947 */ /* 0x004fea000383ffff */
[----:B------:R-:W-:Y:S05]  /*1b800*/  BRA `(.L_x_392) ;  /* 0xffffffb000387947 */ /* 0x000fea000383ffff */
.L_x_281:
[----:B-1-34-:R-:W-:-:S04]  /*1b810*/  IMAD.U32 R3, RZ, RZ, UR35 ;  /* 0x00000023ff037e24 */ /* 0x01afc8000f8e00ff */
[----:B------:R1:W2:Y:S03]  /*1b820*/  SYNCS.PHASECHK.TRANS64.TRYWAIT P0, [R3+URZ+0x384e0], R0 ;  /* 0x0384e000030075a7 */ /* 0x0002a6000800017f */
[----:B--2---:R-:W-:Y:S05]  /*1b830*/  @!P0 NANOSLEEP.SYNCS 0x989680 ;  /* 0x009896800000895d */ /* 0x004fea0003900000 */
[----:B------:R-:W2:Y:S02]  /*1b840*/  @!P0 SYNCS.PHASECHK.TRANS64 P0, [R3+URZ+0x384e0], R0 ;  /* 0x0384e000030085a7 */ /* 0x000ea4000800007f */
[----:B--2---:R-:W-:Y:S05]  /*1b850*/  @!P0 BRA `(.L_x_281) ;  /* 0xfffffffc00ec8947 */ /* 0x004fea000383ffff */
[----:B------:R-:W-:Y:S05]  /*1b860*/  BRA `(.L_x_393) ;  /* 0xffffffb000307947 */ /* 0x000fea000383ffff */
.L_x_293:
[----:B------:R-:W-:Y:S01]  /*1b870*/  BSSY B1, `(.L_x_394) ;  /* 0x0000006000017945 */ /* 0x000fe20003800000 */
[----:B------:R-:W-:-:S07]  /*1b880*/  MOV R15, 0xffffffff ;  /* 0xffffffff000f7802 */ /* 0x000fce0000000f00 */
[----:B------:R-:W-:Y:S05]  /*1b890*/  WARPSYNC.COLLECTIVE R15, `(.L_x_395) ;  /* 0x000000000f0c7348 */ /* 0x000fea0003c00000 */
[----:B------:R-:W-:Y:S02]  /*1b8a0*/  ELECT P6, UR62, PT ;  /* 0x00000000003e782f */ /* 0x000fe400038c0000 */
[----:B------:R-:W-:Y:S01]  /*1b8b0*/  MOV R14, UR62 ;  /* 0x0000003e000e7c02 */ /* 0x000fe20008000f00 */
[----:B------:R-:W-:Y:S10]  /*1b8c0*/  ENDCOLLECTIVE ;  /* 0x000000000000791b */ /* 0x000ff40003800000 */
.L_x_395:
[----:B------:R-:W-:Y:S05]  /*1b8d0*/  BSYNC B1 ;  /* 0x0000000000017941 */ /* 0x000fea0003800000 */
.L_x_394:
[----:B------:R-:W-:Y:S05]  /*1b8e0*/  BRA `(.L_x_396) ;  /* 0xffffffbc006c7947 */ /* 0x000fea000383ffff */
.L_x_296:
[----:B-1----:R1:W3:Y:S02]  /*1b8f0*/  SYNCS.PHASECHK.TRANS64.TRYWAIT P0, [R8+URZ+0x38498], R5 ;  /* 0x03849805080075a7 */ /* 0x0022e4000800017f */
[----:B---3--:R-:W-:Y:S05]  /*1b900*/  @!P0 NANOSLEEP.SYNCS 0x989680 ;  /* 0x009896800000895d */ /* 0x008fea0003900000 */
[----:B------:R-:W3:Y:S02]  /*1b910*/  @!P0 SYNCS.PHASECHK.TRANS64 P0, [R8+URZ+0x38498], R5 ;  /* 0x03849805080085a7 */ /* 0x000ee4000800007f */
[----:B---3--:R-:W-:Y:S05]  /*1b920*/  @!P0 BRA `(.L_x_296) ;  /* 0xfffffffc00f08947 */ /* 0x008fea000383ffff */
[----:B------:R-:W-:Y:S05]  /*1b930*/  BRA `(.L_x_397) ;  /* 0xffffffbc00987947 */ /* 0x000fea000383ffff */
.L_x_301:
[----:B-1----:R1:W2:Y:S02]  /*1b940*/  SYNCS.PHASECHK.TRANS64.TRYWAIT P0, [R3+URZ+0x38400], R2 ;  /* 0x03840002030075a7 */ /* 0x0022a4000800017f */
[----:B--2---:R-:W-:Y:S05]  /*1b950*/  @!P0 NANOSLEEP.SYNCS 0x989680 ;  /* 0x009896800000895d */ /* 0x004fea0003900000 */
[----:B------:R-:W2:Y:S02]  /*1b960*/  @!P0 SYNCS.PHASECHK.TRANS64 P0, [R3+URZ+0x38400], R2 ;  /* 0x03840002030085a7 */ /* 0x000ea4000800007f */
[----:B--2---:R-:W-:Y:S05]  /*1b970*/  @!P0 BRA `(.L_x_301) ;  /* 0xfffffffc00f08947 */ /* 0x004fea000383ffff */
[----:B------:R-:W-:Y:S05]  /*1b980*/  BRA `(.L_x_398) ;  /* 0xffffffc000607947 */ /* 0x000fea000383ffff */
.L_x_304:
[----:B------:R-:W-:Y:S01]  /*1b990*/  BSSY B1, `(.L_x_399) ;  /* 0x0000006000017945 */ /* 0x000fe20003800000 */
[----:B------:R-:W-:-:S07]  /*1b9a0*/  IMAD.MOV.U32 R15, RZ, RZ, -0x1 ;  /* 0xffffffffff0f7424 */ /* 0x000fce00078e00ff */
[----:B-1---5:R-:W-:Y:S05]  /*1b9b0*/  WARPSYNC.COLLECTIVE R15, `(.L_x_400) ;  /* 0x000000000f0c7348 */ /* 0x022fea0003c00000 */
[----:B------:R-:W-:Y:S02]  /*1b9c0*/  ELECT P6, UR62, PT ;  /* 0x00000000003e782f */ /* 0x000fe400038c0000 */
[----:B------:R-:W-:Y:S01]  /*1b9d0*/  MOV R14, UR62 ;  /* 0x0000003e000e7c02 */ /* 0x000fe20008000f00 */
[----:B-1---5:R-:W-:Y:S10]  /*1b9e0*/  ENDCOLLECTIVE ;  /* 0x000000000000791b */ /* 0x022ff40003800000 */
.L_x_400:
[----:B------:R-:W-:Y:S05]  /*1b9f0*/  BSYNC B1 ;  /* 0x0000000000017941 */ /* 0x000fea0003800000 */
.L_x_399:
[----:B------:R-:W-:Y:S05]  /*1ba00*/  BRA `(.L_x_401) ;  /* 0xffffffc000a87947 */ /* 0x000fea000383ffff */
.L_x_307:
[----:B------:R-:W-:Y:S01]  /*1ba10*/  BSSY B1, `(.L_x_402) ;  /* 0x0000005000017945 */ /* 0x000fe20003800000 */
[----:B--2---:R-:W-:-:S07]  /*1ba20*/  MOV R15, 0xffffffff ;  /* 0xffffffff000f7802 */ /* 0x004fce0000000f00 */
[----:B-1---5:R-:W-:Y:S05]  /*1ba30*/  WARPSYNC.COLLECTIVE R15, `(.L_x_403) ;  /* 0x000000000f087348 */ /* 0x022fea0003c00000 */
[----:B------:R-:W-:Y:S01]  /*1ba40*/  NOP ;  /* 0x0000000000007918 */ /* 0x000fe20000000000 */
[----:B-1---5:R-:W-:Y:S01]  /*1ba50*/  ENDCOLLECTIVE ;  /* 0x000000000000791b */ /* 0x022fe20003800000 */
.L_x_403:
[----:B------:R-:W-:Y:S05]  /*1ba60*/  BSYNC B1 ;  /* 0x0000000000017941 */ /* 0x000fea0003800000 */
.L_x_402:
[----:B------:R-:W-:-:S07]  /*1ba70*/  IMAD.MOV.U32 R15, RZ, RZ, -0x1 ;  /* 0xffffffffff0f7424 */ /* 0x000fce00078e00ff */
[----:B------:R-:W-:Y:S05]  /*1ba80*/  WARPSYNC.COLLECTIVE R15, `(.L_x_404) ;  /* 0x000000000f0c7348 */ /* 0x000fea0003c00000 */
[----:B------:R-:W-:Y:S02]  /*1ba90*/  ELECT P6, UR62, PT ;  /* 0x00000000003e782f */ /* 0x000fe400038c0000 */
[----:B------:R-:W-:Y:S01]  /*1baa0*/  MOV R14, UR62 ;  /* 0x0000003e000e7c02 */ /* 0x000fe20008000f00 */
[----:B------:R-:W-:Y:S10]  /*1bab0*/  ENDCOLLECTIVE ;  /* 0x000000000000791b */ /* 0x000ff40003800000 */
.L_x_404:
[----:B------:R-:W-:Y:S05]  /*1bac0*/  BRA `(.L_x_405) ;  /* 0xffffffc400c87947 */ /* 0x000fea000383ffff */
.L_x_310:
[----:B------:R-:W-:Y:S01]  /*1bad0*/  BSSY B0, `(.L_x_406) ;  /* 0x0000006000007945 */ /* 0x000fe20003800000 */
[----:B------:R-:W-:-:S07]  /*1bae0*/  MOV R15, 0xffffffff ;  /* 0xffffffff000f7802 */ /* 0x000fce0000000f00 */
[----:B-----5:R-:W-:Y:S05]  /*1baf0*/  WARPSYNC.COLLECTIVE R15, `(.L_x_407) ;  /* 0x000000000f0c7348 */ /* 0x020fea0003c00000 */
[----:B-----5:R-:W-:Y:S02]  /*1bb00*/  ELECT P6, UR62, PT ;  /* 0x00000000003e782f */ /* 0x020fe400038c0000 */
[----:B------:R-:W-:Y:S01]  /*1bb10*/  MOV R14, UR62 ;  /* 0x0000003e000e7c02 */ /* 0x000fe20008000f00 */
[----:B------:R-:W-:Y:S10]  /*1bb20*/  ENDCOLLECTIVE ;  /* 0x000000000000791b */ /* 0x000ff40003800000 */
.L_x_407:
[----:B------:R-:W-:Y:S05]  /*1bb30*/  BSYNC B0 ;  /* 0x0000000000007941 */ /* 0x000fea0003800000 */
.L_x_406:
[----:B------:R-:W-:Y:S05]  /*1bb40*/  BRA `(.L_x_408) ;  /* 0xffffffc800187947 */ /* 0x000fea000383ffff */
.L_x_314:
[----:B-1----:R1:W2:Y:S02]  /*1bb50*/  SYNCS.PHASECHK.TRANS64.TRYWAIT P0, [R7+URZ], R2 ;  /* 0x00000002070075a7 */ /* 0x0022a4000800017f */
[----:B--2---:R-:W-:Y:S05]  /*1bb60*/  @!P0 NANOSLEEP.SYNCS 0x989680 ;  /* 0x009896800000895d */ /* 0x004fea0003900000 */
[----:B------:R-:W2:Y:S02]  /*1bb70*/  @!P0 SYNCS.PHASECHK.TRANS64 P0, [R7+URZ], R2 ;  /* 0x00000002070085a7 */ /* 0x000ea4000800007f */
[----:B--2---:R-:W-:Y:S05]  /*1bb80*/  @!P0 BRA `(.L_x_314) ;  /* 0xfffffffc00f08947 */ /* 0x004fea000383ffff */
[----:B------:R-:W-:Y:S05]  /*1bb90*/  BRA `(.L_x_409) ;  /* 0xffffffc800547947 */ /* 0x000fea000383ffff */
.L_x_315:
[----:B-1----:R1:W2:Y:S02]  /*1bba0*/  SYNCS.PHASECHK.TRANS64.TRYWAIT P0, [R9+URZ], R4 ;  /* 0x00000004090075a7 */ /* 0x0022a4000800017f */
[----:B--2---:R-:W-:Y:S05]  /*1bbb0*/  @!P0 NANOSLEEP.SYNCS 0x989680 ;  /* 0x009896800000895d */ /* 0x004fea0003900000 */
[----:B------:R-:W2:Y:S02]  /*1bbc0*/  @!P0 SYNCS.PHASECHK.TRANS64 P0, [R9+URZ], R4 ;  /* 0x00000004090085a7 */ /* 0x000ea4000800007f */
[----:B--2---:R-:W-:Y:S05]  /*1bbd0*/  @!P0 BRA `(.L_x_315) ;  /* 0xfffffffc00f08947 */ /* 0x004fea000383ffff */
[----:B------:R-:W-:Y:S05]  /*1bbe0*/  BRA `(.L_x_410) ;  /* 0xffffffc8005c7947 */ /* 0x000fea000383ffff */
.L_x_333:
[----:B-1----:R1:W3:Y:S02]  /*1bbf0*/  SYNCS.PHASECHK.TRANS64.TRYWAIT P2, [R12+URZ+0x38440], R3 ;  /* 0x038440030c0075a7 */ /* 0x0022e4000804017f */
[----:B---3--:R-:W-:Y:S05]  /*1bc00*/  @!P2 NANOSLEEP.SYNCS 0x989680 ;  /* 0x009896800000a95d */ /* 0x008fea0003900000 */
[----:B------:R-:W3:Y:S02]  /*1bc10*/  @!P2 SYNCS.PHASECHK.TRANS64 P2, [R12+URZ+0x38440], R3 ;  /* 0x038440030c00a5a7 */ /* 0x000ee4000804007f */
[----:B---3--:R-:W-:Y:S05]  /*1bc20*/  @!P2 BRA `(.L_x_333) ;  /* 0xfffffffc00f0a947 */ /* 0x008fea000383ffff */
[----:B------:R-:W-:Y:S05]  /*1bc30*/  BRA `(.L_x_411) ;  /* 0xffffffe400787947 */ /* 0x000fea000383ffff */
.L_x_339:
[----:B-1----:R1:W2:Y:S02]  /*1bc40*/  SYNCS.PHASECHK.TRANS64.TRYWAIT P0, [R3+URZ+0x38440], R0 ;  /* 0x03844000030075a7 */ /* 0x0022a4000800017f */
[----:B--2---:R-:W-:Y:S05]  /*1bc50*/  @!P0 NANOSLEEP.SYNCS 0x989680 ;  /* 0x009896800000895d */ /* 0x004fea0003900000 */
[----:B------:R-:W2:Y:S02]  /*1bc60*/  @!P0 SYNCS.PHASECHK.TRANS64 P0, [R3+URZ+0x38440], R0 ;  /* 0x03844000030085a7 */ /* 0x000ea4000800007f */
[----:B--2---:R-:W-:Y:S05]  /*1bc70*/  @!P0 BRA `(.L_x_339) ;  /* 0xfffffffc00f08947 */ /* 0x004fea000383ffff */
[----:B------:R-:W-:Y:S05]  /*1bc80*/  BRA `(.L_x_412) ;  /* 0xffffffe400e07947 */ /* 0x000fea000383ffff */
.L_x_341:
[----:B-1----:R1:W2:Y:S02]  /*1bc90*/  SYNCS.PHASECHK.TRANS64.TRYWAIT P0, [R3+URZ+0x38440], R0 ;  /* 0x03844000030075a7 */ /* 0x0022a4000800017f */
[----:B--2---:R-:W-:Y:S05]  /*1bca0*/  @!P0 NANOSLEEP.SYNCS 0x989680 ;  /* 0x009896800000895d */ /* 0x004fea0003900000 */
[----:B------:R-:W2:Y:S02]  /*1bcb0*/  @!P0 SYNCS.PHASECHK.TRANS64 P0, [R3+URZ+0x38440], R0 ;  /* 0x03844000030085a7 */ /* 0x000ea4000800007f */
[----:B--2---:R-:W-:Y:S05]  /*1bcc0*/  @!P0 BRA `(.L_x_341) ;  /* 0xfffffffc00f08947 */ /* 0x004fea000383ffff */
[----:B------:R-:W-:Y:S05]  /*1bcd0*/  BRA `(.L_x_413) ;  /* 0xffffffe400f87947 */ /* 0x000fea000383ffff */
.L_x_343:
[----:B-1----:R1:W2:Y:S02]  /*1bce0*/  SYNCS.PHASECHK.TRANS64.TRYWAIT P0, [R3+URZ+0x38440], R0 ;  /* 0x03844000030075a7 */ /* 0x0022a4000800017f */
[----:B--2---:R-:W-:Y:S05]  /*1bcf0*/  @!P0 NANOSLEEP.SYNCS 0x989680 ;  /* 0x009896800000895d */ /* 0x004fea0003900000 */
[----:B------:R-:W2:Y:S02]  /*1bd00*/  @!P0 SYNCS.PHASECHK.TRANS64 P0, [R3+URZ+0x38440], R0 ;  /* 0x03844000030085a7 */ /* 0x000ea4000800007f */
[----:B--2---:R-:W-:Y:S05]  /*1bd10*/  @!P0 BRA `(.L_x_343) ;  /* 0xfffffffc00f08947 */ /* 0x004fea000383ffff */
[----:B------:R-:W-:Y:S05]  /*1bd20*/  BRA `(.L_x_414) ;  /* 0xffffffe800107947 */ /* 0x000fea000383ffff */
.L_x_345:
[----:B-1----:R1:W2:Y:S02]  /*1bd30*/  SYNCS.PHASECHK.TRANS64.TRYWAIT P0, [R3+URZ+0x38440], R0 ;  /* 0x03844000030075a7 */ /* 0x0022a4000800017f */
[----:B--2---:R-:W-:Y:S05]  /*1bd40*/  @!P0 NANOSLEEP.SYNCS 0x989680 ;  /* 0x009896800000895d */ /* 0x004fea0003900000 */
[----:B------:R-:W2:Y:S02]  /*1bd50*/  @!P0 SYNCS.PHASECHK.TRANS64 P0, [R3+URZ+0x38440], R0 ;  /* 0x03844000030085a7 */ /* 0x000ea4000800007f */
[----:B--2---:R-:W-:Y:S05]  /*1bd60*/  @!P0 BRA `(.L_x_345) ;  /* 0xfffffffc00f08947 */ /* 0x004fea000383ffff */
[----:B------:R-:W-:Y:S05]  /*1bd70*/  BRA `(.L_x_415) ;  /* 0xffffffe800287947 */ /* 0x000fea000383ffff */
.L_x_347:
[----:B-1----:R1:W2:Y:S02]  /*1bd80*/  SYNCS.PHASECHK.TRANS64.TRYWAIT P0, [R3+URZ+0x38440], R0 ;  /* 0x03844000030075a7 */ /* 0x0022a4000800017f */
[----:B--2---:R-:W-:Y:S05]  /*1bd90*/  @!P0 NANOSLEEP.SYNCS 0x989680 ;  /* 0x009896800000895d */ /* 0x004fea0003900000 */
[----:B------:R-:W2:Y:S02]  /*1bda0*/  @!P0 SYNCS.PHASECHK.TRANS64 P0, [R3+URZ+0x38440], R0 ;  /* 0x03844000030085a7 */ /* 0x000ea4000800007f */
[----:B--2---:R-:W-:Y:S05]  /*1bdb0*/  @!P0 BRA `(.L_x_347) ;  /* 0xfffffffc00f08947 */ /* 0x004fea000383ffff */
[----:B------:R-:W-:Y:S05]  /*1bdc0*/  BRA `(.L_x_416) ;  /* 0xffffffe800407947 */ /* 0x000fea000383ffff */
.L_x_349:
[----:B-1----:R1:W2:Y:S02]  /*1bdd0*/  SYNCS.PHASECHK.TRANS64.TRYWAIT P0, [R3+URZ+0x38440], R0 ;  /* 0x03844000030075a7 */ /* 0x0022a4000800017f */
[----:B--2---:R-:W-:Y:S05]  /*1bde0*/  @!P0 NANOSLEEP.SYNCS 0x989680 ;  /* 0x009896800000895d */ /* 0x004fea0003900000 */
[----:B------:R-:W2:Y:S02]  /*1bdf0*/  @!P0 SYNCS.PHASECHK.TRANS64 P0, [R3+URZ+0x38440], R0 ;  /* 0x03844000030085a7 */ /* 0x000ea4000800007f */
[----:B--2---:R-:W-:Y:S05]  /*1be00*/  @!P0 BRA `(.L_x_349) ;  /* 0xfffffffc00f08947 */ /* 0x004fea000383ffff */
[----:B------:R-:W-:Y:S05]  /*1be10*/  BRA `(.L_x_417) ;  /* 0xffffffe800587947 */ /* 0x000fea000383ffff */
.L_x_351:
[----:B-1----:R1:W2:Y:S02]  /*1be20*/  SYNCS.PHASECHK.TRANS64.TRYWAIT P0, [R3+URZ+0x38440], R0 ;  /* 0x03844000030075a7 */ /* 0x0022a4000800017f */
[----:B--2---:R-:W-:Y:S05]  /*1be30*/  @!P0 NANOSLEEP.SYNCS 0x989680 ;  /* 0x009896800000895d */ /* 0x004fea0003900000 */
[----:B------:R-:W2:Y:S02]  /*1be40*/  @!P0 SYNCS.PHASECHK.TRANS64 P0, [R3+URZ+0x38440], R0 ;  /* 0x03844000030085a7 */ /* 0x000ea4000800007f */
[----:B--2---:R-:W-:Y:S05]  /*1be50*/  @!P0 BRA `(.L_x_351) ;  /* 0xfffffffc00f08947 */ /* 0x004fea000383ffff */
[----:B------:R-:W-:Y:S05]  /*1be60*/  BRA `(.L_x_418) ;  /* 0xffffffe800707947 */ /* 0x000fea000383ffff */
        .weak           $__internal_0_$__cuda_sm20_div_u64
        .type           $__internal_0_$__cuda_sm20_div_u64,@function
        .size           $__internal_0_$__cuda_sm20_div_u64,(.L_x_330 - $__internal_0_$__cuda_sm20_div_u64)
$__internal_0_$__cuda_sm20_div_u64:
[----:B------:R-:W1:Y:S08]  /*1be70*/  I2F.U64.RP R11, R24 ;  /* 0x00000018000b7312 */ /* 0x000e700000309000 */
[----:B-1----:R-:W1:Y:S02]  /*1be80*/  MUFU.RCP R11, R11 ;  /* 0x0000000b000b7308 */ /* 0x002e640000001000 */
[----:B-1----:R-:W-:-:S06]  /*1be90*/  VIADD R16, R11, 0x1ffffffe ;  /* 0x1ffffffe0b107836 */ /* 0x002fcc0000000000 */
[----:B------:R-:W1:Y:S02]  /*1bea0*/  F2I.U64.TRUNC R16, R16 ;  /* 0x0000001000107311 */ /* 0x000e64000020d800 */
[----:B-1----:R-:W-:-:S04]  /*1beb0*/  IMAD.WIDE.U32 R18, R16, R24, RZ ;  /* 0x0000001810127225 */ /* 0x002fc800078e00ff */
[C---:B------:R-:W-:Y:S01]  /*1bec0*/  IMAD R13, R16.reuse, R25, R19 ;  /* 0x00000019100d7224 */ /* 0x040fe200078e0213 */
[----:B------:R-:W-:Y:S01]  /*1bed0*/  IADD3 R27, P1, RZ, -R18, RZ ;  /* 0x80000012ff1b7210 */ /* 0x000fe20007f3e0ff */
[----:B------:R-:W-:Y:S02]  /*1bee0*/  IMAD.MOV.U32 R19, RZ, RZ, R16 ;  /* 0x000000ffff137224 */ /* 0x000fe400078e0010 */
[----:B------:R-:W-:Y:S02]  /*1bef0*/  IMAD R13, R17, R24, R13 ;  /* 0x00000018110d7224 */ /* 0x000fe400078e020d */
[----:B------:R-:W-:-:S03]  /*1bf00*/  IMAD.HI.U32 R18, R16, R27, RZ ;  /* 0x0000001b10127227 */ /* 0x000fc600078e00ff */
[----:B------:R-:W-:-:S05]  /*1bf10*/  IADD3.X R13, RZ, ~R13, RZ, P1, !PT ;  /* 0x8000000dff0d7210 */ /* 0x000fca0000ffe4ff */
[----:B------:R-:W-:-:S04]  /*1bf20*/  IMAD.WIDE.U32 R18, P1, R16, R13, R18 ;  /* 0x0000000d10127225 */ /* 0x000fc80007820012 */
[C---:B------:R-:W-:Y:S02]  /*1bf30*/  IMAD R29, R17.reuse, R13, RZ ;  /* 0x0000000d111d7224 */ /* 0x040fe400078e02ff */
[----:B------:R-:W-:-:S04]  /*1bf40*/  IMAD.HI.U32 R18, P2, R17, R27, R18 ;  /* 0x0000001b11127227 */ /* 0x000fc80007840012 */
[----:B------:R-:W-:Y:S01]  /*1bf50*/  IMAD.HI.U32 R11, R17, R13, RZ ;  /* 0x0000000d110b7227 */ /* 0x000fe200078e00ff */
[----:B------:R-:W-:-:S04]  /*1bf60*/  IADD3 R19, P3, R29, R18, RZ ;  /* 0x000000121d137210 */ /* 0x000fc80007f7e0ff */
[----:B------:R-:W-:Y:S01]  /*1bf70*/  IADD3.X R11, R11, R17, RZ, P1, !PT ;  /* 0x000000110b0b7210 */ /* 0x000fe20000ffe4ff */
[----:B------:R-:W-:-:S03]  /*1bf80*/  IMAD.WIDE.U32 R16, R19, R24, RZ ;  /* 0x0000001813107225 */ /* 0x000fc600078e00ff */
[----:B------:R-:W-:Y:S01]  /*1bf90*/  IADD3.X R11, RZ, RZ, R11, P3, P2 ;  /* 0x000000ffff0b7210 */ /* 0x000fe20001fe440b */
[----:B------:R-:W-:Y:S01]  /*1bfa0*/  IMAD R14, R19, R25, R17 ;  /* 0x00000019130e7224 */ /* 0x000fe200078e0211 */
[----:B------:R-:W-:Y:S01]  /*1bfb0*/  IADD3 R13, P1, RZ, -R16, RZ ;  /* 0x80000010ff0d7210 */ /* 0x000fe20007f3e0ff */
[----:B------:R-:W-:Y:S02]  /*1bfc0*/  IMAD.MOV.U32 R17, RZ, RZ, RZ ;  /* 0x000000ffff117224 */ /* 0x000fe400078e00ff */
[----:B------:R-:W-:Y:S02]  /*1bfd0*/  IMAD R14, R11, R24, R14 ;  /* 0x000000180b0e7224 */ /* 0x000fe400078e020e */
[----:B------:R-:W-:-:S04]  /*1bfe0*/  IMAD.HI.U32 R18, R19, R13, RZ ;  /* 0x0000000d13127227 */ /* 0x000fc800078e00ff */
[----:B------:R-:W-:-:S04]  /*1bff0*/  IMAD.X R14, RZ, RZ, ~R14, P1 ;  /* 0x000000ffff0e7224 */ /* 0x000fc800008e0e0e */
[----:B------:R-:W-:-:S04]  /*1c000*/  IMAD.WIDE.U32 R18, P1, R19, R14, R18 ;  /* 0x0000000e13127225 */ /* 0x000fc80007820012 */
[C---:B------:R-:W-:Y:S02]  /*1c010*/  IMAD R16, R11.reuse, R14, RZ ;  /* 0x0000000e0b107224 */ /* 0x040fe400078e02ff */
[----:B------:R-:W-:-:S04]  /*1c020*/  IMAD.HI.U32 R13, P2, R11, R13, R18 ;  /* 0x0000000d0b0d7227 */ /* 0x000fc80007840012 */
[----:B------:R-:W-:Y:S01]  /*1c030*/  IMAD.HI.U32 R14, R11, R14, RZ ;  /* 0x0000000e0b0e7227 */ /* 0x000fe200078e00ff */
[----:B------:R-:W-:-:S04]  /*1c040*/  IADD3 R13, P3, R16, R13, RZ ;  /* 0x0000000d100d7210 */ /* 0x000fc80007f7e0ff */
[----:B------:R-:W-:Y:S01]  /*1c050*/  IADD3.X R11, R14, R11, RZ, P1, !PT ;  /* 0x0000000b0e0b7210 */ /* 0x000fe20000ffe4ff */
[----:B------:R-:W-:-:S03]  /*1c060*/  IMAD.HI.U32 R16, R13, UR14, RZ ;  /* 0x0000000e0d107c27 */ /* 0x000fc6000f8e00ff */
[----:B------:R-:W-:Y:S01]  /*1c070*/  IADD3.X R11, RZ, RZ, R11, P3, P2 ;  /* 0x000000ffff0b7210 */ /* 0x000fe20001fe440b */
[----:B------:R-:W-:-:S04]  /*1c080*/  IMAD.WIDE.U32 R16, R13, UR22, R16 ;  /* 0x000000160d107c25 */ /* 0x000fc8000f8e0010 */
[C---:B------:R-:W-:Y:S02]  /*1c090*/  IMAD R14, R11.reuse, UR22, RZ ;  /* 0x000000160b0e7c24 */ /* 0x040fe4000f8e02ff */
[----:B------:R-:W-:-:S04]  /*1c0a0*/  IMAD.HI.U32 R13, P1, R11, UR14, R16 ;  /* 0x0000000e0b0d7c27 */ /* 0x000fc8000f820010 */
[----:B------:R-:W-:Y:S01]  /*1c0b0*/  IMAD.HI.U32 R11, R11, UR22, RZ ;  /* 0x000000160b0b7c27 */ /* 0x000fe2000f8e00ff */
[----:B------:R-:W-:-:S04]  /*1c0c0*/  IADD3 R13, P2, R14, R13, RZ ;  /* 0x0000000d0e0d7210 */ /* 0x000fc80007f5e0ff */
[----:B------:R-:W-:Y:S01]  /*1c0d0*/  IADD3.X R11, R11, RZ, RZ, P1, !PT ;  /* 0x000000ff0b0b7210 */ /* 0x000fe20000ffe4ff */
[----:B------:R-:W-:-:S04]  /*1c0e0*/  IMAD.WIDE.U32 R16, R13, R24, RZ ;  /* 0x000000180d107225 */ /* 0x000fc800078e00ff */
[----:B------:R-:W-:Y:S01]  /*1c0f0*/  IMAD.X R11, RZ, RZ, R11, P2 ;  /* 0x000000ffff0b7224 */ /* 0x000fe200010e060b */
[----:B------:R-:W-:Y:S01]  /*1c100*/  IADD3 R18, P2, -R16, UR14, RZ ;  /* 0x0000000e10127c10 */ /* 0x000fe2000ff5e1ff */
[----:B------:R-:W-:-:S03]  /*1c110*/  IMAD R14, R13, R25, R17 ;  /* 0x000000190d0e7224 */ /* 0x000fc600078e0211 */
[-C--:B------:R-:W-:Y:S01]  /*1c120*/  ISETP.GE.U32.AND P1, PT, R18, R24.reuse, PT ;  /* 0x000000181200720c */ /* 0x080fe20003f26070 */
[----:B------:R-:W-:Y:S02]  /*1c130*/  IMAD R11, R11, R24, R14 ;  /* 0x000000180b0b7224 */ /* 0x000fe400078e020e */
[----:B------:R-:W-:-:S03]  /*1c140*/  VIADD R14, R13, 0x1 ;  /* 0x000000010d0e7836 */ /* 0x000fc60000000000 */
[----:B------:R-:W-:Y:S02]  /*1c150*/  IADD3.X R17, ~R11, UR22, RZ, P2, !PT ;  /* 0x000000160b117c10 */ /* 0x000fe400097fe5ff */
[-C--:B------:R-:W-:Y:S02]  /*1c160*/  IADD3 R11, P2, -R24, R18.reuse, RZ ;  /* 0x00000012180b7210 */ /* 0x080fe40007f5e1ff */
[----:B------:R-:W-:Y:S02]  /*1c170*/  ISETP.GE.U32.AND.EX P1, PT, R17, R25, PT, P1 ;  /* 0x000000191100720c */ /* 0x000fe40003f26110 */
[-C--:B------:R-:W-:Y:S02]  /*1c180*/  IADD3.X R16, ~R25, R17.reuse, RZ, P2, !PT ;  /* 0x0000001119107210 */ /* 0x080fe400017fe5ff */
[----:B------:R-:W-:Y:S02]  /*1c190*/  SEL R11, R11, R18, P1 ;  /* 0x000000120b0b7207 */ /* 0x000fe40000800000 */
[----:B------:R-:W-:-:S02]  /*1c1a0*/  SEL R16, R16, R17, P1 ;  /* 0x0000001110107207 */ /* 0x000fc40000800000 */
[----:B------:R-:W-:Y:S01]  /*1c1b0*/  SEL R14, R14, R13, P1 ;  /* 0x0000000d0e0e7207 */ /* 0x000fe20000800000 */
[----:B------:R-:W-:Y:S01]  /*1c1c0*/  IMAD.MOV.U32 R13, RZ, RZ, 0x0 ;  /* 0x00000000ff0d7424 */ /* 0x000fe200078e00ff */
[----:B------:R-:W-:Y:S02]  /*1c1d0*/  ISETP.GE.U32.AND P1, PT, R11, R24, PT ;  /* 0x000000180b00720c */ /* 0x000fe40003f26070 */
[----:B------:R-:W-:Y:S02]  /*1c1e0*/  ISETP.NE.U32.AND P2, PT, R24, RZ, PT ;  /* 0x000000ff1800720c */ /* 0x000fe40003f45070 */
[----:B------:R-:W-:Y:S02]  /*1c1f0*/  IADD3 R11, R14, 0x1, RZ ;  /* 0x000000010e0b7810 */ /* 0x000fe40007ffe0ff */
[----:B------:R-:W-:Y:S02]  /*1c200*/  ISETP.GE.U32.AND.EX P1, PT, R16, R25, PT, P1 ;  /* 0x000000191000720c */ /* 0x000fe40003f26110 */
[----:B------:R-:W-:-:S02]  /*1c210*/  ISETP.NE.AND.EX P2, PT, R25, RZ, PT, P2 ;  /* 0x000000ff1900720c */ /* 0x000fc40003f45320 */
[----:B------:R-:W-:-:S04]  /*1c220*/  SEL R11, R11, R14, P1 ;  /* 0x0000000e0b0b7207 */ /* 0x000fc80000800000 */
[----:B------:R-:W-:Y:S01]  /*1c230*/  SEL R11, R11, 0xffffffff, P2 ;  /* 0xffffffff0b0b7807 */ /* 0x000fe20001000000 */
[----:B------:R-:W-:Y:S06]  /*1c240*/  RET.REL.NODEC R12 `(_ZN7cutlass13device_kernelINS_4gemm6kernel13GemmUniversalINS1_17GroupProblemShapeIN4cute5tupleIJiiiEEEEENS1_10collective13CollectiveMmaINS1_39MainloopSm90ArrayTmaGmmaWarpSpecializedILi3ENS6_IJNS5_1CILi2EEENSC_ILi1EEESE_EEENS1_43KernelPtrArrayTmaWarpSpecializedCooperativeEEENS6_IJNSC_ILi256EEESI_NSC_ILi64EEEEEENS_6half_tEPNS6_IJlSE_NSC_ILi0EEEEEESL_SO_NS5_8TiledMMAINS5_8MMA_AtomIJNS5_4SM904GMMA26MMA_64x256x16_F32F16F16_SSILNSS_5MajorE0ELSU_0ELNSS_7ScaleInE1ELSV_1EEEEEENS5_6LayoutISF_NS6_IJSE_SM_SM_EEEEENS6_IJNS5_10UnderscoreES11_S11_EEEEENS5_13SM90_TMA_LOADENS5_14ComposedLayoutINS5_7SwizzleILi3ELi4ELi3EEENS5_18smem_ptr_flag_bitsILi16EEENSY_INS6_IJNSC_ILi8EEESJ_EEENS6_IJSJ_SE_EEEEEEEvNS5_8identityENS5_23SM90_TMA_LOAD_MULTICASTES1E_vS1F_EENS_8epilogue10collective18CollectiveEpilogueINS1I_30Sm90PtrArrayTmaWarpSpecializedILi4ELi2ELi16ELb1ELb0ELi2EEEJSK_NS6_IJNSC_ILi128EEENSC_ILi32EEEEEESL_PNS6_IJSE_lSM_EEESL_S1R_NS1I_6fusion15FusionCallbacksIS1M_NS1S_17LinearCombinationISL_fSL_fLNS_15FloatRoundStyleE2EEESK_S1P_JEEES14_NS15_IS17_S19_NSY_INS6_IJSJ_S1A_EEENS6_IJSE_SJ_EEEEEEENS5_17SM75_U16x8_LDSM_TENS5_14SM90_TMA_STOREES21_NS5_17SM90_U16x8_STSM_TENS5_9Copy_AtomIJNS5_17SM90_U32x4_STSM_NESL_EEEvEEEvvEEEEvNT_6ParamsE) ;  /* 0xfffffe3c0c6c7950 */ /* 0x000fec0003c3ffff */
.L_x_330:
[----:B------:R-:W-:Y:S01]  /*1c250*/  UMOV UR24, UR32 ;  /* 0x0000002000187c82 */ /* 0x000fe20008000000 */
[----:B------:R-:W-:Y:S02]  /*1c260*/  UMOV UR25, UR35 ;  /* 0x0000002300197c82 */ /* 0x000fe40008000000 */
[----:B------:R-:W1:Y:S08]  /*1c270*/  I2F.U64.RP R11, UR24 ;  /* 0x00000018000b7d12 */ /* 0x000e700008309000 */
[----:B-1----:R-:W1:Y:S02]  /*1c280*/  MUFU.RCP R11, R11 ;  /* 0x0000000b000b7308 */ /* 0x002e640000001000 */
[----:B-1----:R-:W-:-:S06]  /*1c290*/  IADD3 R2, R11, 0x1ffffffe, RZ ;  /* 0x1ffffffe0b027810 */ /* 0x002fcc0007ffe0ff */
[----:B------:R-:W1:Y:S02]  /*1c2a0*/  F2I.U64.TRUNC R2, R2 ;  /* 0x0000000200027311 */ /* 0x000e64000020d800 */
[----:B-1----:R-:W-:Y:S01]  /*1c2b0*/  R2UR UR24, R2 ;  /* 0x00000000021872ca */ /* 0x002fe200000e0000 */
[----:B------:R-:W-:Y:S01]  /*1c2c0*/  IMAD.MOV.U32 R2, RZ, RZ, R12 ;  /* 0x000000ffff027224 */ /* 0x000fe200078e000c */
[----:B------:R-:W-:Y:S02]  /*1c2d0*/  R2UR UR25, R3 ;  /* 0x00000000031972ca */ /* 0x000fe400000e0000 */
[----:B------:R-:W-:-:S09]  /*1c2e0*/  MOV R3, 0x0 ;  /* 0x0000000000037802 */ /* 0x000fd20000000f00 */
[----:B------:R-:W-:-:S04]  /*1c2f0*/  UIMAD.WIDE.U32 UR26, UR24, UR32, URZ ;  /* 0x00000020181a72a5 */ /* 0x000fc8000f8e003f */
[----:B------:R-:W-:Y:S02]  /*1c300*/  UIMAD UR27, UR24, UR35, UR27 ;  /* 0x00000023181b72a4 */ /* 0x000fe4000f8e021b */
[----:B------:R-:W-:Y:S02]  /*1c310*/  UIADD3 UR36, UP1, URZ, -UR26, URZ ;  /* 0x8000001a3f247290 */ /* 0x000fe4000ff3e03f */
[----:B------:R-:W-:Y:S02]  /*1c320*/  UIMAD UR28, UR25, UR32, UR27 ;  /* 0x00000020191c72a4 */ /* 0x000fe4000f8e021b */
[----:B------:R-:W-:Y:S02]  /*1c330*/  UIMAD.WIDE.U32 UR26, UR24, UR36, URZ ;  /* 0x00000024181a72a5 */ /* 0x000fe4000f8e003f */
[----:B------:R-:W-:-:S05]  /*1c340*/  UIADD3.X UR37, URZ, ~UR28, URZ, UP1, !UPT ;  /* 0x8000001c3f257290 */ /* 0x000fca0008ffe43f */
[----:B------:R-:W-:Y:S01]  /*1c350*/  UMOV UR26, UR27 ;  /* 0x0000001b001a7c82 */ /* 0x000fe20008000000 */
[----:B------:R-:W-:Y:S02]  /*1c360*/  UMOV UR27, UR24 ;  /* 0x00000018001b7c82 */ /* 0x000fe40008000000 */
[----:B------:R-:W-:Y:S02]  /*1c370*/  UIMAD.WIDE.U32 UR28, UP1, UR24, UR37, UR26 ;  /* 0x00000025181c72a5 */ /* 0x000fe4000f82001a */
[----:B------:R-:W-:Y:S02]  /*1c380*/  UIMAD.WIDE.U32 UR26, UR25, UR37, URZ ;  /* 0x00000025191a72a5 */ /* 0x000fe4000f8e003f */
[----:B------:R-:W-:Y:S02]  /*1c390*/  UIMAD.WIDE.U32 UR28, UP2, UR25, UR36, UR28 ;  /* 0x00000024191c72a5 */ /* 0x000fe4000f84001c */
[----:B------:R-:W-:Y:S02]  /*1c3a0*/  UIMAD UR37, UR25, UR37, URZ ;  /* 0x00000025192572a4 */ /* 0x000fe4000f8e023f */
[----:B------:R-:W-:-:S02]  /*1c3b0*/  UIADD3.X UR26, UR27, UR25, URZ, UP1, !UPT ;  /* 0x000000191b1a7290 */ /* 0x000fc40008ffe43f */
[----:B------:R-:W-:-:S04]  /*1c3c0*/  UIADD3 UR29, UP4, UR37, UR29, URZ ;  /* 0x0000001d251d7290 */ /* 0x000fc8000ff9e03f */
[----:B------:R-:W-:Y:S02]  /*1c3d0*/  UIMAD.WIDE.U32 UR24, UR29, UR32, URZ ;  /* 0x000000201d1872a5 */ /* 0x000fe4000f8e003f */
[----:B------:R-:W-:Y:S02]  /*1c3e0*/  UIADD3.X UR36, URZ, URZ, UR26, UP4, UP2 ;  /* 0x0000003f3f247290 */ /* 0x000fe4000a7e441a */
[----:B------:R-:W-:Y:S02]  /*1c3f0*/  UIMAD UR25, UR29, UR35, UR25 ;  /* 0x000000231d1972a4 */ /* 0x000fe4000f8e0219 */
[----:B------:R-:W-:Y:S02]  /*1c400*/  UIADD3 UR37, UP1, URZ, -UR24, URZ ;  /* 0x800000183f257290 */ /* 0x000fe4000ff3e03f */
[----:B------:R-:W-:Y:S02]  /*1c410*/  UIMAD UR26, UR36, UR32, UR25 ;  /* 0x00000020241a72a4 */ /* 0x000fe4000f8e0219 */
[----:B------:R-:W-:-:S02]  /*1c420*/  UIMAD.WIDE.U32 UR24, UR29, UR37, URZ ;  /* 0x000000251d1872a5 */ /* 0x000fc4000f8e003f */
[----:B------:R-:W-:-:S05]  /*1c430*/  UIADD3.X UR38, URZ, ~UR26, URZ, UP1, !UPT ;  /* 0x8000001a3f267290 */ /* 0x000fca0008ffe43f */
[----:B------:R-:W-:Y:S01]  /*1c440*/  UMOV UR28, UR25 ;  /* 0x00000019001c7c82 */ /* 0x000fe20008000000 */
[----:B------:R-:W-:Y:S02]  /*1c450*/  UIMAD.WIDE.U32 UR24, UR36, UR38, URZ ;  /* 0x00000026241872a5 */ /* 0x000fe4000f8e003f */
[----:B------:R-:W-:Y:S02]  /*1c460*/  UIMAD.WIDE.U32 UR26, UP1, UR29, UR38, UR28 ;  /* 0x000000261d1a72a5 */ /* 0x000fe4000f82001c */
[----:B------:R-:W-:Y:S02]  /*1c470*/  UIMAD UR28, UR36, UR38, URZ ;  /* 0x00000026241c72a4 */ /* 0x000fe4000f8e023f */
[----:B------:R-:W-:Y:S02]  /*1c480*/  UIMAD.WIDE.U32 UR26, UP2, UR36, UR37, UR26 ;  /* 0x00000025241a72a5 */ /* 0x000fe4000f84001a */
[----:B------:R-:W-:Y:S02]  /*1c490*/  UIADD3.X UR36, UR25, UR36, URZ, UP1, !UPT ;  /* 0x0000002419247290 */ /* 0x000fe40008ffe43f */
[----:B------:R-:W-:Y:S01]  /*1c4a0*/  UIADD3 UR28, UP4, UR28, UR27, URZ ;  /* 0x0000001b1c1c7290 */ /* 0x000fe2000ff9e03f */
[----:B------:R-:W-:-:S03]  /*1c4b0*/  UMOV UR25, URZ ;  /* 0x0000003f00197c82 */ /* 0x000fc60008000000 */
[----:B------:R-:W-:Y:S02]  /*1c4c0*/  UIMAD.WIDE.U32 UR26, UR28, UR33, URZ ;  /* 0x000000211c1a72a5 */ /* 0x000fe4000f8e003f */
[----:B------:R-:W-:-:S05]  /*1c4d0*/  UIADD3.X UR36, URZ, URZ, UR36, UP4, UP2 ;  /* 0x0000003f3f247290 */ /* 0x000fca000a7e4424 */
[----:B------:R-:W-:Y:S01]  /*1c4e0*/  UMOV UR24, UR27 ;  /* 0x0000001b00187c82 */ /* 0x000fe20008000000 */
[----:B------:R-:W-:Y:S02]  /*1c4f0*/  UIMAD.WIDE.U32 UR26, UR36, UR34, URZ ;  /* 0x00000022241a72a5 */ /* 0x000fe4000f8e003f */
[----:B------:R-:W-:Y:S02]  /*1c500*/  UIMAD.WIDE.U32 UR24, UR28, UR34, UR24 ;  /* 0x000000221c1872a5 */ /* 0x000fe4000f8e0018 */
[----:B------:R-:W-:Y:S02]  /*1c510*/  UIMAD UR28, UR36, UR34, URZ ;  /* 0x00000022241c72a4 */ /* 0x000fe4000f8e023f */
[----:B------:R-:W-:-:S04]  /*1c520*/  UIMAD.WIDE.U32 UR24, UP1, UR36, UR33, UR24 ;  /* 0x00000021241872a5 */ /* 0x000fc8000f820018 */
[----:B------:R-:W-:Y:S02]  /*1c530*/  UIADD3 UR28, UP2, UR28, UR25, URZ ;  /* 0x000000191c1c7290 */ /* 0x000fe4000ff5e03f */
[----:B------:R-:W-:Y:S02]  /*1c540*/  UIADD3.X UR26, UR27, URZ, URZ, UP1, !UPT ;  /* 0x0000003f1b1a7290 */ /* 0x000fe40008ffe43f */
[----:B------:R-:W-:Y:S02]  /*1c550*/  UIMAD.WIDE.U32 UR24, UR28, UR32, URZ ;  /* 0x000000201c1872a5 */ /* 0x000fe4000f8e003f */
[----:B------:R-:W-:Y:S02]  /*1c560*/  UIADD3.X UR26, URZ, UR26, URZ, UP2, !UPT ;  /* 0x0000001a3f1a7290 */ /* 0x000fe400097fe43f */
[----:B------:R-:W-:Y:S02]  /*1c570*/  UIMAD UR25, UR28, UR35, UR25 ;  /* 0x000000231c1972a4 */ /* 0x000fe4000f8e0219 */
[----:B------:R-:W-:-:S02]  /*1c580*/  UIADD3 UR27, UP2, -UR24, UR33, URZ ;  /* 0x00000021181b7290 */ /* 0x000fc4000ff5e13f */
[----:B------:R-:W-:Y:S02]  /*1c590*/  UIMAD UR25, UR26, UR32, UR25 ;  /* 0x000000201a1972a4 */ /* 0x000fe4000f8e0219 */
[----:B------:R-:W-:Y:S02]  /*1c5a0*/  UISETP.GE.U32.AND UP1, UPT, UR27, UR32, UPT ;  /* 0x000000201b00728c */ /* 0x000fe4000bf26070 */
[----:B------:R-:W-:Y:S02]  /*1c5b0*/  UIADD3.X UR34, ~UR25, UR34, URZ, UP2, !UPT ;  /* 0x0000002219227290 */ /* 0x000fe400097fe53f */
[----:B------:R-:W-:Y:S02]  /*1c5c0*/  UIADD3 UR25, UP2, -UR32, UR27, URZ ;  /* 0x0000001b20197290 */ /* 0x000fe4000ff5e13f */
[----:B------:R-:W-:Y:S02]  /*1c5d0*/  UISETP.GE.U32.AND.EX UP1, UPT, UR34, UR35, UPT, UP1 ;  /* 0x000000232200728c */ /* 0x000fe4000bf26110 */
[----:B------:R-:W-:-:S02]  /*1c5e0*/  UIADD3 UR24, UR28, 0x1, URZ ;  /* 0x000000011c187890 */ /* 0x000fc4000fffe03f */
[----:B------:R-:W-:Y:S02]  /*1c5f0*/  UIADD3.X UR26, ~UR35, UR34, URZ, UP2, !UPT ;  /* 0x00000022231a7290 */ /* 0x000fe400097fe53f */
[----:B------:R-:W-:Y:S02]  /*1c600*/  USEL UR25, UR25, UR27, UP1 ;  /* 0x0000001b19197287 */ /* 0x000fe40008800000 */
[----:B------:R-:W-:Y:S02]  /*1c610*/  USEL UR26, UR26, UR34, UP1 ;  /* 0x000000221a1a7287 */ /* 0x000fe40008800000 */
[----:B------:R-:W-:Y:S02]  /*1c620*/  USEL UR28, UR24, UR28, UP1 ;  /* 0x0000001c181c7287 */ /* 0x000fe40008800000 */
[----:B------:R-:W-:Y:S02]  /*1c630*/  UISETP.GE.U32.AND UP1, UPT, UR25, UR32, UPT ;  /* 0x000000201900728c */ /* 0x000fe4000bf26070 */
[----:B------:R-:W-:-:S02]  /*1c640*/  UISETP.NE.U32.AND UP2, UPT, UR32, URZ, UPT ;  /* 0x0000003f2000728c */ /* 0x000fc4000bf45070 */
[----:B------:R-:W-:Y:S02]  /*1c650*/  UIADD3 UR24, UR28, 0x1, URZ ;  /* 0x000000011c187890 */ /* 0x000fe4000fffe03f */
[----:B------:R-:W-:Y:S02]  /*1c660*/  UISETP.GE.U32.AND.EX UP1, UPT, UR26, UR35, UPT, UP1 ;  /* 0x000000231a00728c */ /* 0x000fe4000bf26110 */
[----:B------:R-:W-:Y:S02]  /*1c670*/  UISETP.NE.AND.EX UP2, UPT, UR35, URZ, UPT, UP2 ;  /* 0x0000003f2300728c */ /* 0x000fe4000bf45320 */
[----:B------:R-:W-:-:S04]  /*1c680*/  USEL UR24, UR24, UR28, UP1 ;  /* 0x0000001c18187287 */ /* 0x000fc80008800000 */
[----:B------:R-:W-:Y:S01]  /*1c690*/  USEL UR25, UR24, 0xffffffff, UP2 ;  /* 0xffffffff18197887 */ /* 0x000fe20009000000 */
[----:B------:R-:W-:Y:S11]  /*1c6a0*/  RET.REL.NODEC R2 `(_ZN7cutlass13device_kernelINS_4gemm6kernel13GemmUniversalINS1_17GroupProblemShapeIN4cute5tupleIJiiiEEEEENS1_10collective13CollectiveMmaINS1_39MainloopSm90ArrayTmaGmmaWarpSpecializedILi3ENS6_IJNS5_1CILi2EEENSC_ILi1EEESE_EEENS1_43KernelPtrArrayTmaWarpSpecializedCooperativeEEENS6_IJNSC_ILi256EEESI_NSC_ILi64EEEEEENS_6half_tEPNS6_IJlSE_NSC_ILi0EEEEEESL_SO_NS5_8TiledMMAINS5_8MMA_AtomIJNS5_4SM904GMMA26MMA_64x256x16_F32F16F16_SSILNSS_5MajorE0ELSU_0ELNSS_7ScaleInE1ELSV_1EEEEEENS5_6LayoutISF_NS6_IJSE_SM_SM_EEEEENS6_IJNS5_10UnderscoreES11_S11_EEEEENS5_13SM90_TMA_LOADENS5_14ComposedLayoutINS5_7SwizzleILi3ELi4ELi3EEENS5_18smem_ptr_flag_bitsILi16EEENSY_INS6_IJNSC_ILi8EEESJ_EEENS6_IJSJ_SE_EEEEEEEvNS5_8identityENS5_23SM90_TMA_LOAD_MULTICASTES1E_vS1F_EENS_8epilogue10collective18CollectiveEpilogueINS1I_30Sm90PtrArrayTmaWarpSpecializedILi4ELi2ELi16ELb1ELb0ELi2EEEJSK_NS6_IJNSC_ILi128EEENSC_ILi32EEEEEESL_PNS6_IJSE_lSM_EEESL_S1R_NS1I_6fusion15FusionCallbacksIS1M_NS1S_17LinearCombinationISL_fSL_fLNS_15FloatRoundStyleE2EEESK_S1P_JEEES14_NS15_IS17_S19_NSY_INS6_IJSJ_S1A_EEENS6_IJSE_SJ_EEEEEEENS5_17SM75_U16x8_LDSM_TENS5_14SM90_TMA_STOREES21_NS5_17SM90_U16x8_STSM_TENS5_9Copy_AtomIJNS5_17SM90_U32x4_STSM_NESL_EEEvEEEvvEEEEvNT_6ParamsE) ;  /* 0xfffffe3802547950 */ /* 0x000ff60003c3ffff */
.L_x_419:
[----:B------:R-:W-:-:S00]  /*1c6b0*/  BRA `(.L_x_419) ;  /* 0xfffffffc00fc7947 */ /* 0x000fc0000383ffff */
[----:B------:R-:W-:-:S00]  /*1c6c0*/  NOP ;  /* 0x0000000000007918 */ /* 0x000fc00000000000 */
        /* <DEDUP_REMOVED lines=11> */
.L_x_420:


//--------------------- .nv.global.init           --------------------------
	.section	.nv.global.init,"aw",@progbits
.nv.global.init:
	.type		$str$24,@object
	.size		$str$24,($str$25 - $str$24)
$str$24:
        /*0000*/ 	.byte	0x28, 0x61, 0x64, 0x64, 0x72, 0x65, 0x73, 0x73, 0x20, 0x26, 0x20, 0x6d, 0x61, 0x73, 0x6b, 0x29
        /*0010*/ 	.byte	0x20, 0x3d, 0x3d, 0x20, 0x30, 0x00
	.type		$str$25,@object
	.size		$str$25,(__unnamed_1 - $str$25)
$str$25:
        /*0016*/ 	.byte	0x2f, 0x74, 0x6d, 0x70, 0x2f, 0x63, 0x75, 0x74, 0x6c, 0x61, 0x73, 0x73, 0x5f, 0x73, 0x77, 0x65
        /*0026*/ 	.byte	0x65, 0x70, 0x5f, 0x73, 0x72, 0x63, 0x2f, 0x69, 0x6e, 0x63, 0x6c, 0x75, 0x64, 0x65, 0x2f, 0x63
        /*0036*/ 	.byte	0x75, 0x74, 0x65, 0x2f, 0x70, 0x6f, 0x69, 0x6e, 0x74, 0x65, 0x72, 0x5f, 0x66, 0x6c, 0x61, 0x67
        /*0046*/ 	.byte	0x67, 0x65, 0x64, 0x2e, 0x68, 0x70, 0x70, 0x00
	.type		__unnamed_1,@object
	.size		__unnamed_1,(.L_0 - __unnamed_1)
__unnamed_1:
        /* <DEDUP_REMOVED lines=28> */
        /*020e*/ 	.byte	0x30, 0x39, 0x36, 0x3e, 0x3e, 0x3e, 0x3e, 0x3e, 0x5d, 0x00
.L_0:


//--------------------- .nv.shared._ZN7cutlass13device_kernelINS_4gemm6kernel13GemmUniversalINS1_17GroupProblemShapeIN4cute5tupleIJiiiEEEEENS1_10collective13CollectiveMmaINS1_39MainloopSm90ArrayTmaGmmaWarpSpecializedILi3ENS6_IJNS5_1CILi2EEENSC_ILi1EEESE_EEENS1_43KernelPtrArrayTmaWarpSpecializedCooperativeEEENS6_IJNSC_ILi256EEESI_NSC_ILi64EEEEEENS_6half_tEPNS6_IJlSE_NSC_ILi0EEEEEESL_SO_NS5_8TiledMMAINS5_8MMA_AtomIJNS5_4SM904GMMA26MMA_64x256x16_F32F16F16_SSILNSS_5MajorE0ELSU_0ELNSS_7ScaleInE1ELSV_1EEEEEENS5_6LayoutISF_NS6_IJSE_SM_SM_EEEEENS6_IJNS5_10UnderscoreES11_S11_EEEEENS5_13SM90_TMA_LOADENS5_14ComposedLayoutINS5_7SwizzleILi3ELi4ELi3EEENS5_18smem_ptr_flag_bitsILi16EEENSY_INS6_IJNSC_ILi8EEESJ_EEENS6_IJSJ_SE_EEEEEEEvNS5_8identityENS5_23SM90_TMA_LOAD_MULTICASTES1E_vS1F_EENS_8epilogue10collective18CollectiveEpilogueINS1I_30Sm90PtrArrayTmaWarpSpecializedILi4ELi2ELi16ELb1ELb0ELi2EEEJSK_NS6_IJNSC_ILi128EEENSC_ILi32EEEEEESL_PNS6_IJSE_lSM_EEESL_S1R_NS1I_6fusion15FusionCallbacksIS1M_NS1S_17LinearCombinationISL_fSL_fLNS_15FloatRoundStyleE2EEESK_S1P_JEEES14_NS15_IS17_S19_NSY_INS6_IJSJ_S1A_EEENS6_IJSE_SJ_EEEEEEENS5_17SM75_U16x8_LDSM_TENS5_14SM90_TMA_STOREES21_NS5_17SM90_U16x8_STSM_TENS5_9Copy_AtomIJNS5_17SM90_U32x4_STSM_NESL_EEEvEEEvvEEEEvNT_6ParamsE --------------------------
	.section	.nv.shared._ZN7cutlass13device_kernelINS_4gemm6kernel13GemmUniversalINS1_17GroupProblemShapeIN4cute5tupleIJiiiEEEEENS1_10collective13CollectiveMmaINS1_39MainloopSm90ArrayTmaGmmaWarpSpecializedILi3ENS6_IJNS5_1CILi2EEENSC_ILi1EEESE_EEENS1_43KernelPtrArrayTmaWarpSpecializedCooperativeEEENS6_IJNSC_ILi256EEESI_NSC_ILi64EEEEEENS_6half_tEPNS6_IJlSE_NSC_ILi0EEEEEESL_SO_NS5_8TiledMMAINS5_8MMA_AtomIJNS5_4SM904GMMA26MMA_64x256x16_F32F16F16_SSILNSS_5MajorE0ELSU_0ELNSS_7ScaleInE1ELSV_1EEEEEENS5_6LayoutISF_NS6_IJSE_SM_SM_EEEEENS6_IJNS5_10UnderscoreES11_S11_EEEEENS5_13SM90_TMA_LOADENS5_14ComposedLayoutINS5_7SwizzleILi3ELi4ELi3EEENS5_18smem_ptr_flag_bitsILi16EEENSY_INS6_IJNSC_ILi8EEESJ_EEENS6_IJSJ_SE_EEEEEEEvNS5_8identityENS5_23SM90_TMA_LOAD_MULTICASTES1E_vS1F_EENS_8epilogue10collective18CollectiveEpilogueINS1I_30Sm90PtrArrayTmaWarpSpecializedILi4ELi2ELi16ELb1ELb0ELi2EEEJSK_NS6_IJNSC_ILi128EEENSC_ILi32EEEEEESL_PNS6_IJSE_lSM_EEESL_S1R_NS1I_6fusion15FusionCallbacksIS1M_NS1S_17LinearCombinationISL_fSL_fLNS_15FloatRoundStyleE2EEESK_S1P_JEEES14_NS15_IS17_S19_NSY_INS6_IJSJ_S1A_EEENS6_IJSE_SJ_EEEEEEENS5_17SM75_U16x8_LDSM_TENS5_14SM90_TMA_STOREES21_NS5_17SM90_U16x8_STSM_TENS5_9Copy_AtomIJNS5_17SM90_U32x4_STSM_NESL_EEEvEEEvvEEEEvNT_6ParamsE,"aw",@nobits
	.sectionflags	@""
	.align	16
	.zero		1024


//--------------------- .nv.shared.reserved.0     --------------------------
	.section	.nv.shared.reserved.0,"aw",@nobits
	.weak		__nv_reservedSMEM_offset_0_alias
	.size		__nv_reservedSMEM_offset_0_alias, 0, 0
	.other		__nv_reservedSMEM_offset_0_alias,@"STO_CUDA_RESERVED_SHARED STV_DEFAULT"
__nv_reservedSMEM_offset_0_alias:
	.zero		0


//--------------------- .nv.global                --------------------------
	.section	.nv.global,"aw",@nobits
.nv.global:
	.type		_ZN39_INTERNAL_dd08788d_4_k_cu_27f2c48c_37514cute1_E,@object
	.size		_ZN39_INTERNAL_dd08788d_4_k_cu_27f2c48c_37514cute1_E,(_ZN39_INTERNAL_dd08788d_4_k_cu_27f2c48c_37514cuda3std3__45__cpo6cbeginE - _ZN39_INTERNAL_dd08788d_4_k_cu_27f2c48c_37514cute1_E)
_ZN39_INTERNAL_dd08788d_4_k_cu_27f2c48c_37514cute1_E:
	.zero		1
	.type		_ZN39_INTERNAL_dd08788d_4_k_cu_27f2c48c_37514cuda3std3__45__cpo6cbeginE,@object
	.size		_ZN39_INTERNAL_dd08788d_4_k_cu_27f2c48c_37514cuda3std3__45__cpo6cbeginE,(_ZN39_INTERNAL_dd08788d_4_k_cu_27f2c48c_37514cuda3std3__48in_placeE - _ZN39_INTERNAL_dd08788d_4_k_cu_27f2c48c_37514cuda3std3__45__cpo6cbeginE)
_ZN39_INTERNAL_dd08788d_4_k_cu_27f2c48c_37514cuda3std3__45__cpo6cbeginE:
	.zero		1
	.type		_ZN39_INTERNAL_dd08788d_4_k_cu_27f2c48c_37514cuda3std3__48in_placeE,@object
	.size		_ZN39_INTERNAL_dd08788d_4_k_cu_27f2c48c_37514cuda3std3__48in_placeE,(_ZN39_INTERNAL_dd08788d_4_k_cu_27f2c48c_37514cuda3std6ranges3__45__cpo9iter_moveE - _ZN39_INTERNAL_dd08788d_4_k_cu_27f2c48c_37514cuda3std3__48in_placeE)
_ZN39_INTERNAL_dd08788d_4_k_cu_27f2c48c_37514cuda3std3__48in_placeE:
	.zero		1
	.type		_ZN39_INTERNAL_dd08788d_4_k_cu_27f2c48c_37514cuda3std6ranges3__45__cpo9iter_moveE,@object
	.size		_ZN39_INTERNAL_dd08788d_4_k_cu_27f2c48c_37514cuda3std6ranges3__45__cpo9iter_moveE,(_ZN39_INTERNAL_dd08788d_4_k_cu_27f2c48c_37514cuda3std3__45__cpo5beginE - _ZN39_INTERNAL_dd08788d_4_k_cu_27f2c48c_37514cuda3std6ranges3__45__cpo9iter_moveE)
_ZN39_INTERNAL_dd08788d_4_k_cu_27f2c48c_37514cuda3std6ranges3__45__cpo9iter_moveE:
	.zero		1
	.type		_ZN39_INTERNAL_dd08788d_4_k_cu_27f2c48c_37514cuda3std3__45__cpo5beginE,@object
	.size		_ZN39_INTERNAL_dd08788d_4_k_cu_27f2c48c_37514cuda3std3__45__cpo5beginE,(_ZN39_INTERNAL_dd08788d_4_k_cu_27f2c48c_37514cuda3std3__441_GLOBAL__N__dd08788d_4_k_cu_27f2c48c_37516ignoreE - _ZN39_INTERNAL_dd08788d_4_k_cu_27f2c48c_37514cuda3std3__45__cpo5beginE)
_ZN39_INTERNAL_dd08788d_4_k_cu_27f2c48c_37514cuda3std3__45__cpo5beginE:
	.zero		1
	.type		_ZN39_INTERNAL_dd08788d_4_k_cu_27f2c48c_37514cuda3std3__441_GLOBAL__N__dd08788d_4_k_cu_27f2c48c_37516ignoreE,@object
	.size		_ZN39_INTERNAL_dd08788d_4_k_cu_27f2c48c_37514cuda3std3__441_GLOBAL__N__dd08788d_4_k_cu_27f2c48c_37516ignoreE,(_ZN39_INTERNAL_dd08788d_4_k_cu_27f2c48c_37514cute7productE - _ZN39_INTERNAL_dd08788d_4_k_cu_27f2c48c_37514cuda3std3__441_GLOBAL__N__dd08788d_4_k_cu_27f2c48c_37516ignoreE)
_ZN39_INTERNAL_dd08788d_4_k_cu_27f2c48c_37514cuda3std3__441_GLOBAL__N__dd08788d_4_k_cu_27f2c48c_37516ignoreE:
	.zero		1
	.type		_ZN39_INTERNAL_dd08788d_4_k_cu_27f2c48c_37514cute7productE,@object
	.size		_ZN39_INTERNAL_dd08788d_4_k_cu_27f2c48c_37514cute7productE,(_ZN39_INTERNAL_dd08788d_4_k_cu_27f2c48c_37514cuda3std3__45__cpo3endE - _ZN39_INTERNAL_dd08788d_4_k_cu_27f2c48c_37514cute7productE)
_ZN39_INTERNAL_dd08788d_4_k_cu_27f2c48c_37514cute7productE:
	.zero		1
	.type		_ZN39_INTERNAL_dd08788d_4_k_cu_27f2c48c_37514cuda3std3__45__cpo3endE,@object
	.size		_ZN39_INTERNAL_dd08788d_4_k_cu_27f2c48c_37514cuda3std3__45__cpo3endE,(_ZN39_INTERNAL_dd08788d_4_k_cu_27f2c48c_37514cuda3std3__419piecewise_constructE - _ZN39_INTERNAL_dd08788d_4_k_cu_27f2c48c_37514cuda3std3__45__cpo3endE)
_ZN39_INTERNAL_dd08788d_4_k_cu_27f2c48c_37514cuda3std3__45__cpo3endE:
	.zero		1
	.type		_ZN39_INTERNAL_dd08788d_4_k_cu_27f2c48c_37514cuda3std3__419piecewise_constructE,@object
	.size		_ZN39_INTERNAL_dd08788d_4_k_cu_27f2c48c_37514cuda3std3__419piecewise_constructE,(_ZN39_INTERNAL_dd08788d_4_k_cu_27f2c48c_37514cuda3std3__45__cpo4cendE - _ZN39_INTERNAL_dd08788d_4_k_cu_27f2c48c_37514cuda3std3__419piecewise_constructE)
_ZN39_INTERNAL_dd08788d_4_k_cu_27f2c48c_37514cuda3std3__419piecewise_constructE:
	.zero		1
	.type		_ZN39_INTERNAL_dd08788d_4_k_cu_27f2c48c_37514cuda3std3__45__cpo4cendE,@object
	.size		_ZN39_INTERNAL_dd08788d_4_k_cu_27f2c48c_37514cuda3std3__45__cpo4cendE,(_ZN39_INTERNAL_dd08788d_4_k_cu_27f2c48c_37514cuda3std6ranges3__45__cpo4swapE - _ZN39_INTERNAL_dd08788d_4_k_cu_27f2c48c_37514cuda3std3__45__cpo4cendE)
_ZN39_INTERNAL_dd08788d_4_k_cu_27f2c48c_37514cuda3std3__45__cpo4cendE:
	.zero		1
	.type		_ZN39_INTERNAL_dd08788d_4_k_cu_27f2c48c_37514cuda3std6ranges3__45__cpo4swapE,@object
	.size		_ZN39_INTERNAL_dd08788d_4_k_cu_27f2c48c_37514cuda3std6ranges3__45__cpo4swapE,(.L_8 - _ZN39_INTERNAL_dd08788d_4_k_cu_27f2c48c_37514cuda3std6ranges3__45__cpo4swapE)
_ZN39_INTERNAL_dd08788d_4_k_cu_27f2c48c_37514cuda3std6ranges3__45__cpo4swapE:
	.zero		1
.L_8:


//--------------------- .nv.constant0._ZN7cutlass13device_kernelINS_4gemm6kernel13GemmUniversalINS1_17GroupProblemShapeIN4cute5tupleIJiiiEEEEENS1_10collective13CollectiveMmaINS1_39MainloopSm90ArrayTmaGmmaWarpSpecializedILi3ENS6_IJNS5_1CILi2EEENSC_ILi1EEESE_EEENS1_43KernelPtrArrayTmaWarpSpecializedCooperativeEEENS6_IJNSC_ILi256EEESI_NSC_ILi64EEEEEENS_6half_tEPNS6_IJlSE_NSC_ILi0EEEEEESL_SO_NS5_8TiledMMAINS5_8MMA_AtomIJNS5_4SM904GMMA26MMA_64x256x16_F32F16F16_SSILNSS_5MajorE0ELSU_0ELNSS_7ScaleInE1ELSV_1EEEEEENS5_6LayoutISF_NS6_IJSE_SM_SM_EEEEENS6_IJNS5_10UnderscoreES11_S11_EEEEENS5_13SM90_TMA_LOADENS5_14ComposedLayoutINS5_7SwizzleILi3ELi4ELi3EEENS5_18smem_ptr_flag_bitsILi16EEENSY_INS6_IJNSC_ILi8EEESJ_EEENS6_IJSJ_SE_EEEEEEEvNS5_8identityENS5_23SM90_TMA_LOAD_MULTICASTES1E_vS1F_EENS_8epilogue10collective18CollectiveEpilogueINS1I_30Sm90PtrArrayTmaWarpSpecializedILi4ELi2ELi16ELb1ELb0ELi2EEEJSK_NS6_IJNSC_ILi128EEENSC_ILi32EEEEEESL_PNS6_IJSE_lSM_EEESL_S1R_NS1I_6fusion15FusionCallbacksIS1M_NS1S_17LinearCombinationISL_fSL_fLNS_15FloatRoundStyleE2EEESK_S1P_JEEES14_NS15_IS17_S19_NSY_INS6_IJSJ_S1A_EEENS6_IJSE_SJ_EEEEEEENS5_17SM75_U16x8_LDSM_TENS5_14SM90_TMA_STOREES21_NS5_17SM90_U16x8_STSM_TENS5_9Copy_AtomIJNS5_17SM90_U32x4_STSM_NESL_EEEvEEEvvEEEEvNT_6ParamsE --------------------------
	.section	.nv.constant0._ZN7cutlass13device_kernelINS_4gemm6kernel13GemmUniversalINS1_17GroupProblemShapeIN4cute5tupleIJiiiEEEEENS1_10collective13CollectiveMmaINS1_39MainloopSm90ArrayTmaGmmaWarpSpecializedILi3ENS6_IJNS5_1CILi2EEENSC_ILi1EEESE_EEENS1_43KernelPtrArrayTmaWarpSpecializedCooperativeEEENS6_IJNSC_ILi256EEESI_NSC_ILi64EEEEEENS_6half_tEPNS6_IJlSE_NSC_ILi0EEEEEESL_SO_NS5_8TiledMMAINS5_8MMA_AtomIJNS5_4SM904GMMA26MMA_64x256x16_F32F16F16_SSILNSS_5MajorE0ELSU_0ELNSS_7ScaleInE1ELSV_1EEEEEENS5_6LayoutISF_NS6_IJSE_SM_SM_EEEEENS6_IJNS5_10UnderscoreES11_S11_EEEEENS5_13SM90_TMA_LOADENS5_14ComposedLayoutINS5_7SwizzleILi3ELi4ELi3EEENS5_18smem_ptr_flag_bitsILi16EEENSY_INS6_IJNSC_ILi8EEESJ_EEENS6_IJSJ_SE_EEEEEEEvNS5_8identityENS5_23SM90_TMA_LOAD_MULTICASTES1E_vS1F_EENS_8epilogue10collective18CollectiveEpilogueINS1I_30Sm90PtrArrayTmaWarpSpecializedILi4ELi2ELi16ELb1ELb0ELi2EEEJSK_NS6_IJNSC_ILi128EEENSC_ILi32EEEEEESL_PNS6_IJSE_lSM_EEESL_S1R_NS1I_6fusion15FusionCallbacksIS1M_NS1S_17LinearCombinationISL_fSL_fLNS_15FloatRoundStyleE2EEESK_S1P_JEEES14_NS15_IS17_S19_NSY_INS6_IJSJ_S1A_EEENS6_IJSE_SJ_EEEEEEENS5_17SM75_U16x8_LDSM_TENS5_14SM90_TMA_STOREES21_NS5_17SM90_U16x8_STSM_TENS5_9Copy_AtomIJNS5_17SM90_U32x4_STSM_NESL_EEEvEEEvvEEEEvNT_6ParamsE,"a",@progbits
	.sectionflags	@""
	.align	4
.nv.constant0._ZN7cutlass13device_kernelINS_4gemm6kernel13GemmUniversalINS1_17GroupProblemShapeIN4cute5tupleIJiiiEEEEENS1_10collective13CollectiveMmaINS1_39MainloopSm90ArrayTmaGmmaWarpSpecializedILi3ENS6_IJNS5_1CILi2EEENSC_ILi1EEESE_EEENS1_43KernelPtrArrayTmaWarpSpecializedCooperativeEEENS6_IJNSC_ILi256EEESI_NSC_ILi64EEEEEENS_6half_tEPNS6_IJlSE_NSC_ILi0EEEEEESL_SO_NS5_8TiledMMAINS5_8MMA_AtomIJNS5_4SM904GMMA26MMA_64x256x16_F32F16F16_SSILNSS_5MajorE0ELSU_0ELNSS_7ScaleInE1ELSV_1EEEEEENS5_6LayoutISF_NS6_IJSE_SM_SM_EEEEENS6_IJNS5_10UnderscoreES11_S11_EEEEENS5_13SM90_TMA_LOADENS5_14ComposedLayoutINS5_7SwizzleILi3ELi4ELi3EEENS5_18smem_ptr_flag_bitsILi16EEENSY_INS6_IJNSC_ILi8EEESJ_EEENS6_IJSJ_SE_EEEEEEEvNS5_8identityENS5_23SM90_TMA_LOAD_MULTICASTES1E_vS1F_EENS_8epilogue10collective18CollectiveEpilogueINS1I_30Sm90PtrArrayTmaWarpSpecializedILi4ELi2ELi16ELb1ELb0ELi2EEEJSK_NS6_IJNSC_ILi128EEENSC_ILi32EEEEEESL_PNS6_IJSE_lSM_EEESL_S1R_NS1I_6fusion15FusionCallbacksIS1M_NS1S_17LinearCombinationISL_fSL_fLNS_15FloatRoundStyleE2EEESK_S1P_JEEES14_NS15_IS17_S19_NSY_INS6_IJSJ_S1A_EEENS6_IJSE_SJ_EEEEEEENS5_17SM75_U16x8_LDSM_TENS5_14SM90_TMA_STOREES21_NS5_17SM90_U16x8_STSM_TENS5_9Copy_AtomIJNS5_17SM90_U32x4_STSM_NESL_EEEvEEEvvEEEEvNT_6ParamsE:
	.zero		2432


//--------------------- SYMBOLS --------------------------

	.type		.nv.reservedSmem.offset0,@object
	.size		.nv.reservedSmem.offset0,0x4
	.type		__assertfail,@function
